def matmul_kernel(
    a_ptr,
    b_ptr,
    c_ptr,
    M,
    N,
    K,
    stride_am,
    stride_ak,
    stride_bk,
    stride_bn,
    stride_cm,
    stride_cn,
    BLOCK_M: tl.constexpr,
    BLOCK_N: tl.constexpr,
    BLOCK_K: tl.constexpr,
    GROUP_M: tl.constexpr,
):
    pid = tl.program_id(axis=0)
    num_pid_m = tl.cdiv(M, BLOCK_M)
    num_pid_n = tl.cdiv(N, BLOCK_N)
    num_pid_in_group = GROUP_M * num_pid_n
    group_id = pid // num_pid_in_group
    first_pid_m = group_id * GROUP_M
    group_size_m = min(num_pid_m - first_pid_m, GROUP_M)
    pid_m = first_pid_m + ((pid % num_pid_in_group) % group_size_m)
    pid_n = (pid % num_pid_in_group) // group_size_m

    offs_am = (pid_m * BLOCK_M + tl.arange(0, BLOCK_M)) % M
    offs_bn = (pid_n * BLOCK_N + tl.arange(0, BLOCK_N)) % N
    offs_k = tl.arange(0, BLOCK_K)
    a_ptrs = a_ptr + offs_am[:, None] * stride_am + offs_k[None, :] * stride_ak
    b_ptrs = b_ptr + offs_k[:, None] * stride_bk + offs_bn[None, :] * stride_bn

    acc = tl.zeros((BLOCK_M, BLOCK_N), dtype=tl.float32)
    for kk in range(0, tl.cdiv(K, BLOCK_K)):
        a = tl.load(a_ptrs, mask=offs_k[None, :] < K - kk * BLOCK_K, other=0.0)
        b = tl.load(b_ptrs, mask=offs_k[:, None] < K - kk * BLOCK_K, other=0.0)
        acc = tl.dot(a, b, acc)
        a_ptrs += BLOCK_K * stride_ak
        b_ptrs += BLOCK_K * stride_bk

    c = acc.to(c_ptr.dtype.element_ty)
    offs_cm = pid_m * BLOCK_M + tl.arange(0, BLOCK_M)
    offs_cn = pid_n * BLOCK_N + tl.arange(0, BLOCK_N)
    c_ptrs = c_ptr + offs_cm[:, None] * stride_cm + offs_cn[None, :] * stride_cn
    mask = (offs_cm[:, None] < M) & (offs_cn[None, :] < N)
    tl.store(c_ptrs, c, mask=mask)

# config = {"BLOCK_K": 32, "BLOCK_M": 512, "BLOCK_N": 512, "GROUP_M": 8, "arch": "sm_100", "dtype": "fp8e5m2", "num_ctas": 1, "num_stages": 3, "num_warps": 16}
# arch = sm_100


// ===== COMPILED SASS (sm_100a) =====

	.target	sm_100a

	.elftype	@"ET_EXEC"


//--------------------- .note.nv.tkinfo           --------------------------
	.section	.note.nv.tkinfo,"",@"SHT_NOTE"
	.sectionflags	@"SHF_NOTE_NV_TKINFO"
	.tkinfo
        /*0018*/ 	.word	0x00000081
        /*0030*/ 	.string	""
        /*0030*/ 	.string	"ptxas-blackwell"
        /*0030*/ 	.string	"Cuda compilation tools, release 12.9, V12.9.86"
        /*0030*/ 	.string	"Build cuda_12.9.r12.9/compiler.36037853_0"
        /*0030*/ 	.string	"-v  -suppress-debug-info  -lineinfo  -arch sm_100a "



//--------------------- .note.nv.cuver            --------------------------
	.section	.note.nv.cuver,"",@"SHT_NOTE"
	.sectionflags	@"SHF_NOTE_NV_CUVER"
        /*0018*/ 	.short	0x0001
        /*001a*/ 	.short	0x0064
        /*001c*/ 	.short	0x0001
        /*001e*/ 	.short	0x0000
        /*0020*/ 	.short	0x0001
        /*0022*/ 	.short	0x0000


//--------------------- .nv.info                  --------------------------
	.section	.nv.info,"",@"SHT_CUDA_INFO"
	.align	4


	//----- nvinfo : EIATTR_REGCOUNT
	.align		4
        /*0000*/ 	.byte	0x04, 0x2f
        /*0002*/ 	.short	(.L_1 - .L_0)
	.align		4
.L_0:
        /*0004*/ 	.word	index@(matmul_kernel)
        /*0008*/ 	.word	0x00000020


	//----- nvinfo : EIATTR_FRAME_SIZE
	.align		4
.L_1:
        /*000c*/ 	.byte	0x04, 0x11
        /*000e*/ 	.short	(.L_3 - .L_2)
	.align		4
.L_2:
        /*0010*/ 	.word	index@(matmul_kernel)
        /*0014*/ 	.word	0x000020c8


	//----- nvinfo : EIATTR_MIN_STACK_SIZE
	.align		4
.L_3:
        /*0018*/ 	.byte	0x04, 0x12
        /*001a*/ 	.short	(.L_5 - .L_4)
	.align		4
.L_4:
        /*001c*/ 	.word	index@(matmul_kernel)
        /*0020*/ 	.word	0x000020c8
.L_5:


//--------------------- .nv.info.matmul_kernel    --------------------------
	.section	.nv.info.matmul_kernel,"",@"SHT_CUDA_INFO"
	.sectionflags	@""
	.align	4


	//----- nvinfo : EIATTR_CUDA_API_VERSION
	.align		4
        /*0000*/ 	.byte	0x04, 0x37
        /*0002*/ 	.short	(.L_7 - .L_6)
.L_6:
        /*0004*/ 	.word	0x00000081


	//----- nvinfo : EIATTR_KPARAM_INFO
	.align		4
.L_7:
        /*0008*/ 	.byte	0x04, 0x17
        /*000a*/ 	.short	(.L_9 - .L_8)
.L_8:
        /*000c*/ 	.word	0x00000000
        /*0010*/ 	.short	0x000d
        /*0012*/ 	.short	0x0048
        /*0014*/ 	.byte	0x00, 0xf4, 0x21, 0x00


	//----- nvinfo : EIATTR_KPARAM_INFO
	.align		4
.L_9:
        /*0018*/ 	.byte	0x04, 0x17
        /*001a*/ 	.short	(.L_11 - .L_10)
.L_10:
        /*001c*/ 	.word	0x00000000
        /*0020*/ 	.short	0x000c
        /*0022*/ 	.short	0x0040
        /*0024*/ 	.byte	0x00, 0xf4, 0x21, 0x00


	//----- nvinfo : EIATTR_KPARAM_INFO
	.align		4
.L_11:
        /*0028*/ 	.byte	0x04, 0x17
        /*002a*/ 	.short	(.L_13 - .L_12)
.L_12:
        /*002c*/ 	.word	0x00000000
        /*0030*/ 	.short	0x000b
        /*0032*/ 	.short	0x0038
        /*0034*/ 	.byte	0x00, 0xf0, 0x11, 0x00


	//----- nvinfo : EIATTR_KPARAM_INFO
	.align		4
.L_13:
        /*0038*/ 	.byte	0x04, 0x17
        /*003a*/ 	.short	(.L_15 - .L_14)
.L_14:
        /*003c*/ 	.word	0x00000000
        /*0040*/ 	.short	0x000a
        /*0042*/ 	.short	0x0034
        /*0044*/ 	.byte	0x00, 0xf0, 0x11, 0x00


	//----- nvinfo : EIATTR_KPARAM_INFO
	.align		4
.L_15:
        /*0048*/ 	.byte	0x04, 0x17
        /*004a*/ 	.short	(.L_17 - .L_16)
.L_16:
        /*004c*/ 	.word	0x00000000
        /*0050*/ 	.short	0x0009
        /*0052*/ 	.short	0x0030
        /*0054*/ 	.byte	0x00, 0xf0, 0x11, 0x00


	//----- nvinfo : EIATTR_KPARAM_INFO
	.align		4
.L_17:
        /*0058*/ 	.byte	0x04, 0x17
        /*005a*/ 	.short	(.L_19 - .L_18)
.L_18:
        /*005c*/ 	.word	0x00000000
        /*0060*/ 	.short	0x0008
        /*0062*/ 	.short	0x002c
        /*0064*/ 	.byte	0x00, 0xf0, 0x11, 0x00


	//----- nvinfo : EIATTR_KPARAM_INFO
	.align		4
.L_19:
        /*0068*/ 	.byte	0x04, 0x17
        /*006a*/ 	.short	(.L_21 - .L_20)
.L_20:
        /*006c*/ 	.word	0x00000000
        /*0070*/ 	.short	0x0007
        /*0072*/ 	.short	0x0028
        /*0074*/ 	.byte	0x00, 0xf0, 0x11, 0x00


	//----- nvinfo : EIATTR_KPARAM_INFO
	.align		4
.L_21:
        /*0078*/ 	.byte	0x04, 0x17
        /*007a*/ 	.short	(.L_23 - .L_22)
.L_22:
        /*007c*/ 	.word	0x00000000
        /*0080*/ 	.short	0x0006
        /*0082*/ 	.short	0x0024
        /*0084*/ 	.byte	0x00, 0xf0, 0x11, 0x00


	//----- nvinfo : EIATTR_KPARAM_INFO
	.align		4
.L_23:
        /*0088*/ 	.byte	0x04, 0x17
        /*008a*/ 	.short	(.L_25 - .L_24)
.L_24:
        /*008c*/ 	.word	0x00000000
        /*0090*/ 	.short	0x0005
        /*0092*/ 	.short	0x0020
        /*0094*/ 	.byte	0x00, 0xf0, 0x11, 0x00


	//----- nvinfo : EIATTR_KPARAM_INFO
	.align		4
.L_25:
        /*0098*/ 	.byte	0x04, 0x17
        /*009a*/ 	.short	(.L_27 - .L_26)
.L_26:
        /*009c*/ 	.word	0x00000000
        /*00a0*/ 	.short	0x0004
        /*00a2*/ 	.short	0x001c
        /*00a4*/ 	.byte	0x00, 0xf0, 0x11, 0x00


	//----- nvinfo : EIATTR_KPARAM_INFO
	.align		4
.L_27:
        /*00a8*/ 	.byte	0x04, 0x17
        /*00aa*/ 	.short	(.L_29 - .L_28)
.L_28:
        /*00ac*/ 	.word	0x00000000
        /*00b0*/ 	.short	0x0003
        /*00b2*/ 	.short	0x0018
        /*00b4*/ 	.byte	0x00, 0xf0, 0x11, 0x00


	//----- nvinfo : EIATTR_KPARAM_INFO
	.align		4
.L_29:
        /*00b8*/ 	.byte	0x04, 0x17
        /*00ba*/ 	.short	(.L_31 - .L_30)
.L_30:
        /*00bc*/ 	.word	0x00000000
        /*00c0*/ 	.short	0x0002
        /*00c2*/ 	.short	0x0010
        /*00c4*/ 	.byte	0x00, 0xf4, 0x21, 0x00


	//----- nvinfo : EIATTR_KPARAM_INFO
	.align		4
.L_31:
        /*00c8*/ 	.byte	0x04, 0x17
        /*00ca*/ 	.short	(.L_33 - .L_32)
.L_32:
        /*00cc*/ 	.word	0x00000000
        /*00d0*/ 	.short	0x0001
        /*00d2*/ 	.short	0x0008
        /*00d4*/ 	.byte	0x00, 0xf4, 0x21, 0x00


	//----- nvinfo : EIATTR_KPARAM_INFO
	.align		4
.L_33:
        /*00d8*/ 	.byte	0x04, 0x17
        /*00da*/ 	.short	(.L_35 - .L_34)
.L_34:
        /*00dc*/ 	.word	0x00000000
        /*00e0*/ 	.short	0x0000
        /*00e2*/ 	.short	0x0000
        /*00e4*/ 	.byte	0x00, 0xf4, 0x21, 0x00


	//----- nvinfo : EIATTR_SPARSE_MMA_MASK
	.align		4
.L_35:
        /*00e8*/ 	.byte	0x03, 0x50
        /*00ea*/ 	.short	0x0000


	//----- nvinfo : EIATTR_MAXREG_COUNT
	.align		4
        /*00ec*/ 	.byte	0x03, 0x1b
        /*00ee*/ 	.short	0x0080


	//----- nvinfo : EIATTR_NUM_BARRIERS
	.align		4
        /*00f0*/ 	.byte	0x02, 0x4c
        /*00f2*/ 	.byte	0x01
	.zero		1


	//----- nvinfo : EIATTR_ANNOTATIONS
	.align		4
        /*00f4*/ 	.byte	0x04, 0x55
        /*00f6*/ 	.short	(.L_37 - .L_36)


	//   ....[0]....
.L_36:
        /*00f8*/ 	.word	0x00000001
        /*00fc*/ 	.byte	0xc0, 0x04, 0x00, 0x00, 0x01, 0x00, 0x00, 0x00, 0x50, 0x05, 0x00, 0x00, 0x01, 0x00, 0x00, 0x00
        /* <DEDUP_REMOVED lines=44> */
        /*03cc*/ 	.byte	0x20, 0x0b, 0x00, 0x00, 0x01, 0x00, 0x00, 0x00, 0x30, 0x0b, 0x00, 0x00


	//----- nvinfo : EIATTR_VRC_CTA_INIT_COUNT
	.align		4
.L_37:
        /*03d8*/ 	.byte	0x02, 0x4a
	.zero		1
	.zero		1


	//----- nvinfo : EIATTR_EXIT_INSTR_OFFSETS
	.align		4
        /*03dc*/ 	.byte	0x04, 0x1c
        /*03de*/ 	.short	(.L_39 - .L_38)


	//   ....[0]....
.L_38:
        /*03e0*/ 	.word	0x00044f80


	//   ....[1]....
        /*03e4*/ 	.word	0x00044fb0


	//----- nvinfo : EIATTR_REQNTID
	.align		4
.L_39:
        /*03e8*/ 	.byte	0x04, 0x10
        /*03ea*/ 	.short	(.L_41 - .L_40)
.L_40:
        /*03ec*/ 	.word	0x00000200
        /*03f0*/ 	.word	0x00000001
        /*03f4*/ 	.word	0x00000001


	//----- nvinfo : EIATTR_CBANK_PARAM_SIZE
	.align		4
.L_41:
        /*03f8*/ 	.byte	0x03, 0x19
        /*03fa*/ 	.short	0x0050


	//----- nvinfo : EIATTR_PARAM_CBANK
	.align		4
        /*03fc*/ 	.byte	0x04, 0x0a
        /*03fe*/ 	.short	(.L_43 - .L_42)
	.align		4
.L_42:
        /*0400*/ 	.word	index@(.nv.constant0.matmul_kernel)
        /*0404*/ 	.short	0x0380
        /*0406*/ 	.short	0x0050


	//----- nvinfo : EIATTR_SW_WAR
	.align		4
.L_43:
        /*0408*/ 	.byte	0x04, 0x36
        /*040a*/ 	.short	(.L_45 - .L_44)
.L_44:
        /*040c*/ 	.word	0x00000008
.L_45:


//--------------------- .nv.compat                --------------------------
	.section	.nv.compat,"",@"SHT_CUDA_COMPAT_INFO"
	.align	4
        /*0000*/ 	.byte	0x02, 0x02, 0x02, 0x00, 0x02, 0x05, 0x05, 0x00, 0x02, 0x03, 0x00, 0x00, 0x02, 0x06, 0x01, 0x00


//--------------------- .nv.callgraph             --------------------------
	.section	.nv.callgraph,"",@"SHT_CUDA_CALLGRAPH"
	.align	4
	.sectionentsize	8
	.align		4
        /*0000*/ 	.word	0x00000000
	.align		4
        /*0004*/ 	.word	0xffffffff
	.align		4
        /*0008*/ 	.word	0x00000000
	.align		4
        /*000c*/ 	.word	0xfffffffe
	.align		4
        /*0010*/ 	.word	0x00000000
	.align		4
        /*0014*/ 	.word	0xfffffffd
	.align		4
        /*0018*/ 	.word	0x00000000
	.align		4
        /*001c*/ 	.word	0xfffffffc


//--------------------- .text.matmul_kernel       --------------------------
	.section	.text.matmul_kernel,"ax",@progbits
	.align	128
        .global         matmul_kernel
        .type           matmul_kernel,@function
        .size           matmul_kernel,(.L_x_4 - matmul_kernel)
        .other          matmul_kernel,@"STO_CUDA_ENTRY STV_DEFAULT"
matmul_kernel:
.text.matmul_kernel:
[----:B------:R-:W0:Y:S08]  /*0000*/  LDC R1, c[0x0][0x37c] ;  /* 0x0000df00ff017b82 */ /* 0x000e300000000800 */
[----:B------:R-:W1:Y:S01]  /*0010*/  LDC.64 R4, c[0x0][0x398] ;  /* 0x0000e600ff047b82 */ /* 0x000e620000000a00 */
[----:B------:R-:W2:Y:S01]  /*0020*/  S2R R16, SR_TID.X ;  /* 0x0000000000107919 */ /* 0x000ea20000002100 */
[----:B------:R-:W3:Y:S01]  /*0030*/  LDCU UR7, c[0x0][0x3a0] ;  /* 0x00007400ff0777ac */ /* 0x000ee20008000800 */
[----:B0-----:R-:W-:Y:S01]  /*0040*/  VIADD R1, R1, 0xffffdf38 ;  /* 0xffffdf3801017836 */ /* 0x001fe20000000000 */
[----:B------:R-:W0:Y:S04]  /*0050*/  LDCU UR6, c[0x0][0x3a0] ;  /* 0x00007400ff0677ac */ /* 0x000e280008000800 */
[----:B------:R-:W4:Y:S01]  /*0060*/  S2UR UR4, SR_CgaCtaId ;  /* 0x00000000000479c3 */ /* 0x000f220000008800 */
[----:B------:R-:W-:Y:S01]  /*0070*/  UMOV UR5, 0x400 ;  /* 0x0000040000057882 */ /* 0x000fe20000000000 */
[----:B------:R-:W2:Y:S01]  /*0080*/  LDCU.64 UR40, c[0x0][0x358] ;  /* 0x00006b00ff2877ac */ /* 0x000ea20008000a00 */
[----:B-1----:R-:W-:Y:S01]  /*0090*/  VIADD R0, R5, 0x1ff ;  /* 0x000001ff05007836 */ /* 0x002fe20000000000 */
[----:B0-----:R-:W-:-:S04]  /*00a0*/  UIADD3 UR6, UPT, UPT, UR6, 0x1f, URZ ;  /* 0x0000001f06067890 */ /* 0x001fc8000fffe0ff */
[----:B------:R-:W-:Y:S01]  /*00b0*/  SHF.R.S32.HI R3, RZ, 0x1f, R0 ;  /* 0x0000001fff037819 */ /* 0x000fe20000011400 */
[----:B------:R-:W-:Y:S02]  /*00c0*/  UISETP.GT.AND UP0, UPT, UR6, 0x1f, UPT ;  /* 0x0000001f0600788c */ /* 0x000fe4000bf04270 */
[----:B----4-:R-:W-:Y:S01]  /*00d0*/  ULEA UR5, UR4, UR5, 0x18 ;  /* 0x0000000504057291 */ /* 0x010fe2000f8ec0ff */
[----:B------:R-:W-:Y:S02]  /*00e0*/  LEA.HI R3, R3, R0, RZ, 0x9 ;  /* 0x0000000003037211 */ /* 0x000fe400078f48ff */
[----:B--2---:R-:W-:Y:S02]  /*00f0*/  LOP3.LUT R17, R16, 0x1ff, RZ, 0xc0, !PT ;  /* 0x000001ff10117812 */ /* 0x004fe400078ec0ff */
[----:B------:R-:W-:Y:S02]  /*0100*/  SHF.R.S32.HI R0, RZ, 0x9, R3 ;  /* 0x00000009ff007819 */ /* 0x000fe40000011403 */
[----:B------:R-:W0:Y:S03]  /*0110*/  S2R R3, SR_CTAID.X ;  /* 0x0000000000037919 */ /* 0x000e260000002500 */
[----:B------:R-:W-:-:S05]  /*0120*/  IMAD.SHL.U32 R0, R0, 0x8, RZ ;  /* 0x0000000800007824 */ /* 0x000fca00078e00ff */
[-C--:B------:R-:W-:Y:S02]  /*0130*/  IABS R9, R0.reuse ;  /* 0x0000000000097213 */ /* 0x080fe40000000000 */
[----:B------:R-:W-:Y:S02]  /*0140*/  IABS R12, R0 ;  /* 0x00000000000c7213 */ /* 0x000fe40000000000 */
[----:B------:R-:W1:Y:S08]  /*0150*/  I2F.RP R2, R9 ;  /* 0x0000000900027306 */ /* 0x000e700000209400 */
[----:B-1----:R-:W1:Y:S01]  /*0160*/  MUFU.RCP R2, R2 ;  /* 0x0000000200027308 */ /* 0x002e620000001000 */
[----:B0-----:R-:W-:Y:S01]  /*0170*/  IABS R10, R3 ;  /* 0x00000003000a7213 */ /* 0x001fe20000000000 */
[----:B-1----:R-:W-:-:S02]  /*0180*/  VIADD R6, R2, 0xffffffe ;  /* 0x0ffffffe02067836 */ /* 0x002fc40000000000 */
[----:B------:R-:W-:-:S04]  /*0190*/  IMAD.MOV R2, RZ, RZ, -R12 ;  /* 0x000000ffff027224 */ /* 0x000fc800078e0a0c */
[----:B------:R0:W1:Y:S02]  /*01a0*/  F2I.FTZ.U32.TRUNC.NTZ R7, R6 ;  /* 0x0000000600077305 */ /* 0x000064000021f000 */
[----:B0-----:R-:W-:Y:S02]  /*01b0*/  IMAD.MOV.U32 R6, RZ, RZ, RZ ;  /* 0x000000ffff067224 */ /* 0x001fe400078e00ff */
[----:B-1----:R-:W-:-:S04]  /*01c0*/  IMAD.MOV R8, RZ, RZ, -R7 ;  /* 0x000000ffff087224 */ /* 0x002fc800078e0a07 */
[----:B------:R-:W-:Y:S02]  /*01d0*/  IMAD R11, R8, R9, RZ ;  /* 0x00000009080b7224 */ /* 0x000fe400078e02ff */
[----:B------:R-:W-:Y:S02]  /*01e0*/  IMAD.MOV.U32 R8, RZ, RZ, R10 ;  /* 0x000000ffff087224 */ /* 0x000fe400078e000a */
[----:B------:R-:W-:-:S06]  /*01f0*/  IMAD.HI.U32 R7, R7, R11, R6 ;  /* 0x0000000b07077227 */ /* 0x000fcc00078e0006 */
[----:B------:R-:W-:-:S04]  /*0200*/  IMAD.HI.U32 R7, R7, R8, RZ ;  /* 0x0000000807077227 */ /* 0x000fc800078e00ff */
[----:B------:R-:W-:-:S05]  /*0210*/  IMAD R2, R7, R2, R8 ;  /* 0x0000000207027224 */ /* 0x000fca00078e0208 */
[----:B------:R-:W-:-:S13]  /*0220*/  ISETP.GT.U32.AND P1, PT, R9, R2, PT ;  /* 0x000000020900720c */ /* 0x000fda0003f24070 */
[----:B------:R-:W-:Y:S02]  /*0230*/  @!P1 IMAD.IADD R2, R2, 0x1, -R9 ;  /* 0x0000000102029824 */ /* 0x000fe400078e0a09 */
[----:B------:R-:W-:Y:S01]  /*0240*/  @!P1 VIADD R7, R7, 0x1 ;  /* 0x0000000107079836 */ /* 0x000fe20000000000 */
[----:B------:R-:W-:Y:S02]  /*0250*/  ISETP.NE.AND P1, PT, R0, RZ, PT ;  /* 0x000000ff0000720c */ /* 0x000fe40003f25270 */
[----:B------:R-:W-:Y:S02]  /*0260*/  ISETP.GE.U32.AND P0, PT, R2, R9, PT ;  /* 0x000000090200720c */ /* 0x000fe40003f06070 */
[----:B------:R-:W-:-:S04]  /*0270*/  LOP3.LUT R2, R3, R0, RZ, 0x3c, !PT ;  /* 0x0000000003027212 */ /* 0x000fc800078e3cff */
[----:B------:R-:W-:Y:S01]  /*0280*/  ISETP.GE.AND P2, PT, R2, RZ, PT ;  /* 0x000000ff0200720c */ /* 0x000fe20003f46270 */
[----:B------:R-:W-:-:S06]  /*0290*/  VIADD R2, R4, 0x1ff ;  /* 0x000001ff04027836 */ /* 0x000fcc0000000000 */
[----:B------:R-:W-:-:S04]  /*02a0*/  @P0 VIADD R7, R7, 0x1 ;  /* 0x0000000107070836 */ /* 0x000fc80000000000 */
[----:B------:R-:W-:Y:S01]  /*02b0*/  IMAD.MOV.U32 R6, RZ, RZ, R7 ;  /* 0x000000ffff067224 */ /* 0x000fe200078e0007 */
[----:B------:R-:W-:-:S03]  /*02c0*/  SHF.R.S32.HI R7, RZ, 0x1f, R2 ;  /* 0x0000001fff077819 */ /* 0x000fc60000011402 */
[----:B------:R-:W-:Y:S01]  /*02d0*/  @!P2 IMAD.MOV R6, RZ, RZ, -R6 ;  /* 0x000000ffff06a224 */ /* 0x000fe200078e0a06 */
[----:B------:R-:W-:Y:S02]  /*02e0*/  @!P1 LOP3.LUT R6, RZ, R0, RZ, 0x33, !PT ;  /* 0x00000000ff069212 */ /* 0x000fe400078e33ff */
[----:B------:R-:W-:-:S03]  /*02f0*/  LEA.HI R7, R7, R2, RZ, 0x9 ;  /* 0x0000000207077211 */ /* 0x000fc600078f48ff */
[----:B------:R-:W-:Y:S02]  /*0300*/  IMAD.SHL.U32 R2, R6, 0x8, RZ ;  /* 0x0000000806027824 */ /* 0x000fe400078e00ff */
[----:B------:R-:W-:-:S03]  /*0310*/  IMAD.MOV R6, RZ, RZ, -R6 ;  /* 0x000000ffff067224 */ /* 0x000fc600078e0a06 */
[----:B------:R-:W-:Y:S01]  /*0320*/  LEA.HI.SX32 R7, R7, -R2, 0x17 ;  /* 0x8000000207077211 */ /* 0x000fe200078fbaff */
[----:B------:R-:W-:Y:S02]  /*0330*/  IMAD R15, R0, R6, R3 ;  /* 0x00000006000f7224 */ /* 0x000fe400078e0203 */
[----:B------:R-:W-:Y:S01]  /*0340*/  IMAD.MOV.U32 R6, RZ, RZ, RZ ;  /* 0x000000ffff067224 */ /* 0x000fe200078e00ff */
[----:B------:R-:W-:Y:S02]  /*0350*/  VIMNMX R8, PT, PT, R7, 0x8, PT ;  /* 0x0000000807087848 */ /* 0x000fe40003fe0100 */
[----:B------:R-:W-:Y:S02]  /*0360*/  IABS R13, R15 ;  /* 0x0000000f000d7213 */ /* 0x000fe40000000000 */
[----:B------:R-:W-:-:S04]  /*0370*/  IABS R11, R8 ;  /* 0x00000008000b7213 */ /* 0x000fc80000000000 */
[----:B------:R-:W0:Y:S08]  /*0380*/  I2F.RP R9, R11 ;  /* 0x0000000b00097306 */ /* 0x000e300000209400 */
[----:B0-----:R-:W0:Y:S02]  /*0390*/  MUFU.RCP R9, R9 ;  /* 0x0000000900097308 */ /* 0x001e240000001000 */
[----:B0-----:R-:W-:-:S06]  /*03a0*/  VIADD R7, R9, 0xffffffe ;  /* 0x0ffffffe09077836 */ /* 0x001fcc0000000000 */
[----:B------:R-:W0:Y:S02]  /*03b0*/  F2I.FTZ.U32.TRUNC.NTZ R7, R7 ;  /* 0x0000000700077305 */ /* 0x000e24000021f000 */
[----:B0-----:R-:W-:-:S04]  /*03c0*/  IMAD.MOV R10, RZ, RZ, -R7 ;  /* 0x000000ffff0a7224 */ /* 0x001fc800078e0a07 */
[----:B------:R-:W-:-:S04]  /*03d0*/  IMAD.MOV.U32 R0, RZ, RZ, R10 ;  /* 0x000000ffff007224 */ /* 0x000fc800078e000a */
[----:B------:R-:W-:Y:S01]  /*03e0*/  IMAD R3, R0, R11, RZ ;  /* 0x0000000b00037224 */ /* 0x000fe200078e02ff */
[----:B------:R-:W-:-:S03]  /*03f0*/  IABS R0, R8 ;  /* 0x0000000800007213 */ /* 0x000fc60000000000 */
[----:B------:R-:W-:-:S04]  /*0400*/  IMAD.HI.U32 R6, R7, R3, R6 ;  /* 0x0000000307067227 */ /* 0x000fc800078e0006 */
[----:B------:R-:W-:Y:S02]  /*0410*/  IMAD.MOV R0, RZ, RZ, -R0 ;  /* 0x000000ffff007224 */ /* 0x000fe400078e0a00 */
        /* <DEDUP_REMOVED lines=9> */
[----:B---3--:R-:W-:-:S05]  /*04b0*/  IMAD.U32 R0, RZ, RZ, UR7 ;  /* 0x00000007ff007e24 */ /* 0x008fca000f8e00ff */
[----:B------:R0:W-:Y:S01]  /*04c0*/  STL [R1+0x20], R0 ;  /* 0x0000200001007387 */ /* 0x0001e20000100800 */
[----:B------:R-:W-:-:S06]  /*04d0*/  @P0 VIADD R6, R6, 0x1 ;  /* 0x0000000106060836 */ /* 0x000fcc0000000000 */
[----:B------:R-:W-:Y:S01]  /*04e0*/  @!P2 IMAD.MOV R6, RZ, RZ, -R6 ;  /* 0x000000ffff06a224 */ /* 0x000fe200078e0a06 */
[----:B------:R-:W-:-:S05]  /*04f0*/  @!P1 LOP3.LUT R6, RZ, R8, RZ, 0x33, !PT ;  /* 0x00000008ff069212 */ /* 0x000fca00078e33ff */
[----:B------:R-:W-:Y:S02]  /*0500*/  IMAD.MOV R3, RZ, RZ, -R6 ;  /* 0x000000ffff037224 */ /* 0x000fe400078e0a06 */
[----:B------:R-:W-:Y:S02]  /*0510*/  IMAD.SHL.U32 R14, R6, 0x200, RZ ;  /* 0x00000200060e7824 */ /* 0x000fe400078e00ff */
[----:B------:R-:W-:-:S04]  /*0520*/  IMAD R3, R8, R3, R15 ;  /* 0x0000000308037224 */ /* 0x000fc800078e020f */
[----:B------:R-:W-:-:S04]  /*0530*/  IMAD.IADD R3, R2, 0x1, R3 ;  /* 0x0000000102037824 */ /* 0x000fc800078e0203 */
[----:B------:R-:W-:-:S05]  /*0540*/  IMAD R18, R3, 0x200, R17 ;  /* 0x0000020003127824 */ /* 0x000fca00078e0211 */
[----:B------:R0:W-:Y:S04]  /*0550*/  STL [R1+0xba0], R18 ;  /* 0x000ba01201007387 */ /* 0x0001e80000100800 */
[----:B------:R0:W-:Y:S01]  /*0560*/  STL [R1+0x2c], R14 ;  /* 0x00002c0e01007387 */ /* 0x0001e20000100800 */
[----:B------:R-:W-:Y:S05]  /*0570*/  BRA.U UP0, `(.L_x_0) ;  /* 0x0000002100187547 */ /* 0x000fea000b800000 */
[C---:B------:R-:W-:Y:S01]  /*0580*/  IMAD.SHL.U32 R2, R16.reuse, 0x2, RZ ;  /* 0x0000000210027824 */ /* 0x040fe200078e00ff */
[----:B------:R1:W-:Y:S01]  /*0590*/  STL [R1+0xe0], RZ ;  /* 0x0000e0ff01007387 */ /* 0x0003e20000100800 */
[----:B0-----:R-:W-:-:S03]  /*05a0*/  IMAD.SHL.U32 R0, R16, 0x40, RZ ;  /* 0x0000004010007824 */ /* 0x001fc600078e00ff */
[----:B------:R1:W-:Y:S02]  /*05b0*/  STL [R1+0xcf8], R2 ;  /* 0x000cf80201007387 */ /* 0x0003e40000100800 */
[----:B------:R-:W-:Y:S02]  /*05c0*/  LOP3.LUT R0, R0, 0x400, RZ, 0xc0, !PT ;  /* 0x0000040000007812 */ /* 0x000fe400078ec0ff */
[----:B------:R1:W-:Y:S04]  /*05d0*/  STL [R1+0xe4], RZ ;  /* 0x0000e4ff01007387 */ /* 0x0003e80000100800 */
        /* <DEDUP_REMOVED lines=481> */
[----:B------:R1:W-:Y:S04]  /*23f0*/  STL [R1+0xce0], R0 ;  /* 0x000ce00001007387 */ /* 0x0003e80000100800 */
        /* <DEDUP_REMOVED lines=28> */
[----:B------:R1:W-:Y:S01]  /*25c0*/  STL [R1+0xbc], RZ ;  /* 0x0000bcff01007387 */ /* 0x0003e20000100800 */
[----:B------:R-:W-:Y:S05]  /*25d0*/  BRA `(.L_x_1) ;  /* 0x00000158002c7947 */ /* 0x000fea0003800000 */
.L_x_0:
[----:B------:R-:W-:Y:S01]  /*25e0*/  IABS R3, R4 ;  /* 0x0000000400037213 */ /* 0x000fe20000000000 */
[----:B------:R-:W-:Y:S01]  /*25f0*/  STL [R1+0x12f4], R5 ;  /* 0x0012f40501007387 */ /* 0x000fe20000100800 */
[----:B------:R-:W-:Y:S01]  /*2600*/  IABS R2, R5 ;  /* 0x0000000500027213 */ /* 0x000fe20000000000 */
[----:B------:R-:W1:Y:S01]  /*2610*/  LDCU UR8, c[0x0][0x3a4] ;  /* 0x00007480ff0877ac */ /* 0x000e620008000800 */
[----:B------:R-:W2:Y:S01]  /*2620*/  I2F.RP R8, R3 ;  /* 0x0000000300087306 */ /* 0x000ea20000209400 */
[----:B------:R-:W-:Y:S02]  /*2630*/  IABS R13, R18 ;  /* 0x00000012000d7213 */ /* 0x000fe40000000000 */
[----:B------:R-:W-:Y:S01]  /*2640*/  ISETP.GE.AND P6, PT, R18, RZ, PT ;  /* 0x000000ff1200720c */ /* 0x000fe20003fc6270 */
[----:B------:R-:W3:Y:S04]  /*2650*/  LDCU UR4, c[0x0][0x3b0] ;  /* 0x00007600ff0477ac */ /* 0x000ee80008000800 */
[----:B0-----:R-:W0:Y:S01]  /*2660*/  I2F.RP R0, R2 ;  /* 0x0000000200007306 */ /* 0x001e220000209400 */
[----:B------:R-:W4:Y:S01]  /*2670*/  LDCU.128 UR12, c[0x0][0x380] ;  /* 0x00007000ff0c77ac */ /* 0x000f220008000c00 */
[----:B------:R-:W5:Y:S06]  /*2680*/  LDCU UR9, c[0x0][0x3ac] ;  /* 0x00007580ff0977ac */ /* 0x000f6c0008000800 */
[----:B--2---:R-:W2:Y:S08]  /*2690*/  MUFU.RCP R8, R8 ;  /* 0x0000000800087308 */ /* 0x004eb00000001000 */
[----:B0-----:R-:W0:Y:S01]  /*26a0*/  MUFU.RCP R0, R0 ;  /* 0x0000000000007308 */ /* 0x001e220000001000 */
[----:B--2---:R-:W-:-:S07]  /*26b0*/  VIADD R7, R8, 0xffffffe ;  /* 0x0ffffffe08077836 */ /* 0x004fce0000000000 */
[----:B------:R-:W2:Y:S01]  /*26c0*/  F2I.FTZ.U32.TRUNC.NTZ R7, R7 ;  /* 0x0000000700077305 */ /* 0x000ea2000021f000 */
[----:B0-----:R-:W-:Y:S01]  /*26d0*/  VIADD R10, R0, 0xffffffe ;  /* 0x0ffffffe000a7836 */ /* 0x001fe20000000000 */
[----:B------:R-:W-:-:S04]  /*26e0*/  SHF.R.U32.HI R0, RZ, 0x5, R16 ;  /* 0x00000005ff007819 */ /* 0x000fc80000011610 */
[----:B------:R-:W-:Y:S02]  /*26f0*/  SGXT.U32 R0, R0, 0x4 ;  /* 0x000000040000781a */ /* 0x000fe40000000000 */
[----:B------:R0:W1:Y:S02]  /*2700*/  F2I.FTZ.U32.TRUNC.NTZ R11, R10 ;  /* 0x0000000a000b7305 */ /* 0x000064000021f000 */
[----:B------:R-:W-:Y:S01]  /*2710*/  LOP3.LUT R0, R14, R0, RZ, 0xfc, !PT ;  /* 0x000000000e007212 */ /* 0x000fe200078efcff */
[----:B--2---:R-:W-:-:S03]  /*2720*/  IMAD.MOV R6, RZ, RZ, -R7 ;  /* 0x000000ffff067224 */ /* 0x004fc600078e0a07 */
[----:B------:R-:W-:Y:S01]  /*2730*/  LOP3.LUT R22, R0, 0x140, RZ, 0xfc, !PT ;  /* 0x0000014000167812 */ /* 0x000fe200078efcff */
[----:B0-----:R-:W-:Y:S02]  /*2740*/  IMAD.MOV.U32 R10, RZ, RZ, RZ ;  /* 0x000000ffff0a7224 */ /* 0x001fe400078e00ff */
[----:B------:R-:W-:Y:S02]  /*2750*/  IMAD R9, R6, R3, RZ ;  /* 0x0000000306097224 */ /* 0x000fe400078e02ff */
[----:B------:R-:W-:Y:S02]  /*2760*/  IMAD.MOV.U32 R6, RZ, RZ, RZ ;  /* 0x000000ffff067224 */ /* 0x000fe400078e00ff */
[----:B-1----:R-:W-:Y:S02]  /*2770*/  IMAD.MOV R12, RZ, RZ, -R11 ;  /* 0x000000ffff0c7224 */ /* 0x002fe400078e0a0b */
[----:B------:R-:W-:Y:S01]  /*2780*/  IMAD.HI.U32 R8, R7, R9, R6 ;  /* 0x0000000907087227 */ /* 0x000fe200078e0006 */
[----:B------:R-:W-:-:S02]  /*2790*/  LEA.HI R6, R16, R14, RZ, 0x1b ;  /* 0x0000000e10067211 */ /* 0x000fc400078fd8ff */
[C---:B------:R-:W-:Y:S01]  /*27a0*/  LOP3.LUT R9, R0.reuse, 0x1e0, RZ, 0xfc, !PT ;  /* 0x000001e000097812 */ /* 0x040fe200078efcff */
[----:B------:R-:W-:Y:S01]  /*27b0*/  IMAD.MOV.U32 R7, RZ, RZ, R12 ;  /* 0x000000ffff077224 */ /* 0x000fe200078e000c */
[----:B------:R-:W-:Y:S01]  /*27c0*/  LOP3.LUT R14, R0, 0x1c0, RZ, 0xfc, !PT ;  /* 0x000001c0000e7812 */ /* 0x000fe200078efcff */
[----:B------:R-:W-:Y:S01]  /*27d0*/  IMAD.MOV.U32 R12, RZ, RZ, R13 ;  /* 0x000000ffff0c7224 */ /* 0x000fe200078e000d */
[----:B------:R-:W-:Y:S01]  /*27e0*/  IABS R13, R9 ;  /* 0x00000009000d7213 */ /* 0x000fe20000000000 */
[----:B------:R-:W-:Y:S02]  /*27f0*/  VIADD R15, R6, 0x1f0 ;  /* 0x000001f0060f7836 */ /* 0x000fe40000000000 */
[----:B------:R-:W-:-:S03]  /*2800*/  IMAD.HI.U32 R8, R8, R12, RZ ;  /* 0x0000000c08087227 */ /* 0x000fc600078e00ff */
[----:B------:R-:W-:Y:S01]  /*2810*/  IABS R29, R15 ;  /* 0x0000000f001d7213 */ /* 0x000fe20000000000 */
[----:B------:R-:W-:Y:S01]  /*2820*/  IMAD R7, R7, R2, RZ ;  /* 0x0000000207077224 */ /* 0x000fe200078e02ff */
[----:B------:R-:W-:Y:S01]  /*2830*/  ISETP.GE.AND P0, PT, R15, RZ, PT ;  /* 0x000000ff0f00720c */ /* 0x000fe20003f06270 */
[----:B------:R-:W-:Y:S02]  /*2840*/  IMAD.MOV R8, RZ, RZ, -R8 ;  /* 0x000000ffff087224 */ /* 0x000fe400078e0a08 */
[----:B------:R-:W-:-:S04]  /*2850*/  IMAD.HI.U32 R10, R11, R7, R10 ;  /* 0x000000070b0a7227 */ /* 0x000fc800078e000a */
[----:B------:R-:W-:Y:S01]  /*2860*/  IMAD R8, R3, R8, R12 ;  /* 0x0000000803087224 */ /* 0x000fe200078e020c */
[----:B------:R-:W-:Y:S01]  /*2870*/  IABS R12, R14 ;  /* 0x0000000e000c7213 */ /* 0x000fe20000000000 */
[----:B------:R-:W-:-:S03]  /*2880*/  IMAD.HI.U32 R7, R10, R29, RZ ;  /* 0x0000001d0a077227 */ /* 0x000fc600078e00ff */
[----:B------:R-:W-:Y:S01]  /*2890*/  ISETP.GT.U32.AND P1, PT, R3, R8, PT ;  /* 0x000000080300720c */ /* 0x000fe20003f24070 */
[----:B------:R-:W-:Y:S02]  /*28a0*/  IMAD.MOV R11, RZ, RZ, -R7 ;  /* 0x000000ffff0b7224 */ /* 0x000fe400078e0a07 */
[----:B------:R-:W-:-:S04]  /*28b0*/  IMAD.HI.U32 R7, R10, R13, RZ ;  /* 0x0000000d0a077227 */ /* 0x000fc800078e00ff */
[----:B------:R-:W-:Y:S02]  /*28c0*/  IMAD R29, R2, R11, R29 ;  /* 0x0000000b021d7224 */ /* 0x000fe400078e021d */
[----:B------:R-:W-:Y:S02]  /*28d0*/  IMAD.MOV R28, RZ, RZ, -R7 ;  /* 0x000000ffff1c7224 */ /* 0x000fe400078e0a07 */
[----:B------:R-:W-:Y:S02]  /*28e0*/  VIADD R16, R6, 0x1d0 ;  /* 0x000001d006107836 */ /* 0x000fe40000000000 */
[----:B------:R-:W-:Y:S01]  /*28f0*/  @!P1 IMAD.IADD R8, R8, 0x1, -R3 ;  /* 0x0000000108089824 */ /* 0x000fe200078e0a03 */
[C---:B------:R-:W-:Y:S01]  /*2900*/  ISETP.GT.U32.AND P1, PT, R2.reuse, R29, PT ;  /* 0x0000001d0200720c */ /* 0x040fe20003f24070 */
[----:B------:R-:W-:Y:S01]  /*2910*/  IMAD R28, R2, R28, R13 ;  /* 0x0000001c021c7224 */ /* 0x000fe200078e020d */
[----:B------:R-:W-:Y:S01]  /*2920*/  IABS R11, R16 ;  /* 0x00000010000b7213 */ /* 0x000fe20000000000 */
[----:B------:R-:W-:Y:S01]  /*2930*/  VIADD R17, R6, 0x1b0 ;  /* 0x000001b006117836 */ /* 0x000fe20000000000 */
[----:B------:R-:W-:Y:S01]  /*2940*/  ISETP.GT.U32.AND P5, PT, R3, R8, PT ;  /* 0x000000080300720c */ /* 0x000fe20003fa4070 */
[----:B------:R-:W-:Y:S01]  /*2950*/  IMAD.MOV.U32 R7, RZ, RZ, R12 ;  /* 0x000000ffff077224 */ /* 0x000fe200078e000c */
[----:B------:R-:W-:Y:S01]  /*2960*/  ISETP.GT.U32.AND P4, PT, R2, R28, PT ;  /* 0x0000001c0200720c */ /* 0x000fe20003f84070 */
[----:B------:R-:W-:Y:S01]  /*2970*/  IMAD.HI.U32 R12, R10, R11, RZ ;  /* 0x0000000b0a0c7227 */ /* 0x000fe200078e00ff */
[----:B------:R-:W-:-:S02]  /*2980*/  IABS R13, R17 ;  /* 0x00000011000d7213 */ /* 0x000fc40000000000 */
[----:B------:R-:W-:Y:S01]  /*2990*/  ISETP.GE.AND P3, PT, R16, RZ, PT ;  /* 0x000000ff1000720c */ /* 0x000fe20003f66270 */
[----:B------:R-:W-:Y:S01]  /*29a0*/  IMAD.HI.U32 R15, R10, R7, RZ ;  /* 0x000000070a0f7227 */ /* 0x000fe200078e00ff */
[----:B------:R-:W-:-:S03]  /*29b0*/  ISETP.GE.AND P2, PT, R17, RZ, PT ;  /* 0x000000ff1100720c */ /* 0x000fc60003f46270 */
[----:B------:R-:W-:Y:S02]  /*29c0*/  @!P1 IMAD.IADD R29, R29, 0x1, -R2 ;  /* 0x000000011d1d9824 */ /* 0x000fe400078e0a02 */
[----:B------:R-:W-:Y:S02]  /*29d0*/  IMAD.MOV R12, RZ, RZ, -R12 ;  /* 0x000000ffff0c7224 */ /* 0x000fe400078e0a0c */
[----:B------:R-:W-:Y:S01]  /*29e0*/  @!P4 IMAD.IADD R28, R28, 0x1, -R2 ;  /* 0x000000011c1cc824 */ /* 0x000fe200078e0a02 */
[----:B------:R-:W-:Y:S01]  /*29f0*/  ISETP.GT.U32.AND P1, PT, R2, R29, PT ;  /* 0x0000001d0200720c */ /* 0x000fe20003f24070 */
[----:B------:R-:W-:Y:S02]  /*2a00*/  IMAD.MOV R16, RZ, RZ, -R15 ;  /* 0x000000ffff107224 */ /* 0x000fe400078e0a0f */
[----:B------:R-:W-:Y:S01]  /*2a10*/  IMAD.HI.U32 R15, R10, R13, RZ ;  /* 0x0000000d0a0f7227 */ /* 0x000fe200078e00ff */
[----:B------:R-:W-:-:S03]  /*2a20*/  ISETP.GT.U32.AND P4, PT, R2, R28, PT ;  /* 0x0000001c0200720c */ /* 0x000fc60003f84070 */
[----:B------:R-:W-:Y:S01]  /*2a30*/  @!P5 IMAD.IADD R8, R8, 0x1, -R3 ;  /* 0x000000010808d824 */ /* 0x000fe200078e0a03 */
[----:B------:R-:W-:Y:S01]  /*2a40*/  ISETP.NE.AND P5, PT, R4, RZ, PT ;  /* 0x000000ff0400720c */ /* 0x000fe20003fa5270 */
[C---:B------:R-:W-:Y:S02]  /*2a50*/  IMAD R11, R2.reuse, R12, R11 ;  /* 0x0000000c020b7224 */ /* 0x040fe400078e020b */
[----:B------:R-:W-:Y:S01]  /*2a60*/  IMAD R12, R2, R16, R7 ;  /* 0x00000010020c7224 */ /* 0x000fe200078e0207 */
[C---:B------:R-:W-:Y:S01]  /*2a70*/  LOP3.LUT R7, R0.reuse, 0x1a0, RZ, 0xfc, !PT ;  /* 0x000001a000077812 */ /* 0x040fe200078efcff */
[----:B------:R-:W-:Y:S01]  /*2a80*/  IMAD.MOV R15, RZ, RZ, -R15 ;  /* 0x000000ffff0f7224 */ /* 0x000fe200078e0a0f */
[----:B------:R-:W-:Y:S01]  /*2a90*/  LOP3.LUT R16, R0, 0x180, RZ, 0xfc, !PT ;  /* 0x0000018000107812 */ /* 0x000fe200078efcff */
[----:B------:R-:W-:Y:S01]  /*2aa0*/  IMAD.MOV.U32 R3, RZ, RZ, R8 ;  /* 0x000000ffff037224 */ /* 0x000fe200078e0008 */
[----:B------:R-:W-:Y:S01]  /*2ab0*/  IABS R23, R7 ;  /* 0x0000000700177213 */ /* 0x000fe20000000000 */
[C---:B------:R-:W-:Y:S01]  /*2ac0*/  IMAD R13, R2.reuse, R15, R13 ;  /* 0x0000000f020d7224 */ /* 0x040fe200078e020d */
[----:B------:R-:W-:Y:S01]  /*2ad0*/  IABS R19, R16 ;  /* 0x0000001000137213 */ /* 0x000fe20000000000 */
[----:B------:R-:W-:Y:S01]  /*2ae0*/  @!P6 IMAD.MOV R3, RZ, RZ, -R3 ;  /* 0x000000ffff03e224 */ /* 0x000fe200078e0a03 */
[C---:B------:R-:W-:Y:S01]  /*2af0*/  ISETP.GT.U32.AND P6, PT, R2.reuse, R11, PT ;  /* 0x0000000b0200720c */ /* 0x040fe20003fc4070 */
[--C-:B------:R-:W-:Y:S01]  /*2b00*/  @!P1 IMAD.IADD R29, R29, 0x1, -R2.reuse ;  /* 0x000000011d1d9824 */ /* 0x100fe200078e0a02 */
[----:B------:R-:W-:Y:S01]  /*2b10*/  ISETP.GT.U32.AND P1, PT, R2, R12, PT ;  /* 0x0000000c0200720c */ /* 0x000fe20003f24070 */
[----:B------:R-:W-:Y:S01]  /*2b20*/  @!P4 IMAD.IADD R28, R28, 0x1, -R2 ;  /* 0x000000011c1cc824 */ /* 0x000fe200078e0a02 */
[----:B------:R-:W-:Y:S01]  /*2b30*/  ISETP.GT.U32.AND P4, PT, R2, R13, PT ;  /* 0x0000000d0200720c */ /* 0x000fe20003f84070 */
[----:B------:R-:W-:Y:S01]  /*2b40*/  VIADD R15, R6, 0x190 ;  /* 0x00000190060f7836 */ /* 0x000fe20000000000 */
[----:B------:R-:W-:Y:S01]  /*2b50*/  @!P5 LOP3.LUT R3, RZ, R4, RZ, 0x33, !PT ;  /* 0x00000004ff03d212 */ /* 0x000fe200078e33ff */
[----:B------:R-:W-:-:S03]  /*2b60*/  IMAD.HI.U32 R4, R10, R23, RZ ;  /* 0x000000170a047227 */ /* 0x000fc600078e00ff */
[----:B------:R-:W-:Y:S01]  /*2b70*/  IABS R21, R15 ;  /* 0x0000000f00157213 */ /* 0x000fe20000000000 */
[----:B------:R-:W-:Y:S01]  /*2b80*/  IMAD.MOV R4, RZ, RZ, -R4 ;  /* 0x000000ffff047224 */ /* 0x000fe200078e0a04 */
[----:B------:R-:W-:Y:S01]  /*2b90*/  ISETP.GE.AND P5, PT, R15, RZ, PT ;  /* 0x000000ff0f00720c */ /* 0x000fe20003fa6270 */
[--C-:B------:R-:W-:Y:S01]  /*2ba0*/  @!P6 IMAD.IADD R11, R11, 0x1, -R2.reuse ;  /* 0x000000010b0be824 */ /* 0x100fe200078e0a02 */
[----:B------:R-:W-:Y:S01]  /*2bb0*/  ISETP.GE.AND P6, PT, R9, RZ, PT ;  /* 0x000000ff0900720c */ /* 0x000fe20003fc6270 */
[--C-:B------:R-:W-:Y:S01]  /*2bc0*/  @!P1 IMAD.IADD R12, R12, 0x1, -R2.reuse ;  /* 0x000000010c0c9824 */ /* 0x100fe200078e0a02 */
[----:B------:R-:W-:Y:S01]  /*2bd0*/  STL [R1+0x12e0], R3 ;  /* 0x0012e00301007387 */ /* 0x000fe20000100800 */
[----:B------:R-:W-:Y:S01]  /*2be0*/  @!P4 IMAD.IADD R13, R13, 0x1, -R2 ;  /* 0x000000010d0dc824 */ /* 0x000fe200078e0a02 */
[C---:B------:R-:W-:Y:S01]  /*2bf0*/  ISETP.GT.U32.AND P1, PT, R2.reuse, R11, PT ;  /* 0x0000000b0200720c */ /* 0x040fe20003f24070 */
[C---:B------:R-:W-:Y:S01]  /*2c00*/  IMAD R23, R2.reuse, R4, R23 ;  /* 0x0000000402177224 */ /* 0x040fe200078e0217 */
[----:B------:R-:W-:Y:S01]  /*2c10*/  ISETP.GT.U32.AND P4, PT, R2, R12, PT ;  /* 0x0000000c0200720c */ /* 0x000fe20003f84070 */
[----:B------:R-:W-:-:S04]  /*2c20*/  IMAD.HI.U32 R4, R10, R21, RZ ;  /* 0x000000150a047227 */ /* 0x000fc800078e00ff */
[----:B------:R-:W-:Y:S02]  /*2c30*/  IMAD.MOV R4, RZ, RZ, -R4 ;  /* 0x000000ffff047224 */ /* 0x000fe400078e0a04 */
[----:B------:R-:W-:Y:S01]  /*2c40*/  @!P0 IMAD.MOV R29, RZ, RZ, -R29 ;  /* 0x000000ffff1d8224 */ /* 0x000fe200078e0a1d */
[C---:B------:R-:W-:Y:S01]  /*2c50*/  ISETP.GT.U32.AND P0, PT, R2.reuse, R13, PT ;  /* 0x0000000d0200720c */ /* 0x040fe20003f04070 */
[C---:B------:R-:W-:Y:S02]  /*2c60*/  IMAD R21, R2.reuse, R4, R21 ;  /* 0x0000000402157224 */ /* 0x040fe400078e0215 */
[----:B------:R-:W-:Y:S01]  /*2c70*/  @!P6 IMAD.MOV R28, RZ, RZ, -R28 ;  /* 0x000000ffff1ce224 */ /* 0x000fe200078e0a1c */
[----:B------:R-:W-:Y:S01]  /*2c80*/  ISETP.GT.U32.AND P6, PT, R2, R23, PT ;  /* 0x000000170200720c */ /* 0x000fe20003fc4070 */
[----:B------:R-:W-:Y:S01]  /*2c90*/  IMAD.HI.U32 R4, R10, R19, RZ ;  /* 0x000000130a047227 */ /* 0x000fe200078e00ff */
[----:B------:R-:W-:Y:S03]  /*2ca0*/  STL [R1+0x12f8], R29 ;  /* 0x0012f81d01007387 */ /* 0x000fe60000100800 */
[----:B------:R-:W-:Y:S01]  /*2cb0*/  @!P4 IMAD.IADD R12, R12, 0x1, -R2 ;  /* 0x000000010c0cc824 */ /* 0x000fe200078e0a02 */
[----:B------:R-:W-:Y:S01]  /*2cc0*/  ISETP.GT.U32.AND P4, PT, R2, R21, PT ;  /* 0x000000150200720c */ /* 0x000fe20003f84070 */
[----:B------:R-:W-:Y:S01]  /*2cd0*/  IMAD.MOV R4, RZ, RZ, -R4 ;  /* 0x000000ffff047224 */ /* 0x000fe200078e0a04 */
[----:B------:R0:W-:Y:S01]  /*2ce0*/  STL [R1+0x12fc], R28 ;  /* 0x0012fc1c01007387 */ /* 0x0001e20000100800 */
[----:B------:R-:W-:-:S02]  /*2cf0*/  VIADD R8, R6, 0x170 ;  /* 0x0000017006087836 */ /* 0x000fc40000000000 */
[----:B------:R-:W-:Y:S01]  /*2d00*/  IMAD R19, R2, R4, R19 ;  /* 0x0000000402137224 */ /* 0x000fe200078e0213 */
[----:B------:R-:W-:Y:S01]  /*2d10*/  LOP3.LUT R4, R0, 0x160, RZ, 0xfc, !PT ;  /* 0x0000016000047812 */ /* 0x000fe200078efcff */
[--C-:B------:R-:W-:Y:S01]  /*2d20*/  @!P0 IMAD.IADD R13, R13, 0x1, -R2.reuse ;  /* 0x000000010d0d8824 */ /* 0x100fe200078e0a02 */
[----:B------:R-:W-:Y:S01]  /*2d30*/  IABS R9, R8 ;  /* 0x0000000800097213 */ /* 0x000fe20000000000 */
[--C-:B------:R-:W-:Y:S01]  /*2d40*/  @!P6 IMAD.IADD R23, R23, 0x1, -R2.reuse ;  /* 0x000000011717e824 */ /* 0x100fe200078e0a02 */
[----:B------:R-:W-:Y:S01]  /*2d50*/  ISETP.GE.AND P0, PT, R14, RZ, PT ;  /* 0x000000ff0e00720c */ /* 0x000fe20003f06270 */
[--C-:B------:R-:W-:Y:S01]  /*2d60*/  @!P1 IMAD.IADD R11, R11, 0x1, -R2.reuse ;  /* 0x000000010b0b9824 */ /* 0x100fe200078e0a02 */
[C---:B------:R-:W-:Y:S01]  /*2d70*/  ISETP.GT.U32.AND P6, PT, R2.reuse, R19, PT ;  /* 0x000000130200720c */ /* 0x040fe20003fc4070 */
[----:B------:R-:W-:Y:S01]  /*2d80*/  @!P4 IMAD.IADD R21, R21, 0x1, -R2 ;  /* 0x000000011515c824 */ /* 0x000fe200078e0a02 */
[----:B------:R-:W-:Y:S01]  /*2d90*/  ISETP.GT.U32.AND P4, PT, R2, R23, PT ;  /* 0x000000170200720c */ /* 0x000fe20003f84070 */
[----:B------:R-:W-:Y:S01]  /*2da0*/  IMAD.HI.U32 R15, R10, R9, RZ ;  /* 0x000000090a0f7227 */ /* 0x000fe200078e00ff */
[----:B------:R-:W-:-:S02]  /*2db0*/  IABS R20, R4 ;  /* 0x0000000400147213 */ /* 0x000fc40000000000 */
[----:B------:R-:W-:Y:S01]  /*2dc0*/  ISETP.GE.AND P1, PT, R8, RZ, PT ;  /* 0x000000ff0800720c */ /* 0x000fe20003f26270 */
[----:B------:R-:W-:Y:S01]  /*2dd0*/  IMAD.MOV R15, RZ, RZ, -R15 ;  /* 0x000000ffff0f7224 */ /* 0x000fe200078e0a0f */
[----:B------:R-:W-:Y:S01]  /*2de0*/  IABS R14, R22 ;  /* 0x00000016000e7213 */ /* 0x000fe20000000000 */
[----:B------:R-:W-:Y:S01]  /*2df0*/  VIADD R8, R6, 0x150 ;  /* 0x0000015006087836 */ /* 0x000fe20000000000 */
[----:B0-----:R-:W-:Y:S01]  /*2e00*/  IABS R28, R0 ;  /* 0x00000000001c7213 */ /* 0x001fe20000000000 */
[----:B------:R-:W-:Y:S01]  /*2e10*/  IMAD R9, R2, R15, R9 ;  /* 0x0000000f02097224 */ /* 0x000fe200078e0209 */
[----:B------:R-:W-:Y:S01]  /*2e20*/  LOP3.LUT R29, R0, 0x20, RZ, 0xfc, !PT ;  /* 0x00000020001d7812 */ /* 0x000fe200078efcff */
[----:B------:R-:W-:Y:S01]  /*2e30*/  @!P0 IMAD.MOV R12, RZ, RZ, -R12 ;  /* 0x000000ffff0c8224 */ /* 0x000fe200078e0a0c */
[C---:B------:R-:W-:Y:S01]  /*2e40*/  ISETP.GT.U32.AND P0, PT, R2.reuse, R21, PT ;  /* 0x000000150200720c */ /* 0x040fe20003f04070 */
[--C-:B------:R-:W-:Y:S02]  /*2e50*/  @!P6 IMAD.IADD R19, R19, 0x1, -R2.reuse ;  /* 0x000000011313e824 */ /* 0x100fe400078e0a02 */
[----:B------:R-:W-:Y:S01]  /*2e60*/  @!P4 IMAD.IADD R23, R23, 0x1, -R2 ;  /* 0x000000011717c824 */ /* 0x000fe200078e0a02 */
[----:B------:R-:W-:Y:S01]  /*2e70*/  ISETP.GT.U32.AND P4, PT, R2, R9, PT ;  /* 0x000000090200720c */ /* 0x000fe20003f84070 */
[----:B------:R-:W-:Y:S01]  /*2e80*/  IMAD.HI.U32 R18, R10, R20, RZ ;  /* 0x000000140a127227 */ /* 0x000fe200078e00ff */
[----:B------:R-:W-:-:S03]  /*2e90*/  ISETP.GT.U32.AND P6, PT, R2, R19, PT ;  /* 0x000000130200720c */ /* 0x000fc60003fc4070 */
[----:B------:R-:W-:Y:S01]  /*2ea0*/  @!P3 IMAD.MOV R11, RZ, RZ, -R11 ;  /* 0x000000ffff0bb224 */ /* 0x000fe200078e0a0b */
[----:B------:R-:W-:Y:S01]  /*2eb0*/  ISETP.GE.AND P3, PT, R8, RZ, PT ;  /* 0x000000ff0800720c */ /* 0x000fe20003f66270 */
[----:B------:R-:W-:Y:S01]  /*2ec0*/  IMAD.MOV R18, RZ, RZ, -R18 ;  /* 0x000000ffff127224 */ /* 0x000fe200078e0a12 */
[----:B------:R-:W-:Y:S01]  /*2ed0*/  IABS R8, R8 ;  /* 0x0000000800087213 */ /* 0x000fe20000000000 */
[----:B------:R-:W-:Y:S01]  /*2ee0*/  @!P0 IMAD.IADD R21, R21, 0x1, -R2 ;  /* 0x0000000115158824 */ /* 0x000fe200078e0a02 */
[----:B------:R-:W-:Y:S01]  /*2ef0*/  ISETP.GE.AND P0, PT, R7, RZ, PT ;  /* 0x000000ff0700720c */ /* 0x000fe20003f06270 */
[----:B------:R-:W-:Y:S01]  /*2f00*/  IMAD R20, R2, R18, R20 ;  /* 0x0000001202147224 */ /* 0x000fe200078e0214 */
[----:B------:R-:W-:Y:S01]  /*2f10*/  LOP3.LUT R7, R0, 0x120, RZ, 0xfc, !PT ;  /* 0x0000012000077812 */ /* 0x000fe200078efcff */
[----:B------:R-:W-:Y:S01]  /*2f20*/  IMAD.HI.U32 R25, R10, R8, RZ ;  /* 0x000000080a197227 */ /* 0x000fe200078e00ff */
[----:B------:R-:W-:Y:S03]  /*2f30*/  STL [R1+0x1300], R11 ;  /* 0x0013000b01007387 */ /* 0x000fe60000100800 */
[--C-:B------:R-:W-:Y:S01]  /*2f40*/  @!P4 IMAD.IADD R9, R9, 0x1, -R2.reuse ;  /* 0x000000010909c824 */ /* 0x100fe200078e0a02 */
[----:B------:R-:W-:Y:S01]  /*2f50*/  ISETP.GE.AND P4, PT, R16, RZ, PT ;  /* 0x000000ff1000720c */ /* 0x000fe20003f86270 */
[----:B------:R-:W-:Y:S01]  /*2f60*/  IMAD.HI.U32 R24, R10, R14, RZ ;  /* 0x0000000e0a187227 */ /* 0x000fe200078e00ff */
[----:B------:R-:W-:Y:S01]  /*2f70*/  IABS R16, R7 ;  /* 0x0000000700107213 */ /* 0x000fe20000000000 */
[----:B------:R-:W-:Y:S02]  /*2f80*/  STL [R1+0x1304], R12 ;  /* 0x0013040c01007387 */ /* 0x000fe40000100800 */
[----:B------:R-:W-:Y:S01]  /*2f90*/  @!P6 IMAD.IADD R19, R19, 0x1, -R2 ;  /* 0x000000011313e824 */ /* 0x000fe200078e0a02 */
[----:B------:R-:W-:Y:S01]  /*2fa0*/  ISETP.GT.U32.AND P6, PT, R2, R20, PT ;  /* 0x000000140200720c */ /* 0x000fe20003fc4070 */
[----:B------:R-:W-:-:S02]  /*2fb0*/  IMAD.MOV R25, RZ, RZ, -R25 ;  /* 0x000000ffff197224 */ /* 0x000fc400078e0a19 */
[----:B------:R-:W-:Y:S02]  /*2fc0*/  IMAD.MOV R24, RZ, RZ, -R24 ;  /* 0x000000ffff187224 */ /* 0x000fe400078e0a18 */
[----:B------:R-:W-:Y:S02]  /*2fd0*/  IMAD R8, R2, R25, R8 ;  /* 0x0000001902087224 */ /* 0x000fe400078e0208 */
[----:B------:R-:W-:Y:S02]  /*2fe0*/  IMAD.MOV.U32 R26, RZ, RZ, R23 ;  /* 0x000000ffff1a7224 */ /* 0x000fe400078e0017 */
[----:B------:R-:W-:Y:S02]  /*2ff0*/  VIADD R15, R6, 0x130 ;  /* 0x00000130060f7836 */ /* 0x000fe40000000000 */
[----:B------:R-:W-:Y:S01]  /*3000*/  IMAD R14, R2, R24, R14 ;  /* 0x00000018020e7224 */ /* 0x000fe200078e020e */
[----:B------:R-:W-:Y:S01]  /*3010*/  LOP3.LUT R24, R0, 0x100, RZ, 0xfc, !PT ;  /* 0x0000010000187812 */ /* 0x000fe200078efcff */
[----:B------:R-:W-:Y:S01]  /*3020*/  @!P0 IMAD.MOV R26, RZ, RZ, -R26 ;  /* 0x000000ffff1a8224 */ /* 0x000fe200078e0a1a */
[----:B------:R-:W-:Y:S01]  /*3030*/  ISETP.GT.U32.AND P0, PT, R2, R8, PT ;  /* 0x000000080200720c */ /* 0x000fe20003f04070 */
[----:B------:R-:W-:Y:S01]  /*3040*/  IMAD.MOV.U32 R3, RZ, RZ, R19 ;  /* 0x000000ffff037224 */ /* 0x000fe200078e0013 */
[----:B------:R-:W-:Y:S01]  /*3050*/  IABS R17, R15 ;  /* 0x0000000f00117213 */ /* 0x000fe20000000000 */
[----:B------:R-:W-:Y:S01]  /*3060*/  @!P6 IMAD.IADD R20, R20, 0x1, -R2 ;  /* 0x000000011414e824 */ /* 0x000fe200078e0a02 */
[C---:B------:R-:W-:Y:S01]  /*3070*/  ISETP.GT.U32.AND P6, PT, R2.reuse, R9, PT ;  /* 0x000000090200720c */ /* 0x040fe20003fc4070 */
[----:B------:R-:W-:Y:S01]  /*3080*/  @!P4 IMAD.MOV R3, RZ, RZ, -R3 ;  /* 0x000000ffff03c224 */ /* 0x000fe200078e0a03 */
[----:B------:R-:W-:Y:S01]  /*3090*/  ISETP.GT.U32.AND P4, PT, R2, R14, PT ;  /* 0x0000000e0200720c */ /* 0x000fe20003f84070 */
[----:B------:R-:W-:Y:S01]  /*30a0*/  IMAD.HI.U32 R18, R10, R17, RZ ;  /* 0x000000110a127227 */ /* 0x000fe200078e00ff */
[----:B------:R-:W-:Y:S03]  /*30b0*/  STL [R1+0x1c], R26 ;  /* 0x00001c1a01007387 */ /* 0x000fe60000100800 */
[----:B------:R-:W-:-:S02]  /*30c0*/  IMAD.MOV.U32 R5, RZ, RZ, R21 ;  /* 0x000000ffff057224 */ /* 0x000fc400078e0015 */
[----:B------:R-:W-:Y:S02]  /*30d0*/  IMAD.MOV R18, RZ, RZ, -R18 ;  /* 0x000000ffff127224 */ /* 0x000fe400078e0a12 */
[----:B------:R-:W-:Y:S01]  /*30e0*/  @!P5 IMAD.MOV R5, RZ, RZ, -R5 ;  /* 0x000000ffff05d224 */ /* 0x000fe200078e0a05 */
[----:B------:R-:W-:Y:S01]  /*30f0*/  ISETP.GE.AND P5, PT, R15, RZ, PT ;  /* 0x000000ff0f00720c */ /* 0x000fe20003fa6270 */
[--C-:B------:R-:W-:Y:S01]  /*3100*/  @!P0 IMAD.IADD R8, R8, 0x1, -R2.reuse ;  /* 0x0000000108088824 */ /* 0x100fe200078e0a02 */
[----:B------:R-:W-:Y:S01]  /*3110*/  ISETP.GE.AND P0, PT, R4, RZ, PT ;  /* 0x000000ff0400720c */ /* 0x000fe20003f06270 */
[----:B------:R-:W-:Y:S01]  /*3120*/  @!P2 IMAD.MOV R13, RZ, RZ, -R13 ;  /* 0x000000ffff0da224 */ /* 0x000fe200078e0a0d */
[C---:B------:R-:W-:Y:S01]  /*3130*/  ISETP.GT.U32.AND P2, PT, R2.reuse, R20, PT ;  /* 0x000000140200720c */ /* 0x040fe20003f44070 */
[----:B------:R-:W-:Y:S01]  /*3140*/  IMAD R15, R2, R18, R17 ;  /* 0x00000012020f7224 */ /* 0x000fe200078e0211 */
[----:B------:R-:W-:Y:S01]  /*3150*/  STL [R1+0x24], R5 ;  /* 0x0000240501007387 */ /* 0x000fe20000100800 */
[--C-:B------:R-:W-:Y:S01]  /*3160*/  @!P4 IMAD.IADD R14, R14, 0x1, -R2.reuse ;  /* 0x000000010e0ec824 */ /* 0x100fe200078e0a02 */
[----:B------:R-:W-:Y:S01]  /*3170*/  ISETP.GT.U32.AND P4, PT, R2, R8, PT ;  /* 0x000000080200720c */ /* 0x000fe20003f84070 */
[----:B------:R-:W-:Y:S01]  /*3180*/  IMAD.HI.U32 R19, R10, R16, RZ ;  /* 0x000000100a137227 */ /* 0x000fe200078e00ff */
[----:B------:R0:W-:Y:S03]  /*3190*/  STL [R1+0x30], R3 ;  /* 0x0000300301007387 */ /* 0x0001e60000100800 */
[----:B------:R-:W-:Y:S01]  /*31a0*/  @!P6 IMAD.IADD R9, R9, 0x1, -R2 ;  /* 0x000000010909e824 */ /* 0x000fe200078e0a02 */
[----:B------:R-:W-:Y:S01]  /*31b0*/  ISETP.GT.U32.AND P6, PT, R2, R15, PT ;  /* 0x0000000f0200720c */ /* 0x000fe20003fc4070 */
[----:B------:R-:W-:-:S02]  /*31c0*/  IMAD.MOV R19, RZ, RZ, -R19 ;  /* 0x000000ffff137224 */ /* 0x000fc400078e0a13 */
[----:B------:R-:W-:Y:S02]  /*31d0*/  VIADD R17, R6, 0x110 ;  /* 0x0000011006117836 */ /* 0x000fe40000000000 */
[----:B------:R-:W-:Y:S02]  /*31e0*/  IMAD R4, R2, R19, R16 ;  /* 0x0000001302047224 */ /* 0x000fe400078e0210 */
[--C-:B------:R-:W-:Y:S01]  /*31f0*/  @!P2 IMAD.IADD R20, R20, 0x1, -R2.reuse ;  /* 0x000000011414a824 */ /* 0x100fe200078e0a02 */
[----:B------:R-:W-:Y:S01]  /*3200*/  ISETP.GE.AND P2, PT, R17, RZ, PT ;  /* 0x000000ff1100720c */ /* 0x000fe20003f46270 */
[----:B------:R-:W-:Y:S01]  /*3210*/  @!P4 IMAD.IADD R8, R8, 0x1, -R2 ;  /* 0x000000010808c824 */ /* 0x000fe200078e0a02 */
[----:B------:R-:W-:Y:S01]  /*3220*/  IABS R17, R17 ;  /* 0x0000001100117213 */ /* 0x000fe20000000000 */
[----:B------:R-:W-:Y:S01]  /*3230*/  VIADD R23, R6, 0xf0 ;  /* 0x000000f006177836 */ /* 0x000fe20000000000 */
[----:B------:R-:W-:Y:S01]  /*3240*/  ISETP.GT.U32.AND P4, PT, R2, R4, PT ;  /* 0x000000040200720c */ /* 0x000fe20003f84070 */
[----:B0-----:R-:W-:-:S02]  /*3250*/  IMAD.MOV.U32 R3, RZ, RZ, R9 ;  /* 0x000000ffff037224 */ /* 0x001fc400078e0009 */
[----:B------:R-:W-:Y:S01]  /*3260*/  @!P6 IMAD.IADD R15, R15, 0x1, -R2 ;  /* 0x000000010f0fe824 */ /* 0x000fe200078e0a02 */
[C---:B------:R-:W-:Y:S01]  /*3270*/  ISETP.GT.U32.AND P6, PT, R2.reuse, R14, PT ;  /* 0x0000000e0200720c */ /* 0x040fe20003fc4070 */
[----:B------:R-:W-:Y:S01]  /*3280*/  IMAD.MOV.U32 R16, RZ, RZ, R17 ;  /* 0x000000ffff107224 */ /* 0x000fe200078e0011 */
[----:B------:R-:W-:Y:S01]  /*3290*/  IABS R18, R23 ;  /* 0x0000001700127213 */ /* 0x000fe20000000000 */
[----:B------:R-:W-:Y:S01]  /*32a0*/  @!P1 IMAD.MOV R3, RZ, RZ, -R3 ;  /* 0x000000ffff039224 */ /* 0x000fe200078e0a03 */
[----:B------:R-:W-:Y:S01]  /*32b0*/  ISETP.GT.U32.AND P1, PT, R2, R15, PT ;  /* 0x0000000f0200720c */ /* 0x000fe20003f24070 */
[----:B------:R-:W-:Y:S01]  /*32c0*/  IMAD.HI.U32 R9, R10, R16, RZ ;  /* 0x000000100a097227 */ /* 0x000fe200078e00ff */
[----:B------:R-:W-:Y:S02]  /*32d0*/  IABS R17, R24 ;  /* 0x0000001800117213 */ /* 0x000fe40000000000 */
[----:B------:R0:W-:Y:S01]  /*32e0*/  STL [R1+0x38], R3 ;  /* 0x0000380301007387 */ /* 0x0001e20000100800 */
[----:B------:R-:W-:-:S02]  /*32f0*/  IMAD.MOV R9, RZ, RZ, -R9 ;  /* 0x000000ffff097224 */ /* 0x000fc400078e0a09 */
[----:B------:R-:W-:-:S04]  /*3300*/  IMAD.HI.U32 R21, R10, R18, RZ ;  /* 0x000000120a157227 */ /* 0x000fc800078e00ff */
[----:B------:R-:W-:Y:S01]  /*3310*/  @!P4 IMAD.IADD R4, R4, 0x1, -R2 ;  /* 0x000000010404c824 */ /* 0x000fe200078e0a02 */
[----:B------:R-:W-:Y:S01]  /*3320*/  ISETP.GE.AND P4, PT, R22, RZ, PT ;  /* 0x000000ff1600720c */ /* 0x000fe20003f86270 */
[----:B------:R-:W-:Y:S01]  /*3330*/  IMAD R16, R2, R9, R16 ;  /* 0x0000000902107224 */ /* 0x000fe200078e0210 */
[----:B------:R-:W-:Y:S01]  /*3340*/  LOP3.LUT R9, R0, 0xe0, RZ, 0xfc, !PT ;  /* 0x000000e000097812 */ /* 0x000fe200078efcff */
[----:B------:R-:W-:Y:S02]  /*3350*/  IMAD.MOV R21, RZ, RZ, -R21 ;  /* 0x000000ffff157224 */ /* 0x000fe400078e0a15 */
[----:B------:R-:W-:Y:S01]  /*3360*/  IMAD.MOV.U32 R5, RZ, RZ, R20 ;  /* 0x000000ffff057224 */ /* 0x000fe200078e0014 */
[----:B------:R-:W-:Y:S01]  /*3370*/  IABS R19, R9 ;  /* 0x0000000900137213 */ /* 0x000fe20000000000 */
[--C-:B------:R-:W-:Y:S01]  /*3380*/  @!P6 IMAD.IADD R14, R14, 0x1, -R2.reuse ;  /* 0x000000010e0ee824 */ /* 0x100fe200078e0a02 */
[C---:B------:R-:W-:Y:S01]  /*3390*/  ISETP.GT.U32.AND P6, PT, R2.reuse, R16, PT ;  /* 0x000000100200720c */ /* 0x040fe20003fc4070 */
[----:B------:R-:W-:Y:S01]  /*33a0*/  @!P1 IMAD.IADD R15, R15, 0x1, -R2 ;  /* 0x000000010f0f9824 */ /* 0x000fe200078e0a02 */
[----:B------:R-:W-:Y:S01]  /*33b0*/  ISETP.GE.AND P1, PT, R23, RZ, PT ;  /* 0x000000ff1700720c */ /* 0x000fe20003f26270 */
[----:B------:R-:W-:-:S02]  /*33c0*/  IMAD R18, R2, R21, R18 ;  /* 0x0000001502127224 */ /* 0x000fc400078e0212 */
[----:B------:R-:W-:Y:S01]  /*33d0*/  @!P0 IMAD.MOV R5, RZ, RZ, -R5 ;  /* 0x000000ffff058224 */ /* 0x000fe200078e0a05 */
[----:B------:R-:W-:Y:S01]  /*33e0*/  ISETP.GT.U32.AND P0, PT, R2, R4, PT ;  /* 0x000000040200720c */ /* 0x000fe20003f04070 */
[----:B------:R-:W-:-:S03]  /*33f0*/  IMAD.HI.U32 R25, R10, R17, RZ ;  /* 0x000000110a197227 */ /* 0x000fc600078e00ff */
[----:B------:R1:W-:Y:S01]  /*3400*/  STL [R1+0x18], R5 ;  /* 0x0000180501007387 */ /* 0x0003e20000100800 */
[----:B------:R-:W-:Y:S01]  /*3410*/  @!P5 IMAD.MOV R15, RZ, RZ, -R15 ;  /* 0x000000ffff0fd224 */ /* 0x000fe200078e0a0f */
[C---:B------:R-:W-:Y:S01]  /*3420*/  ISETP.GT.U32.AND P5, PT, R2.reuse, R18, PT ;  /* 0x000000120200720c */ /* 0x040fe20003fa4070 */
[----:B------:R-:W-:Y:S02]  /*3430*/  IMAD.MOV R23, RZ, RZ, -R25 ;  /* 0x000000ffff177224 */ /* 0x000fe400078e0a19 */
[----:B0-----:R-:W-:Y:S02]  /*3440*/  IMAD.MOV.U32 R3, RZ, RZ, R8 ;  /* 0x000000ffff037224 */ /* 0x001fe400078e0008 */
[----:B------:R-:W-:Y:S01]  /*3450*/  @!P4 IMAD.MOV R14, RZ, RZ, -R14 ;  /* 0x000000ffff0ec224 */ /* 0x000fe200078e0a0e */
[----:B------:R-:W-:Y:S01]  /*3460*/  ISETP.GE.AND P4, PT, R7, RZ, PT ;  /* 0x000000ff0700720c */ /* 0x000fe20003f86270 */
[----:B------:R-:W-:Y:S01]  /*3470*/  IMAD R17, R2, R23, R17 ;  /* 0x0000001702117224 */ /* 0x000fe200078e0211 */
[C---:B------:R-:W-:Y:S01]  /*3480*/  LOP3.LUT R7, R0.reuse, 0xc0, RZ, 0xfc, !PT ;  /* 0x000000c000077812 */ /* 0x040fe200078efcff */
[----:B------:R-:W-:Y:S01]  /*3490*/  @!P3 IMAD.MOV R3, RZ, RZ, -R3 ;  /* 0x000000ffff03b224 */ /* 0x000fe200078e0a03 */
[----:B-1----:R-:W-:Y:S01]  /*34a0*/  LOP3.LUT R5, R0, 0x40, RZ, 0xfc, !PT ;  /* 0x0000004000057812 */ /* 0x002fe200078efcff */
[----:B------:R-:W-:Y:S01]  /*34b0*/  IMAD.HI.U32 R20, R10, R19, RZ ;  /* 0x000000130a147227 */ /* 0x000fe200078e00ff */
[----:B------:R-:W-:-:S02]  /*34c0*/  IABS R21, R7 ;  /* 0x0000000700157213 */ /* 0x000fc40000000000 */
[----:B------:R0:W-:Y:S01]  /*34d0*/  STL [R1+0x10], R3 ;  /* 0x0000100301007387 */ /* 0x0001e20000100800 */
[--C-:B------:R-:W-:Y:S01]  /*34e0*/  @!P6 IMAD.IADD R16, R16, 0x1, -R2.reuse ;  /* 0x000000011010e824 */ /* 0x100fe200078e0a02 */
[----:B------:R-:W-:Y:S01]  /*34f0*/  ISETP.GT.U32.AND P6, PT, R2, R17, PT ;  /* 0x000000110200720c */ /* 0x000fe20003fc4070 */
[----:B------:R-:W-:Y:S01]  /*3500*/  @!P0 IMAD.IADD R4, R4, 0x1, -R2 ;  /* 0x0000000104048824 */ /* 0x000fe200078e0a02 */
[----:B------:R1:W-:Y:S01]  /*3510*/  STL [R1+0x12e4], R14 ;  /* 0x0012e40e01007387 */ /* 0x0003e20000100800 */
[----:B------:R-:W-:Y:S01]  /*3520*/  IMAD.MOV R8, RZ, RZ, -R20 ;  /* 0x000000ffff087224 */ /* 0x000fe200078e0a14 */
[----:B------:R-:W-:Y:S01]  /*3530*/  ISETP.GT.U32.AND P3, PT, R2, R16, PT ;  /* 0x000000100200720c */ /* 0x000fe20003f64070 */
[----:B------:R-:W-:Y:S01]  /*3540*/  VIADD R20, R6, 0xd0 ;  /* 0x000000d006147836 */ /* 0x000fe20000000000 */
[----:B------:R2:W-:Y:S01]  /*3550*/  STL [R1+0x12e8], R15 ;  /* 0x0012e80f01007387 */ /* 0x0005e20000100800 */
[----:B------:R-:W-:Y:S02]  /*3560*/  @!P5 IMAD.IADD R18, R18, 0x1, -R2 ;  /* 0x000000011212d824 */ /* 0x000fe400078e0a02 */
[----:B0-----:R-:W-:Y:S01]  /*3570*/  IMAD.MOV.U32 R3, RZ, RZ, R4 ;  /* 0x000000ffff037224 */ /* 0x001fe200078e0004 */
[----:B------:R-:W-:Y:S01]  /*3580*/  ISETP.GE.AND P0, PT, R20, RZ, PT ;  /* 0x000000ff1400720c */ /* 0x000fe20003f06270 */
[----:B------:R-:W-:Y:S01]  /*3590*/  VIADD R22, R6, 0xb0 ;  /* 0x000000b006167836 */ /* 0x000fe20000000000 */
[----:B------:R-:W-:Y:S01]  /*35a0*/  IABS R20, R20 ;  /* 0x0000001400147213 */ /* 0x000fe20000000000 */
[----:B------:R-:W-:Y:S01]  /*35b0*/  @!P4 IMAD.MOV R3, RZ, RZ, -R3 ;  /* 0x000000ffff03c224 */ /* 0x000fe200078e0a03 */
[C---:B------:R-:W-:Y:S01]  /*35c0*/  ISETP.GT.U32.AND P4, PT, R2.reuse, R18, PT ;  /* 0x000000120200720c */ /* 0x040fe20003f84070 */
[----:B------:R-:W-:Y:S01]  /*35d0*/  IMAD R19, R2, R8, R19 ;  /* 0x0000000802137224 */ /* 0x000fe200078e0213 */
[----:B------:R-:W-:Y:S01]  /*35e0*/  LOP3.LUT R4, R0, 0xa0, RZ, 0xfc, !PT ;  /* 0x000000a000047812 */ /* 0x000fe200078efcff */
[----:B------:R-:W-:Y:S01]  /*35f0*/  @!P6 IMAD.IADD R17, R17, 0x1, -R2 ;  /* 0x000000011111e824 */ /* 0x000fe200078e0a02 */
[----:B------:R-:W-:Y:S01]  /*3600*/  ISETP.GE.AND P6, PT, R22, RZ, PT ;  /* 0x000000ff1600720c */ /* 0x000fe20003fc6270 */
[----:B------:R-:W-:Y:S01]  /*3610*/  IMAD.HI.U32 R8, R10, R20, RZ ;  /* 0x000000140a087227 */ /* 0x000fe200078e00ff */
[----:B------:R-:W-:Y:S01]  /*3620*/  IABS R22, R22 ;  /* 0x0000001600167213 */ /* 0x000fe20000000000 */
[----:B------:R0:W-:Y:S01]  /*3630*/  STL [R1+0x12ec], R3 ;  /* 0x0012ec0301007387 */ /* 0x0001e20000100800 */
[----:B------:R-:W-:Y:S01]  /*3640*/  ISETP.GT.U32.AND P5, PT, R2, R17, PT ;  /* 0x000000110200720c */ /* 0x000fe20003fa4070 */
[----:B------:R-:W-:Y:S01]  /*3650*/  IMAD.MOV R8, RZ, RZ, -R8 ;  /* 0x000000ffff087224 */ /* 0x000fe200078e0a08 */
[----:B------:R-:W-:Y:S01]  /*3660*/  IABS R23, R4 ;  /* 0x0000000400177213 */ /* 0x000fe20000000000 */
[--C-:B------:R-:W-:Y:S01]  /*3670*/  @!P3 IMAD.IADD R16, R16, 0x1, -R2.reuse ;  /* 0x000000011010b824 */ /* 0x100fe200078e0a02 */
[----:B------:R-:W-:Y:S01]  /*3680*/  ISETP.GT.U32.AND P3, PT, R2, R19, PT ;  /* 0x000000130200720c */ /* 0x000fe20003f64070 */
[----:B------:R-:W-:Y:S01]  /*3690*/  @!P4 IMAD.IADD R18, R18, 0x1, -R2 ;  /* 0x000000011212c824 */ /* 0x000fe200078e0a02 */
[----:B------:R-:W-:Y:S01]  /*36a0*/  ISETP.GE.AND P4, PT, R24, RZ, PT ;  /* 0x000000ff1800720c */ /* 0x000fe20003f86270 */
[----:B------:R-:W-:Y:S01]  /*36b0*/  IMAD R20, R2, R8, R20 ;  /* 0x0000000802147224 */ /* 0x000fe200078e0214 */
[----:B-1----:R-:W-:Y:S01]  /*36c0*/  LOP3.LUT R14, R0, 0x80, RZ, 0xfc, !PT ;  /* 0x00000080000e7812 */ /* 0x002fe200078efcff */
[----:B------:R-:W-:Y:S01]  /*36d0*/  IMAD.HI.U32 R8, R10, R22, RZ ;  /* 0x000000160a087227 */ /* 0x000fe200078e00ff */
[----:B--2---:R-:W-:-:S02]  /*36e0*/  LOP3.LUT R15, R0, 0x60, RZ, 0xfc, !PT ;  /* 0x00000060000f7812 */ /* 0x004fc400078efcff */
[----:B0-----:R-:W-:Y:S01]  /*36f0*/  IABS R3, R29 ;  /* 0x0000001d00037213 */ /* 0x001fe20000000000 */
[----:B------:R-:W-:Y:S01]  /*3700*/  IMAD.MOV R8, RZ, RZ, -R8 ;  /* 0x000000ffff087224 */ /* 0x000fe200078e0a08 */
[----:B------:R-:W-:Y:S01]  /*3710*/  IABS R27, R15 ;  /* 0x0000000f001b7213 */ /* 0x000fe20000000000 */
[----:B------:R-:W-:Y:S01]  /*3720*/  @!P5 IMAD.IADD R17, R17, 0x1, -R2 ;  /* 0x000000011111d824 */ /* 0x000fe200078e0a02 */
[C---:B------:R-:W-:Y:S01]  /*3730*/  ISETP.GT.U32.AND P5, PT, R2.reuse, R20, PT ;  /* 0x000000140200720c */ /* 0x040fe20003fa4070 */
[C---:B------:R-:W-:Y:S02]  /*3740*/  IMAD R22, R2.reuse, R8, R22 ;  /* 0x0000000802167224 */ /* 0x040fe400078e0216 */
[----:B------:R-:W-:Y:S02]  /*3750*/  @!P3 IMAD.IADD R19, R19, 0x1, -R2 ;  /* 0x000000011313b824 */ /* 0x000fe400078e0a02 */
[----:B------:R-:W-:Y:S01]  /*3760*/  @!P4 IMAD.MOV R17, RZ, RZ, -R17 ;  /* 0x000000ffff11c224 */ /* 0x000fe200078e0a11 */
[----:B------:R-:W-:Y:S01]  /*3770*/  ISETP.GT.U32.AND P4, PT, R2, R22, PT ;  /* 0x000000160200720c */ /* 0x000fe20003f84070 */
[----:B------:R-:W-:Y:S01]  /*3780*/  IMAD.HI.U32 R25, R10, R21, RZ ;  /* 0x000000150a197227 */ /* 0x000fe200078e00ff */
[----:B------:R-:W-:-:S03]  /*3790*/  ISETP.GT.U32.AND P3, PT, R2, R19, PT ;  /* 0x000000130200720c */ /* 0x000fc60003f64070 */
[----:B------:R-:W-:Y:S01]  /*37a0*/  IMAD.MOV R24, RZ, RZ, -R25 ;  /* 0x000000ffff187224 */ /* 0x000fe200078e0a19 */
[----:B------:R-:W-:Y:S01]  /*37b0*/  IABS R25, R14 ;  /* 0x0000000e00197213 */ /* 0x000fe20000000000 */
[----:B------:R-:W-:Y:S02]  /*37c0*/  @!P5 IMAD.IADD R20, R20, 0x1, -R2 ;  /* 0x000000011414d824 */ /* 0x000fe400078e0a02 */
[C---:B------:R-:W-:Y:S02]  /*37d0*/  IMAD R21, R2.reuse, R24, R21 ;  /* 0x0000001802157224 */ /* 0x040fe400078e0215 */
[----:B------:R-:W-:Y:S01]  /*37e0*/  @!P2 IMAD.MOV R16, RZ, RZ, -R16 ;  /* 0x000000ffff10a224 */ /* 0x000fe200078e0a10 */
[----:B------:R-:W-:Y:S01]  /*37f0*/  ISETP.GT.U32.AND P2, PT, R2, R20, PT ;  /* 0x000000140200720c */ /* 0x000fe20003f44070 */
[--C-:B------:R-:W-:Y:S01]  /*3800*/  @!P4 IMAD.IADD R22, R22, 0x1, -R2.reuse ;  /* 0x000000011616c824 */ /* 0x100fe200078e0a02 */
[----:B------:R-:W-:Y:S01]  /*3810*/  ISETP.GT.U32.AND P5, PT, R2, R21, PT ;  /* 0x000000150200720c */ /* 0x000fe20003fa4070 */
[----:B------:R-:W-:Y:S01]  /*3820*/  @!P3 IMAD.IADD R19, R19, 0x1, -R2 ;  /* 0x000000011313b824 */ /* 0x000fe200078e0a02 */
[----:B------:R-:W-:Y:S01]  /*3830*/  ISETP.GE.AND P3, PT, R9, RZ, PT ;  /* 0x000000ff0900720c */ /* 0x000fe20003f66270 */
[----:B------:R-:W-:Y:S01]  /*3840*/  IMAD.HI.U32 R9, R10, R23, RZ ;  /* 0x000000170a097227 */ /* 0x000fe200078e00ff */
[----:B------:R-:W-:Y:S01]  /*3850*/  ISETP.GT.U32.AND P4, PT, R2, R22, PT ;  /* 0x000000160200720c */ /* 0x000fe20003f84070 */
[----:B------:R0:W-:Y:S02]  /*3860*/  STL [R1+0x12f0], R16 ;  /* 0x0012f01001007387 */ /* 0x0001e40000100800 */
[----:B------:R-:W-:-:S02]  /*3870*/  IMAD.MOV R8, RZ, RZ, -R9 ;  /* 0x000000ffff087224 */ /* 0x000fc400078e0a09 */
[----:B------:R-:W-:Y:S01]  /*3880*/  @!P1 IMAD.MOV R18, RZ, RZ, -R18 ;  /* 0x000000ffff129224 */ /* 0x000fe200078e0a12 */
[----:B------:R-:W-:Y:S01]  /*3890*/  ISETP.GE.AND P1, PT, R7, RZ, PT ;  /* 0x000000ff0700720c */ /* 0x000fe20003f26270 */
[----:B------:R-:W-:Y:S02]  /*38a0*/  IMAD R23, R2, R8, R23 ;  /* 0x0000000802177224 */ /* 0x000fe400078e0217 */
[--C-:B------:R-:W-:Y:S02]  /*38b0*/  @!P5 IMAD.IADD R21, R21, 0x1, -R2.reuse ;  /* 0x000000011515d824 */ /* 0x100fe400078e0a02 */
[----:B------:R-:W-:Y:S01]  /*38c0*/  @!P3 IMAD.MOV R19, RZ, RZ, -R19 ;  /* 0x000000ffff13b224 */ /* 0x000fe200078e0a13 */
[----:B------:R-:W-:Y:S01]  /*38d0*/  ISETP.GE.AND P3, PT, R4, RZ, PT ;  /* 0x000000ff0400720c */ /* 0x000fe20003f66270 */
[----:B------:R-:W-:Y:S01]  /*38e0*/  @!P4 IMAD.IADD R22, R22, 0x1, -R2 ;  /* 0x000000011616c824 */ /* 0x000fe200078e0a02 */
[----:B------:R-:W-:Y:S01]  /*38f0*/  ISETP.GT.U32.AND P4, PT, R2, R23, PT ;  /* 0x000000170200720c */ /* 0x000fe20003f84070 */
[----:B------:R-:W-:Y:S01]  /*3900*/  IMAD.HI.U32 R4, R10, R25, RZ ;  /* 0x000000190a047227 */ /* 0x000fe200078e00ff */
[----:B------:R-:W-:-:S03]  /*3910*/  ISETP.GT.U32.AND P5, PT, R2, R21, PT ;  /* 0x000000150200720c */ /* 0x000fc60003fa4070 */
[----:B------:R-:W-:Y:S02]  /*3920*/  IMAD.MOV R4, RZ, RZ, -R4 ;  /* 0x000000ffff047224 */ /* 0x000fe400078e0a04 */
[----:B------:R-:W-:Y:S02]  /*3930*/  @!P6 IMAD.MOV R22, RZ, RZ, -R22 ;  /* 0x000000ffff16e224 */ /* 0x000fe400078e0a16 */
[----:B------:R-:W-:Y:S02]  /*3940*/  IMAD R25, R2, R4, R25 ;  /* 0x0000000402197224 */ /* 0x000fe400078e0219 */
[----:B------:R-:W-:Y:S02]  /*3950*/  VIADD R7, R6, 0x90 ;  /* 0x0000009006077836 */ /* 0x000fe40000000000 */
[----:B------:R-:W-:Y:S01]  /*3960*/  @!P4 IMAD.IADD R23, R23, 0x1, -R2 ;  /* 0x000000011717c824 */ /* 0x000fe200078e0a02 */
[----:B------:R-:W-:Y:S01]  /*3970*/  ISETP.GT.U32.AND P6, PT, R2, R25, PT ;  /* 0x000000190200720c */ /* 0x000fe20003fc4070 */
[----:B------:R-:W-:-:S02]  /*3980*/  VIADD R26, R6, 0x70 ;  /* 0x00000070061a7836 */ /* 0x000fc40000000000 */
[----:B------:R-:W-:Y:S01]  /*3990*/  @!P2 IMAD.IADD R20, R20, 0x1, -R2 ;  /* 0x000000011414a824 */ /* 0x000fe200078e0a02 */
[----:B------:R-:W-:Y:S01]  /*39a0*/  ISETP.GT.U32.AND P4, PT, R2, R23, PT ;  /* 0x000000170200720c */ /* 0x000fe20003f84070 */
[----:B------:R-:W-:Y:S01]  /*39b0*/  VIADD R9, R6, 0x50 ;  /* 0x0000005006097836 */ /* 0x000fe20000000000 */
[----:B------:R-:W-:Y:S01]  /*39c0*/  ISETP.GE.AND P2, PT, R7, RZ, PT ;  /* 0x000000ff0700720c */ /* 0x000fe20003f46270 */
[----:B------:R-:W-:Y:S01]  /*39d0*/  @!P0 IMAD.MOV R20, RZ, RZ, -R20 ;  /* 0x000000ffff148224 */ /* 0x000fe200078e0a14 */
[----:B------:R-:W-:Y:S01]  /*39e0*/  IABS R7, R7 ;  /* 0x0000000700077213 */ /* 0x000fe20000000000 */
[----:B------:R-:W-:Y:S01]  /*39f0*/  @!P5 IMAD.IADD R21, R21, 0x1, -R2 ;  /* 0x000000011515d824 */ /* 0x000fe200078e0a02 */
[----:B------:R-:W-:Y:S01]  /*3a00*/  ISETP.GE.AND P0, PT, R26, RZ, PT ;  /* 0x000000ff1a00720c */ /* 0x000fe20003f06270 */
[----:B------:R-:W-:Y:S01]  /*3a10*/  VIADD R11, R6, 0x10 ;  /* 0x00000010060b7836 */ /* 0x000fe20000000000 */
[----:B------:R-:W-:Y:S01]  /*3a20*/  IABS R26, R26 ;  /* 0x0000001a001a7213 */ /* 0x000fe20000000000 */
[----:B------:R-:W-:Y:S01]  /*3a30*/  IMAD.HI.U32 R24, R10, R7, RZ ;  /* 0x000000070a187227 */ /* 0x000fe200078e00ff */
[----:B------:R-:W-:-:S02]  /*3a40*/  ISETP.GE.AND P5, PT, R9, RZ, PT ;  /* 0x000000ff0900720c */ /* 0x000fc40003fa6270 */
[----:B------:R-:W-:Y:S01]  /*3a50*/  IABS R9, R9 ;  /* 0x0000000900097213 */ /* 0x000fe20000000000 */
[--C-:B------:R-:W-:Y:S01]  /*3a60*/  @!P4 IMAD.IADD R23, R23, 0x1, -R2.reuse ;  /* 0x000000011717c824 */ /* 0x100fe200078e0a02 */
[----:B------:R-:W-:Y:S01]  /*3a70*/  IABS R12, R11 ;  /* 0x0000000b000c7213 */ /* 0x000fe20000000000 */
[----:B------:R-:W-:Y:S02]  /*3a80*/  @!P6 IMAD.IADD R25, R25, 0x1, -R2 ;  /* 0x000000011919e824 */ /* 0x000fe400078e0a02 */
[----:B------:R-:W-:-:S04]  /*3a90*/  IMAD.HI.U32 R4, R10, R26, RZ ;  /* 0x0000001a0a047227 */ /* 0x000fc800078e00ff */
[----:B------:R-:W-:Y:S02]  /*3aa0*/  IMAD.MOV R24, RZ, RZ, -R24 ;  /* 0x000000ffff187224 */ /* 0x000fe400078e0a18 */
[----:B------:R-:W-:Y:S01]  /*3ab0*/  @!P3 IMAD.MOV R23, RZ, RZ, -R23 ;  /* 0x000000ffff17b224 */ /* 0x000fe200078e0a17 */
[C---:B------:R-:W-:Y:S01]  /*3ac0*/  ISETP.GT.U32.AND P3, PT, R2.reuse, R25, PT ;  /* 0x000000190200720c */ /* 0x040fe20003f64070 */
[----:B------:R-:W-:Y:S02]  /*3ad0*/  IMAD.MOV R4, RZ, RZ, -R4 ;  /* 0x000000ffff047224 */ /* 0x000fe400078e0a04 */
[----:B------:R-:W-:Y:S02]  /*3ae0*/  IMAD R24, R2, R24, R7 ;  /* 0x0000001802187224 */ /* 0x000fe400078e0207 */
[----:B------:R-:W-:-:S04]  /*3af0*/  IMAD.HI.U32 R8, R10, R9, RZ ;  /* 0x000000090a087227 */ /* 0x000fc800078e00ff */
[----:B------:R-:W-:Y:S02]  /*3b00*/  IMAD R26, R2, R4, R26 ;  /* 0x00000004021a7224 */ /* 0x000fe400078e021a */
[----:B------:R-:W-:-:S03]  /*3b10*/  IMAD.HI.U32 R7, R10, R27, RZ ;  /* 0x0000001b0a077227 */ /* 0x000fc600078e00ff */
[C---:B------:R-:W-:Y:S01]  /*3b20*/  ISETP.GT.U32.AND P4, PT, R2.reuse, R26, PT ;  /* 0x0000001a0200720c */ /* 0x040fe20003f84070 */
[----:B------:R-:W-:Y:S01]  /*3b30*/  @!P1 IMAD.MOV R21, RZ, RZ, -R21 ;  /* 0x000000ffff159224 */ /* 0x000fe200078e0a15 */
[C---:B------:R-:W-:Y:S01]  /*3b40*/  ISETP.GT.U32.AND P1, PT, R2.reuse, R24, PT ;  /* 0x000000180200720c */ /* 0x040fe20003f24070 */
[----:B------:R-:W-:Y:S02]  /*3b50*/  IMAD.MOV R4, RZ, RZ, -R8 ;  /* 0x000000ffff047224 */ /* 0x000fe400078e0a08 */
[----:B------:R-:W-:Y:S02]  /*3b60*/  IMAD.MOV R7, RZ, RZ, -R7 ;  /* 0x000000ffff077224 */ /* 0x000fe400078e0a07 */
[C---:B------:R-:W-:Y:S02]  /*3b70*/  IMAD R4, R2.reuse, R4, R9 ;  /* 0x0000000402047224 */ /* 0x040fe400078e0209 */
[C---:B------:R-:W-:Y:S02]  /*3b80*/  IMAD R27, R2.reuse, R7, R27 ;  /* 0x00000007021b7224 */ /* 0x040fe400078e021b */
[--C-:B------:R-:W-:Y:S01]  /*3b90*/  @!P3 IMAD.IADD R25, R25, 0x1, -R2.reuse ;  /* 0x000000011919b824 */ /* 0x100fe200078e0a02 */
[----:B------:R-:W-:Y:S01]  /*3ba0*/  ISETP.GT.U32.AND P3, PT, R2, R4, PT ;  /* 0x000000040200720c */ /* 0x000fe20003f64070 */
[----:B------:R-:W-:Y:S01]  /*3bb0*/  VIADD R7, R6, 0x30 ;  /* 0x0000003006077836 */ /* 0x000fe20000000000 */
[----:B------:R-:W-:Y:S01]  /*3bc0*/  IABS R6, R5 ;  /* 0x0000000500067213 */ /* 0x000fe20000000000 */
[----:B------:R-:W-:-:S02]  /*3bd0*/  @!P1 IMAD.IADD R24, R24, 0x1, -R2 ;  /* 0x0000000118189824 */ /* 0x000fc400078e0a02 */
[----:B------:R-:W-:Y:S01]  /*3be0*/  @!P4 IMAD.IADD R26, R26, 0x1, -R2 ;  /* 0x000000011a1ac824 */ /* 0x000fe200078e0a02 */
[----:B------:R-:W-:Y:S01]  /*3bf0*/  IABS R8, R7 ;  /* 0x0000000700087213 */ /* 0x000fe20000000000 */
[----:B0-----:R-:W-:Y:S01]  /*3c00*/  IMAD.MOV.U32 R16, RZ, RZ, R28 ;  /* 0x000000ffff107224 */ /* 0x001fe200078e001c */
[----:B------:R-:W-:Y:S01]  /*3c10*/  ISETP.GE.AND P1, PT, R7, RZ, PT ;  /* 0x000000ff0700720c */ /* 0x000fe20003f26270 */
[----:B------:R-:W-:Y:S01]  /*3c20*/  IMAD.HI.U32 R7, R10, R6, RZ ;  /* 0x000000060a077227 */ /* 0x000fe200078e00ff */
[C---:B------:R-:W-:Y:S02]  /*3c30*/  ISETP.GT.U32.AND P6, PT, R2.reuse, R24, PT ;  /* 0x000000180200720c */ /* 0x040fe40003fc4070 */
[----:B------:R-:W-:Y:S01]  /*3c40*/  ISETP.GT.U32.AND P4, PT, R2, R26, PT ;  /* 0x0000001a0200720c */ /* 0x000fe20003f84070 */
[----:B------:R-:W-:-:S04]  /*3c50*/  IMAD.HI.U32 R9, R10, R8, RZ ;  /* 0x000000080a097227 */ /* 0x000fc800078e00ff */
[----:B------:R-:W-:Y:S02]  /*3c60*/  IMAD.MOV R7, RZ, RZ, -R7 ;  /* 0x000000ffff077224 */ /* 0x000fe400078e0a07 */
[----:B------:R-:W-:Y:S01]  /*3c70*/  @!P3 IMAD.IADD R4, R4, 0x1, -R2 ;  /* 0x000000010404b824 */ /* 0x000fe200078e0a02 */
[----:B------:R-:W-:Y:S01]  /*3c80*/  ISETP.GE.AND P3, PT, R14, RZ, PT ;  /* 0x000000ff0e00720c */ /* 0x000fe20003f66270 */
[----:B------:R-:W-:Y:S01]  /*3c90*/  IMAD.MOV R9, RZ, RZ, -R9 ;  /* 0x000000ffff097224 */ /* 0x000fe200078e0a09 */
[----:B------:R-:W0:Y:S01]  /*3ca0*/  S2R R14, SR_TID.X ;  /* 0x00000000000e7919 */ /* 0x000e220000002100 */
[C---:B------:R-:W-:Y:S02]  /*3cb0*/  IMAD R6, R2.reuse, R7, R6 ;  /* 0x0000000702067224 */ /* 0x040fe400078e0206 */
[----:B------:R-:W-:Y:S02]  /*3cc0*/  IMAD R7, R2, R9, R8 ;  /* 0x0000000902077224 */ /* 0x000fe400078e0208 */
[----:B------:R-:W-:-:S04]  /*3cd0*/  IMAD.HI.U32 R9, R10, R12, RZ ;  /* 0x0000000c0a097227 */ /* 0x000fc800078e00ff */
[----:B------:R-:W-:-:S04]  /*3ce0*/  IMAD.HI.U32 R8, R10, R16, RZ ;  /* 0x000000100a087227 */ /* 0x000fc800078e00ff */
[----:B------:R-:W-:Y:S01]  /*3cf0*/  @!P6 IMAD.IADD R24, R24, 0x1, -R2 ;  /* 0x000000011818e824 */ /* 0x000fe200078e0a02 */
[----:B------:R-:W-:Y:S01]  /*3d00*/  ISETP.GT.U32.AND P6, PT, R2, R27, PT ;  /* 0x0000001b0200720c */ /* 0x000fe20003fc4070 */
[----:B------:R-:W-:Y:S02]  /*3d10*/  IMAD.MOV R28, RZ, RZ, -R9 ;  /* 0x000000ffff1c7224 */ /* 0x000fe400078e0a09 */
[----:B------:R-:W-:Y:S02]  /*3d20*/  IMAD.MOV R9, RZ, RZ, -R8 ;  /* 0x000000ffff097224 */ /* 0x000fe400078e0a08 */
[----:B------:R-:W-:Y:S01]  /*3d30*/  @!P4 IMAD.IADD R26, R26, 0x1, -R2 ;  /* 0x000000011a1ac824 */ /* 0x000fe200078e0a02 */
[C---:B------:R-:W-:Y:S01]  /*3d40*/  ISETP.GT.U32.AND P4, PT, R2.reuse, R6, PT ;  /* 0x000000060200720c */ /* 0x040fe20003f84070 */
[C---:B------:R-:W-:Y:S02]  /*3d50*/  IMAD R8, R2.reuse, R28, R12 ;  /* 0x0000001c02087224 */ /* 0x040fe400078e020c */
[----:B------:R-:W-:Y:S01]  /*3d60*/  @!P0 IMAD.MOV R26, RZ, RZ, -R26 ;  /* 0x000000ffff1a8224 */ /* 0x000fe200078e0a1a */
[----:B------:R-:W2:Y:S02]  /*3d70*/  LDL.LU R12, [R1+0x1304] ;  /* 0x00130400010c7983 */ /* 0x000ea40000300800 */
[C---:B------:R-:W-:Y:S01]  /*3d80*/  ISETP.GT.U32.AND P0, PT, R2.reuse, R8, PT ;  /* 0x000000080200720c */ /* 0x040fe20003f04070 */
[----:B------:R-:W-:Y:S01]  /*3d90*/  @!P6 IMAD.IADD R27, R27, 0x1, -R2 ;  /* 0x000000011b1be824 */ /* 0x000fe200078e0a02 */
[C---:B------:R-:W-:Y:S01]  /*3da0*/  ISETP.GT.U32.AND P6, PT, R2.reuse, R7, PT ;  /* 0x000000070200720c */ /* 0x040fe20003fc4070 */
[----:B------:R-:W-:Y:S01]  /*3db0*/  @!P2 IMAD.MOV R24, RZ, RZ, -R24 ;  /* 0x000000ffff18a224 */ /* 0x000fe200078e0a18 */
[----:B------:R-:W-:-:S03]  /*3dc0*/  ISETP.GT.U32.AND P2, PT, R2, R4, PT ;  /* 0x000000040200720c */ /* 0x000fc60003f44070 */
[----:B------:R-:W-:Y:S01]  /*3dd0*/  @!P4 IMAD.IADD R6, R6, 0x1, -R2 ;  /* 0x000000010606c824 */ /* 0x000fe200078e0a02 */
[----:B------:R-:W-:Y:S01]  /*3de0*/  ISETP.GT.U32.AND P4, PT, R2, R27, PT ;  /* 0x0000001b0200720c */ /* 0x000fe20003f84070 */
[----:B------:R-:W-:-:S04]  /*3df0*/  IMAD.HI.U32 R10, R10, R3, RZ ;  /* 0x000000030a0a7227 */ /* 0x000fc800078e00ff */
[----:B------:R-:W-:Y:S01]  /*3e00*/  @!P0 IMAD.IADD R8, R8, 0x1, -R2 ;  /* 0x0000000108088824 */ /* 0x000fe200078e0a02 */
[----:B------:R-:W-:Y:S01]  /*3e10*/  ISETP.GE.AND P0, PT, R0, RZ, PT ;  /* 0x000000ff0000720c */ /* 0x000fe20003f06270 */
[----:B------:R-:W-:Y:S01]  /*3e20*/  IMAD.MOV R10, RZ, RZ, -R10 ;  /* 0x000000ffff0a7224 */ /* 0x000fe200078e0a0a */
[----:B0-----:R-:W-:Y:S01]  /*3e30*/  SHF.R.S32.HI R0, RZ, 0x2, R14 ;  /* 0x00000002ff007819 */ /* 0x001fe2000001140e */
[C---:B------:R-:W-:Y:S01]  /*3e40*/  IMAD R9, R2.reuse, R9, R16 ;  /* 0x0000000902097224 */ /* 0x040fe200078e0210 */
[----:B------:R-:W-:Y:S01]  /*3e50*/  SHF.R.U32.HI R16, RZ, 0x2, R14 ;  /* 0x00000002ff107819 */ /* 0x000fe2000001160e */
[----:B------:R-:W-:Y:S01]  /*3e60*/  IMAD R10, R2, R10, R3 ;  /* 0x0000000a020a7224 */ /* 0x000fe200078e0203 */
[----:B------:R-:W-:Y:S01]  /*3e70*/  SGXT R0, R0, 0x1 ;  /* 0x000000010000781a */ /* 0x000fe20000000200 */
[----:B------:R-:W-:Y:S01]  /*3e80*/  @!P3 IMAD.MOV R25, RZ, RZ, -R25 ;  /* 0x000000ffff19b224 */ /* 0x000fe200078e0a19 */
[----:B------:R-:W-:Y:S01]  /*3e90*/  ISETP.GT.U32.AND P3, PT, R2, R6, PT ;  /* 0x000000060200720c */ /* 0x000fe20003f64070 */
[--C-:B------:R-:W-:Y:S01]  /*3ea0*/  @!P2 IMAD.IADD R4, R4, 0x1, -R2.reuse ;  /* 0x000000010404a824 */ /* 0x100fe200078e0a02 */
[----:B------:R-:W-:Y:S01]  /*3eb0*/  ISETP.GT.U32.AND P2, PT, R2, R9, PT ;  /* 0x000000090200720c */ /* 0x000fe20003f44070 */
[----:B------:R-:W-:Y:S01]  /*3ec0*/  IMAD.SHL.U32 R3, R14, 0x2, RZ ;  /* 0x000000020e037824 */ /* 0x000fe200078e00ff */
[----:B------:R-:W-:Y:S01]  /*3ed0*/  LOP3.LUT R0, R0, 0x90, RZ, 0xc0, !PT ;  /* 0x0000009000007812 */ /* 0x000fe200078ec0ff */
[----:B------:R-:W-:Y:S01]  /*3ee0*/  @!P4 IMAD.IADD R27, R27, 0x1, -R2 ;  /* 0x000000011b1bc824 */ /* 0x000fe200078e0a02 */
[----:B------:R-:W-:-:S02]  /*3ef0*/  ISETP.GE.AND P4, PT, R11, RZ, PT ;  /* 0x000000ff0b00720c */ /* 0x000fc40003f86270 */
[----:B------:R-:W-:Y:S01]  /*3f00*/  SHF.R.U32.HI R28, RZ, 0x3, R14 ;  /* 0x00000003ff1c7819 */ /* 0x000fe2000001160e */
[----:B------:R-:W2:Y:S01]  /*3f10*/  LDL.LU R11, [R1+0x1300] ;  /* 0x00130000010b7983 */ /* 0x000ea20000300800 */
[----:B------:R-:W-:-:S03]  /*3f20*/  SGXT.U32 R16, R16, 0x3 ;  /* 0x000000031010781a */ /* 0x000fc60000000000 */
[----:B------:R0:W-:Y:S01]  /*3f30*/  STL [R1+0xcf8], R3 ;  /* 0x000cf80301007387 */ /* 0x0001e20000100800 */
[----:B------:R-:W-:Y:S02]  /*3f40*/  LOP3.LUT R16, R16, 0x30, R28, 0xf8, !PT ;  /* 0x0000003010107812 */ /* 0x000fe400078ef81c */
[----:B------:R-:W-:Y:S02]  /*3f50*/  LOP3.LUT R16, R14, 0x3, RZ, 0xc0, !PT ;  /* 0x000000030e107812 */ /* 0x000fe400078ec0ff */
[----:B0-----:R-:W-:Y:S02]  /*3f60*/  LOP3.LUT R3, R0, 0x10, R3, 0x78, !PT ;  /* 0x0000001000037812 */ /* 0x001fe400078e7803 */
[----:B------:R-:W-:Y:S01]  /*3f70*/  SHF.R.U32.HI R0, RZ, 0x2, R14 ;  /* 0x00000002ff007819 */ /* 0x000fe2000001160e */
[----:B------:R-:W-:-:S03]  /*3f80*/  @!P3 IMAD.IADD R6, R6, 0x1, -R2 ;  /* 0x000000010606b824 */ /* 0x000fc600078e0a02 */
[----:B------:R-:W-:Y:S01]  /*3f90*/  SGXT.U32 R0, R0, 0x3 ;  /* 0x000000030000781a */ /* 0x000fe20000000000 */
[----:B------:R-:W-:Y:S01]  /*3fa0*/  IMAD R16, R16, 0x820, RZ ;  /* 0x0000082010107824 */ /* 0x000fe200078e02ff */
[----:B------:R-:W-:Y:S01]  /*3fb0*/  ISETP.GE.AND P3, PT, R15, RZ, PT ;  /* 0x000000ff0f00720c */ /* 0x000fe20003f66270 */
[----:B------:R-:W-:Y:S01]  /*3fc0*/  @!P2 IMAD.IADD R9, R9, 0x1, -R2 ;  /* 0x000000010909a824 */ /* 0x000fe200078e0a02 */
[----:B------:R-:W-:Y:S01]  /*3fd0*/  ISETP.GT.U32.AND P2, PT, R2, R8, PT ;  /* 0x000000080200720c */ /* 0x000fe20003f44070 */
[----:B------:R-:W-:Y:S01]  /*3fe0*/  IMAD.SHL.U32 R15, R14, 0x8, RZ ;  /* 0x000000080e0f7824 */ /* 0x000fe200078e00ff */
[----:B------:R-:W-:Y:S01]  /*3ff0*/  LOP3.LUT R0, R0, 0x30, R28, 0xf8, !PT ;  /* 0x0000003000007812 */ /* 0x000fe200078ef81c */
[----:B------:R-:W-:Y:S01]  /*4000*/  @!P6 IMAD.IADD R7, R7, 0x1, -R2 ;  /* 0x000000010707e824 */ /* 0x000fe200078e0a02 */
[----:B------:R-:W2:Y:S01]  /*4010*/  LDL.LU R28, [R1+0x12fc] ;  /* 0x0012fc00011c7983 */ /* 0x000ea20000300800 */
[----:B------:R-:W-:Y:S01]  /*4020*/  IMAD.SHL.U32 R14, R14, 0x40, RZ ;  /* 0x000000400e0e7824 */ /* 0x000fe200078e00ff */
[----:B------:R-:W-:-:S02]  /*4030*/  LOP3.LUT R0, R16, R0, RZ, 0x3c, !PT ;  /* 0x0000000010007212 */ /* 0x000fc400078e3cff */
[----:B------:R-:W-:Y:S02]  /*4040*/  LOP3.LUT R15, R15, 0x300, RZ, 0xc0, !PT ;  /* 0x000003000f0f7812 */ /* 0x000fe400078ec0ff */
[----:B------:R-:W-:Y:S01]  /*4050*/  ISETP.GT.U32.AND P6, PT, R2, R7, PT ;  /* 0x000000070200720c */ /* 0x000fe20003fc4070 */
[----:B------:R0:W-:Y:S01]  /*4060*/  STL [R1+0x12cc], R0 ;  /* 0x0012cc0001007387 */ /* 0x0001e20000100800 */
[----:B------:R-:W-:Y:S01]  /*4070*/  IADD3 R3, PT, PT, R3, UR5, R15 ;  /* 0x0000000503037c10 */ /* 0x000fe2000fffe00f */
[----:B------:R-:W-:Y:S01]  /*4080*/  @!P2 IMAD.IADD R8, R8, 0x1, -R2 ;  /* 0x000000010808a824 */ /* 0x000fe200078e0a02 */
[----:B------:R-:W-:Y:S02]  /*4090*/  ISETP.GE.AND P2, PT, R5, RZ, PT ;  /* 0x000000ff0500720c */ /* 0x000fe40003f46270 */
[----:B0-----:R-:W-:-:S05]  /*40a0*/  LOP3.LUT R0, R14, 0x400, RZ, 0xc0, !PT ;  /* 0x000004000e007812 */ /* 0x001fca00078ec0ff */
[----:B------:R0:W-:Y:S01]  /*40b0*/  STL [R1+0xce0], R0 ;  /* 0x000ce00001007387 */ /* 0x0001e20000100800 */
[----:B------:R-:W-:Y:S02]  /*40c0*/  IMAD.IADD R5, R3, 0x1, R0 ;  /* 0x0000000103057824 */ /* 0x000fe400078e0200 */
[--C-:B------:R-:W-:Y:S01]  /*40d0*/  @!P6 IMAD.IADD R7, R7, 0x1, -R2.reuse ;  /* 0x000000010707e824 */ /* 0x100fe200078e0a02 */
[----:B------:R-:W2:Y:S01]  /*40e0*/  LDL.LU R16, [R1+0x30] ;  /* 0x0000300001107983 */ /* 0x000ea20000300800 */
[----:B0-----:R-:W0:Y:S01]  /*40f0*/  S2R R0, SR_TID.X ;  /* 0x0000000000007919 */ /* 0x001e220000002100 */
[----:B------:R-:W-:Y:S02]  /*4100*/  ISETP.GT.U32.AND P6, PT, R2, R10, PT ;  /* 0x0000000a0200720c */ /* 0x000fe40003fc4070 */
[----:B------:R-:W2:Y:S04]  /*4110*/  LDL.LU R3, [R1+0x38] ;  /* 0x0000380001037983 */ /* 0x000ea80000300800 */
[----:B------:R-:W2:Y:S04]  /*4120*/  LDL.LU R15, [R1+0x18] ;  /* 0x00001800010f7983 */ /* 0x000ea80000300800 */
[----:B------:R-:W2:Y:S03]  /*4130*/  LDL.LU R14, [R1+0x10] ;  /* 0x00001000010e7983 */ /* 0x000ea60000300800 */
[----:B------:R-:W-:Y:S01]  /*4140*/  @!P6 IMAD.IADD R10, R10, 0x1, -R2 ;  /* 0x000000010a0ae824 */ /* 0x000fe200078e0a02 */
[----:B------:R-:W-:-:S13]  /*4150*/  ISETP.GT.U32.AND P6, PT, R2, R9, PT ;  /* 0x000000090200720c */ /* 0x000fda0003fc4070 */
[----:B------:R-:W-:Y:S01]  /*4160*/  @!P6 IMAD.IADD R9, R9, 0x1, -R2 ;  /* 0x000000010909e824 */ /* 0x000fe200078e0a02 */
[----:B0-----:R-:W-:Y:S02]  /*4170*/  LOP3.LUT R0, R0, 0x3, RZ, 0xc0, !PT ;  /* 0x0000000300007812 */ /* 0x001fe400078ec0ff */
[----:B------:R-:W-:Y:S02]  /*4180*/  ISETP.GE.AND P6, PT, R29, RZ, PT ;  /* 0x000000ff1d00720c */ /* 0x000fe40003fc6270 */
[----:B------:R-:W2:Y:S01]  /*4190*/  LDL.LU R29, [R1+0x12f8] ;  /* 0x0012f800011d7983 */ /* 0x000ea20000300800 */
[----:B------:R-:W-:-:S03]  /*41a0*/  IMAD R0, R0, 0x20, R5 ;  /* 0x0000002000007824 */ /* 0x000fc600078e0205 */
[----:B------:R-:W2:Y:S01]  /*41b0*/  LDL.LU R5, [R1+0x12f4] ;  /* 0x0012f40001057983 */ /* 0x000ea20000300800 */
[----:B------:R-:W-:Y:S01]  /*41c0*/  @!P3 IMAD.MOV R27, RZ, RZ, -R27 ;  /* 0x000000ffff1bb224 */ /* 0x000fe200078e0a1b */
[----:B------:R-:W-:Y:S02]  /*41d0*/  ISETP.GT.U32.AND P3, PT, R2, R10, PT ;  /* 0x0000000a0200720c */ /* 0x000fe40003f64070 */
[----:B------:R0:W-:Y:S11]  /*41e0*/  STL [R1+0x34], R0 ;  /* 0x0000340001007387 */ /* 0x0001f60000100800 */
[----:B------:R-:W-:-:S02]  /*41f0*/  @!P3 IMAD.IADD R10, R10, 0x1, -R2 ;  /* 0x000000010a0ab824 */ /* 0x000fc400078e0a02 */
[----:B------:R-:W3:Y:S01]  /*4200*/  LDL.LU R2, [R1+0x1c] ;  /* 0x00001c0001027983 */ /* 0x000ee20000300800 */
[----:B--2---:R-:W-:Y:S02]  /*4210*/  ISETP.NE.AND P3, PT, R5, RZ, PT ;  /* 0x000000ff0500720c */ /* 0x004fe40003f65270 */
[----:B0-----:R-:W-:Y:S02]  /*4220*/  LOP3.LUT R0, RZ, R5, RZ, 0x33, !PT ;  /* 0x00000005ff007212 */ /* 0x001fe400078e33ff */
[----:B------:R-:W2:Y:S02]  /*4230*/  LDL.LU R5, [R1+0x24] ;  /* 0x0000240001057983 */ /* 0x000ea40000300800 */
[C---:B------:R-:W-:Y:S02]  /*4240*/  SEL R16, R0.reuse, R16, !P3 ;  /* 0x0000001000107207 */ /* 0x040fe40005800000 */
[C---:B------:R-:W-:Y:S02]  /*4250*/  SEL R3, R0.reuse, R3, !P3 ;  /* 0x0000000300037207 */ /* 0x040fe40005800000 */
[C---:B------:R-:W-:Y:S01]  /*4260*/  SEL R15, R0.reuse, R15, !P3 ;  /* 0x0000000f000f7207 */ /* 0x040fe20005800000 */
[----:B------:R0:W-:Y:S01]  /*4270*/  STL [R1], R16 ;  /* 0x0000001001007387 */ /* 0x0001e20000100800 */
[----:B------:R-:W-:-:S03]  /*4280*/  SEL R14, R0, R14, !P3 ;  /* 0x0000000e000e7207 */ /* 0x000fc60005800000 */
[----:B0-----:R-:W2:Y:S04]  /*4290*/  LDL.LU R16, [R1+0x12f0] ;  /* 0x0012f00001107983 */ /* 0x001ea80000300800 */
[----:B------:R0:W-:Y:S04]  /*42a0*/  STL [R1+0x24], R3 ;  /* 0x0000240301007387 */ /* 0x0001e80000100800 */
[----:B0-----:R-:W3:Y:S04]  /*42b0*/  LDL.LU R3, [R1+0x12ec] ;  /* 0x0012ec0001037983 */ /* 0x001ee80000300800 */
[----:B------:R0:W-:Y:S04]  /*42c0*/  STL [R1+0x1c], R15 ;  /* 0x00001c0f01007387 */ /* 0x0001e80000100800 */
[----:B0-----:R-:W3:Y:S04]  /*42d0*/  LDL.LU R15, [R1+0x12e8] ;  /* 0x0012e800010f7983 */ /* 0x001ee80000300800 */
[----:B------:R0:W-:Y:S04]  /*42e0*/  STL [R1+0x18], R14 ;  /* 0x0000180e01007387 */ /* 0x0001e80000100800 */
[----:B0-----:R-:W3:Y:S01]  /*42f0*/  LDL.LU R14, [R1+0x12e4] ;  /* 0x0012e400010e7983 */ /* 0x001ee20000300800 */
[----:B------:R-:W-:-:S02]  /*4300*/  SEL R17, R0, R17, !P3 ;  /* 0x0000001100117207 */ /* 0x000fc40005800000 */
[C---:B--2---:R-:W-:Y:S02]  /*4310*/  SEL R16, R0.reuse, R16, !P3 ;  /* 0x0000001000107207 */ /* 0x044fe40005800000 */
[----:B---3--:R-:W-:-:S05]  /*4320*/  SEL R14, R0, R14, !P3 ;  /* 0x0000000e000e7207 */ /* 0x008fca0005800000 */
[----:B------:R0:W-:Y:S02]  /*4330*/  STL [R1+0x10], R14 ;  /* 0x0000100e01007387 */ /* 0x0001e40000100800 */
[C---:B0-----:R-:W-:Y:S02]  /*4340*/  SEL R14, R0.reuse, R15, !P3 ;  /* 0x0000000f000e7207 */ /* 0x041fe40005800000 */
[----:B------:R-:W-:Y:S02]  /*4350*/  SEL R15, R0, R3, !P3 ;  /* 0x00000003000f7207 */ /* 0x000fe40005800000 */
[----:B------:R-:W2:Y:S04]  /*4360*/  LDL.LU R3, [R1+0x12e0] ;  /* 0x0012e00001037983 */ /* 0x000ea80000300800 */
[----:B------:R0:W-:Y:S04]  /*4370*/  STL [R1+0xc], R14 ;  /* 0x00000c0e01007387 */ /* 0x0001e80000100800 */
[----:B0-----:R-:W3:Y:S04]  /*4380*/  LDL.LU R14, [R1+0x24] ;  /* 0x00002400010e7983 */ /* 0x001ee80000300800 */
[----:B------:R0:W-:Y:S04]  /*4390*/  STL [R1+0x8], R15 ;  /* 0x0000080f01007387 */ /* 0x0001e80000100800 */
[----:B0-----:R-:W2:Y:S04]  /*43a0*/  LDL.LU R15, [R1+0x1c] ;  /* 0x00001c00010f7983 */ /* 0x001ea80000300800 */
[----:B------:R0:W-:Y:S04]  /*43b0*/  STL [R1+0x4], R16 ;  /* 0x0000041001007387 */ /* 0x0001e80000100800 */
[----:B0-----:R-:W2:Y:S04]  /*43c0*/  LDL.LU R16, [R1+0x18] ;  /* 0x0000180001107983 */ /* 0x001ea80000300800 */
[----:B------:R0:W-:Y:S04]  /*43d0*/  STL [R1+0x12d4], R17 ;  /* 0x0012d41101007387 */ /* 0x0001e80000100800 */
[----:B0-----:R-:W2:Y:S04]  /*43e0*/  LDL.LU R17, [R1+0x8] ;  /* 0x0000080001117983 */ /* 0x001ea80000300800 */
[----:B--2---:R0:W-:Y:S04]  /*43f0*/  STL [R1+0x12d8], R17 ;  /* 0x0012d81101007387 */ /* 0x0041e80000100800 */
[----:B0-----:R-:W2:Y:S01]  /*4400*/  LDL.LU R17, [R1+0xc] ;  /* 0x00000c0001117983 */ /* 0x001ea20000300800 */
[----:B------:R-:W-:-:S02]  /*4410*/  @!P5 IMAD.MOV R4, RZ, RZ, -R4 ;  /* 0x000000ffff04d224 */ /* 0x000fc400078e0a04 */
[----:B------:R-:W-:Y:S02]  /*4420*/  @!P2 IMAD.MOV R6, RZ, RZ, -R6 ;  /* 0x000000ffff06a224 */ /* 0x000fe400078e0a06 */
[----:B------:R-:W-:Y:S02]  /*4430*/  @!P1 IMAD.MOV R7, RZ, RZ, -R7 ;  /* 0x000000ffff079224 */ /* 0x000fe400078e0a07 */
[----:B------:R-:W-:Y:S01]  /*4440*/  @!P4 IMAD.MOV R8, RZ, RZ, -R8 ;  /* 0x000000ffff08c224 */ /* 0x000fe200078e0a08 */
[----:B--2---:R0:W-:Y:S04]  /*4450*/  STL [R1+0x12dc], R17 ;  /* 0x0012dc1101007387 */ /* 0x0041e80000100800 */
[----:B0-----:R-:W2:Y:S01]  /*4460*/  LDL.LU R17, [R1+0x10] ;  /* 0x0000100001117983 */ /* 0x001ea20000300800 */
[----:B------:R-:W-:-:S02]  /*4470*/  @!P0 IMAD.MOV R9, RZ, RZ, -R9 ;  /* 0x000000ffff098224 */ /* 0x000fc400078e0a09 */
[----:B------:R-:W-:Y:S01]  /*4480*/  @!P6 IMAD.MOV R10, RZ, RZ, -R10 ;  /* 0x000000ffff0ae224 */ /* 0x000fe200078e0a0a */
[C---:B------:R-:W-:Y:S02]  /*4490*/  SEL R29, R0.reuse, R29, !P3 ;  /* 0x0000001d001d7207 */ /* 0x040fe40005800000 */
[C---:B------:R-:W-:Y:S02]  /*44a0*/  SEL R28, R0.reuse, R28, !P3 ;  /* 0x0000001c001c7207 */ /* 0x040fe40005800000 */
[C---:B------:R-:W-:Y:S02]  /*44b0*/  SEL R11, R0.reuse, R11, !P3 ;  /* 0x0000000b000b7207 */ /* 0x040fe40005800000 */
[C---:B------:R-:W-:Y:S02]  /*44c0*/  SEL R12, R0.reuse, R12, !P3 ;  /* 0x0000000c000c7207 */ /* 0x040fe40005800000 */
[C---:B------:R-:W-:Y:S02]  /*44d0*/  SEL R13, R0.reuse, R13, !P3 ;  /* 0x0000000d000d7207 */ /* 0x040fe40005800000 */
[----:B------:R-:W-:-:S02]  /*44e0*/  SEL R2, R0, R2, !P3 ;  /* 0x0000000200027207 */ /* 0x000fc40005800000 */
        /* <DEDUP_REMOVED lines=16> */
[----:B------:R-:W-:Y:S01]  /*45f0*/  SEL R9, R0, R9, !P3 ;  /* 0x0000000900097207 */ /* 0x000fe20005800000 */
[----:B------:R-:W-:Y:S02]  /*4600*/  IMAD R0, R3, UR8, RZ ;  /* 0x0000000803007c24 */ /* 0x000fe4000f8e02ff */
[----:B------:R-:W-:-:S03]  /*4610*/  IMAD R3, R5, UR4, RZ ;  /* 0x0000000405037c24 */ /* 0x000fc6000f8e02ff */
[----:B------:R0:W-:Y:S04]  /*4620*/  STL [R1+0x12d0], R0 ;  /* 0x0012d00001007387 */ /* 0x0001e80000100800 */
[----:B0-----:R-:W3:Y:S04]  /*4630*/  LDL.LU R0, [R1+0x4] ;  /* 0x0000040001007983 */ /* 0x001ee80000300800 */
[----:B------:R-:W3:Y:S01]  /*4640*/  LDL.LU R5, [R1] ;  /* 0x0000000001057983 */ /* 0x000ee20000300800 */
[----:B--2---:R-:W-:-:S05]  /*4650*/  IMAD R17, R17, UR4, RZ ;  /* 0x0000000411117c24 */ /* 0x004fca000f8e02ff */
[----:B------:R0:W-:Y:S04]  /*4660*/  STL [R1], R17 ;  /* 0x0000001101007387 */ /* 0x0001e80000100800 */
[----:B0-----:R-:W2:Y:S02]  /*4670*/  LDL.LU R17, [R1+0x12dc] ;  /* 0x0012dc0001117983 */ /* 0x001ea40000300800 */
[----:B--2---:R-:W-:-:S05]  /*4680*/  IMAD R17, R17, UR4, RZ ;  /* 0x0000000411117c24 */ /* 0x004fca000f8e02ff */
[----:B------:R0:W-:Y:S04]  /*4690*/  STL [R1+0xc], R17 ;  /* 0x00000c1101007387 */ /* 0x0001e80000100800 */
[----:B0-----:R-:W2:Y:S01]  /*46a0*/  LDL.LU R17, [R1+0x12d8] ;  /* 0x0012d80001117983 */ /* 0x001ea20000300800 */
[----:B------:R-:W-:Y:S02]  /*46b0*/  IMAD R4, R4, UR4, RZ ;  /* 0x0000000404047c24 */ /* 0x000fe4000f8e02ff */
[----:B------:R-:W-:Y:S02]  /*46c0*/  IMAD R29, R29, UR4, RZ ;  /* 0x000000041d1d7c24 */ /* 0x000fe4000f8e02ff */
[----:B------:R-:W-:Y:S02]  /*46d0*/  IMAD R28, R28, UR4, RZ ;  /* 0x000000041c1c7c24 */ /* 0x000fe4000f8e02ff */
[----:B------:R-:W-:-:S02]  /*46e0*/  IMAD R11, R11, UR4, RZ ;  /* 0x000000040b0b7c24 */ /* 0x000fc4000f8e02ff */
[----:B------:R-:W-:Y:S02]  /*46f0*/  IMAD R12, R12, UR4, RZ ;  /* 0x000000040c0c7c24 */ /* 0x000fe4000f8e02ff */
[----:B--2---:R-:W-:-:S05]  /*4700*/  IMAD R17, R17, UR4, RZ ;  /* 0x0000000411117c24 */ /* 0x004fca000f8e02ff */
[----:B------:R0:W-:Y:S04]  /*4710*/  STL [R1+0x8], R17 ;  /* 0x0000081101007387 */ /* 0x0001e80000100800 */
[----:B0-----:R-:W2:Y:S04]  /*4720*/  LDL.LU R17, [R1+0x12d4] ;  /* 0x0012d40001117983 */ /* 0x001ea80000300800 */
[----:B------:R0:W-:Y:S02]  /*4730*/  STL [R1+0x30], R4 ;  /* 0x0000300401007387 */ /* 0x0001e40000100800 */
[----:B0-----:R-:W-:-:S02]  /*4740*/  IMAD R4, R6, UR4, RZ ;  /* 0x0000000406047c24 */ /* 0x001fc4000f8e02ff */
[----:B------:R-:W-:Y:S02]  /*4750*/  IMAD R6, R7, UR4, RZ ;  /* 0x0000000407067c24 */ /* 0x000fe4000f8e02ff */
[----:B------:R-:W-:Y:S01]  /*4760*/  IMAD R7, R8, UR4, RZ ;  /* 0x0000000408077c24 */ /* 0x000fe2000f8e02ff */
[----:B------:R0:W-:Y:S04]  /*4770*/  STL [R1+0x24], R4 ;  /* 0x0000240401007387 */ /* 0x0001e80000100800 */
[----:B------:R1:W-:Y:S01]  /*4780*/  STL [R1+0x1c], R6 ;  /* 0x00001c0601007387 */ /* 0x0003e20000100800 */
[----:B0-----:R-:W-:-:S03]  /*4790*/  IMAD R4, R10, UR4, RZ ;  /* 0x000000040a047c24 */ /* 0x001fc6000f8e02ff */
[----:B------:R-:W-:Y:S01]  /*47a0*/  STL [R1+0x38], R7 ;  /* 0x0000380701007387 */ /* 0x000fe20000100800 */
[----:B-1----:R-:W-:-:S03]  /*47b0*/  IMAD R6, R9, UR4, RZ ;  /* 0x0000000409067c24 */ /* 0x002fc6000f8e02ff */
[----:B------:R4:W-:Y:S01]  /*47c0*/  STL [R1+0x10], R4 ;  /* 0x0000100401007387 */ /* 0x0009e20000100800 */
[----:B------:R-:W-:-:S03]  /*47d0*/  SHF.R.S32.HI R9, RZ, 0x1f, R29 ;  /* 0x0000001fff097819 */ /* 0x000fc6000001141d */
[----:B------:R0:W-:Y:S01]  /*47e0*/  STL [R1+0x18], R6 ;  /* 0x0000180601007387 */ /* 0x0001e20000100800 */
[----:B----4-:R-:W-:-:S03]  /*47f0*/  IADD3 R4, P5, PT, R29, UR14, RZ ;  /* 0x0000000e1d047c10 */ /* 0x010fc6000ffbe0ff */
[----:B------:R-:W4:Y:S01]  /*4800*/  LDL.LU R29, [R1+0x8] ;  /* 0x00000800011d7983 */ /* 0x000f220000300800 */
[----:B------:R-:W-:-:S03]  /*4810*/  IADD3 R10, P3, PT, R11, UR14, RZ ;  /* 0x0000000e0b0a7c10 */ /* 0x000fc6000ff7e0ff */
[----:B------:R1:W-:Y:S01]  /*4820*/  STL [R1+0xa28], R4 ;  /* 0x000a280401007387 */ /* 0x0003e20000100800 */
[----:B------:R-:W-:Y:S02]  /*4830*/  SHF.R.S32.HI R8, RZ, 0x1f, R28 ;  /* 0x0000001fff087819 */ /* 0x000fe4000001141c */
[----:B0-----:R-:W-:Y:S02]  /*4840*/  SHF.R.S32.HI R6, RZ, 0x1f, R12 ;  /* 0x0000001fff067819 */ /* 0x001fe4000001140c */
[----:B-1----:R-:W-:Y:S02]  /*4850*/  IADD3 R4, P4, PT, R28, UR14, RZ ;  /* 0x0000000e1c047c10 */ /* 0x002fe4000ff9e0ff */
[----:B------:R-:W4:Y:S04]  /*4860*/  LDL.LU R28, [R1+0xc] ;  /* 0x00000c00011c7983 */ /* 0x000f280000300800 */
[----:B------:R0:W-:Y:S04]  /*4870*/  STL [R1+0xa24], R4 ;  /* 0x000a240401007387 */ /* 0x0001e80000100800 */
[----:B------:R1:W-:Y:S01]  /*4880*/  STL [R1+0xa20], R10 ;  /* 0x000a200a01007387 */ /* 0x0003e20000100800 */
[----:B0-----:R-:W-:-:S03]  /*4890*/  IADD3 R4, P2, PT, R12, UR14, RZ ;  /* 0x0000000e0c047c10 */ /* 0x001fc6000ff5e0ff */
[----:B------:R-:W4:Y:S01]  /*48a0*/  LDL.LU R12, [R1] ;  /* 0x00000000010c7983 */ /* 0x000f220000300800 */
[----:B------:R-:W-:Y:S02]  /*48b0*/  IMAD R13, R13, UR4, RZ ;  /* 0x000000040d0d7c24 */ /* 0x000fe4000f8e02ff */
[----:B------:R-:W-:-:S03]  /*48c0*/  IMAD R2, R2, UR4, RZ ;  /* 0x0000000402027c24 */ /* 0x000fc6000f8e02ff */
[----:B-1----:R-:W-:Y:S01]  /*48d0*/  IADD3 R10, P1, PT, R13, UR14, RZ ;  /* 0x0000000e0d0a7c10 */ /* 0x002fe2000ff3e0ff */
[----:B------:R0:W-:Y:S01]  /*48e0*/  STL [R1+0xa1c], R4 ;  /* 0x000a1c0401007387 */ /* 0x0001e20000100800 */
[----:B---3--:R-:W-:-:S03]  /*48f0*/  IMAD R5, R5, UR4, RZ ;  /* 0x0000000405057c24 */ /* 0x008fc6000f8e02ff */
[----:B------:R1:W-:Y:S01]  /*4900*/  STL [R1+0xa18], R10 ;  /* 0x000a180a01007387 */ /* 0x0003e20000100800 */
[----:B------:R-:W-:Y:S02]  /*4910*/  SHF.R.S32.HI R7, RZ, 0x1f, R11 ;  /* 0x0000001fff077819 */ /* 0x000fe4000001140b */
[----:B0-----:R-:W-:Y:S02]  /*4920*/  SHF.R.S32.HI R4, RZ, 0x1f, R2 ;  /* 0x0000001fff047819 */ /* 0x001fe40000011402 */
[----:B------:R-:W-:Y:S02]  /*4930*/  IADD3 R2, P0, PT, R2, UR14, RZ ;  /* 0x0000000e02027c10 */ /* 0x000fe4000ff1e0ff */
[----:B-1----:R-:W-:Y:S02]  /*4940*/  SHF.R.S32.HI R10, RZ, 0x1f, R3 ;  /* 0x0000001fff0a7819 */ /* 0x002fe40000011403 */
[----:B------:R-:W-:Y:S01]  /*4950*/  IADD3 R3, P6, PT, R3, UR14, RZ ;  /* 0x0000000e03037c10 */ /* 0x000fe2000ffde0ff */
[----:B------:R0:W-:Y:S01]  /*4960*/  STL [R1+0xa14], R2 ;  /* 0x000a140201007387 */ /* 0x0001e20000100800 */
[----:B------:R-:W-:-:S02]  /*4970*/  SHF.R.S32.HI R11, RZ, 0x1f, R13 ;  /* 0x0000001fff0b7819 */ /* 0x000fc4000001140d */
[----:B------:R-:W-:Y:S01]  /*4980*/  IADD3.X R13, PT, PT, R9, UR15, RZ, P5, !PT ;  /* 0x0000000f090d7c10 */ /* 0x000fe2000affe4ff */
[----:B------:R1:W-:Y:S01]  /*4990*/  STL [R1+0xa10], R3 ;  /* 0x000a100301007387 */ /* 0x0003e20000100800 */
[----:B------:R-:W-:-:S03]  /*49a0*/  IMAD R14, R14, UR4, RZ ;  /* 0x000000040e0e7c24 */ /* 0x000fc6000f8e02ff */
[----:B------:R-:W-:Y:S01]  /*49b0*/  STL [R1+0xa0c], R13 ;  /* 0x000a0c0d01007387 */ /* 0x000fe20000100800 */
[----:B0-----:R-:W-:Y:S02]  /*49c0*/  SHF.R.S32.HI R2, RZ, 0x1f, R5 ;  /* 0x0000001fff027819 */ /* 0x001fe40000011405 */
[----:B-1----:R-:W-:Y:S02]  /*49d0*/  IADD3 R3, P5, PT, R5, UR14, RZ ;  /* 0x0000000e05037c10 */ /* 0x002fe4000ffbe0ff */
[----:B------:R-:W-:Y:S01]  /*49e0*/  IADD3.X R5, PT, PT, R8, UR15, RZ, P4, !PT ;  /* 0x0000000f08057c10 */ /* 0x000fe2000a7fe4ff */
[----:B------:R-:W-:Y:S02]  /*49f0*/  IMAD R15, R15, UR4, RZ ;  /* 0x000000040f0f7c24 */ /* 0x000fe4000f8e02ff */
[----:B------:R0:W-:Y:S01]  /*4a00*/  STL [R1+0xa08], R3 ;  /* 0x000a080301007387 */ /* 0x0001e20000100800 */
[----:B------:R-:W-:-:S03]  /*4a10*/  IMAD R16, R16, UR4, RZ ;  /* 0x0000000410107c24 */ /* 0x000fc6000f8e02ff */
[----:B------:R1:W-:Y:S01]  /*4a20*/  STL [R1+0xa04], R5 ;  /* 0x000a040501007387 */ /* 0x0003e20000100800 */
[----:B0-----:R-:W-:Y:S02]  /*4a30*/  IADD3 R3, P4, PT, R14, UR14, RZ ;  /* 0x0000000e0e037c10 */ /* 0x001fe4000ff9e0ff */
[----:B-1----:R-:W-:-:S03]  /*4a40*/  IADD3.X R5, PT, PT, R7, UR15, RZ, P3, !PT ;  /* 0x0000000f07057c10 */ /* 0x002fc60009ffe4ff */
[----:B------:R0:W-:Y:S01]  /*4a50*/  STL [R1+0xa00], R3 ;  /* 0x000a000301007387 */ /* 0x0001e20000100800 */
[----:B------:R-:W-:-:S03]  /*4a60*/  IADD3.X R11, PT, PT, R11, UR15, RZ, P1, !PT ;  /* 0x0000000f0b0b7c10 */ /* 0x000fc60008ffe4ff */
[----:B------:R1:W-:Y:S01]  /*4a70*/  STL [R1+0x9fc], R5 ;  /* 0x0009fc0501007387 */ /* 0x0003e20000100800 */
[----:B0-----:R-:W-:Y:S02]  /*4a80*/  IADD3 R3, P3, PT, R15, UR14, RZ ;  /* 0x0000000e0f037c10 */ /* 0x001fe4000ff7e0ff */
[----:B-1----:R-:W-:-:S03]  /*4a90*/  IADD3.X R5, PT, PT, R6, UR15, RZ, P2, !PT ;  /* 0x0000000f06057c10 */ /* 0x002fc600097fe4ff */
[----:B------:R0:W-:Y:S04]  /*4aa0*/  STL [R1+0x9f8], R3 ;  /* 0x0009f80301007387 */ /* 0x0001e80000100800 */
[----:B------:R-:W-:Y:S01]  /*4ab0*/  STL [R1+0x9f4], R5 ;  /* 0x0009f40501007387 */ /* 0x000fe20000100800 */
[----:B0-----:R-:W-:-:S05]  /*4ac0*/  IADD3 R3, P2, PT, R16, UR14, RZ ;  /* 0x0000000e10037c10 */ /* 0x001fca000ff5e0ff */
[----:B------:R-:W-:Y:S04]  /*4ad0*/  STL [R1+0x948], R3 ;  /* 0x0009480301007387 */ /* 0x000fe80000100800 */
[----:B------:R0:W-:Y:S01]  /*4ae0*/  STL [R1+0x92c], R11 ;  /* 0x00092c0b01007387 */ /* 0x0001e20000100800 */
[----:B------:R-:W-:Y:S01]  /*4af0*/  IMAD R0, R0, UR4, RZ ;  /* 0x0000000400007c24 */ /* 0x000fe2000f8e02ff */
[----:B0-----:R-:W-:Y:S02]  /*4b00*/  IADD3.X R11, PT, PT, R4, UR15, RZ, P0, !PT ;  /* 0x0000000f040b7c10 */ /* 0x001fe400087fe4ff */
[----:B------:R-:W-:Y:S02]  /*4b10*/  IADD3.X R2, PT, PT, R2, UR15, RZ, P5, !PT ;  /* 0x0000000f02027c10 */ /* 0x000fe4000affe4ff */
[----:B------:R-:W-:Y:S01]  /*4b20*/  SHF.R.S32.HI R9, RZ, 0x1f, R14 ;  /* 0x0000001fff097819 */ /* 0x000fe2000001140e */
[----:B------:R-:W-:Y:S01]  /*4b30*/  IMAD R18, R18, UR4, RZ ;  /* 0x0000000412127c24 */ /* 0x000fe2000f8e02ff */
[----:B------:R-:W-:Y:S01]  /*4b40*/  SHF.R.S32.HI R8, RZ, 0x1f, R15 ;  /* 0x0000001fff087819 */ /* 0x000fe2000001140f */
[----:B------:R-:W-:Y:S01]  /*4b50*/  IMAD R19, R19, UR4, RZ ;  /* 0x0000000413137c24 */ /* 0x000fe2000f8e02ff */
[----:B------:R-:W-:Y:S01]  /*4b60*/  SHF.R.S32.HI R7, RZ, 0x1f, R16 ;  /* 0x0000001fff077819 */ /* 0x000fe20000011410 */
[----:B------:R-:W-:-:S02]  /*4b70*/  IMAD R20, R20, UR4, RZ ;  /* 0x0000000414147c24 */ /* 0x000fc4000f8e02ff */
[----:B--2---:R-:W-:Y:S01]  /*4b80*/  IMAD R17, R17, UR4, RZ ;  /* 0x0000000411117c24 */ /* 0x004fe2000f8e02ff */
[----:B----4-:R-:W-:-:S05]  /*4b90*/  IADD3 R3, P1, PT, R12, UR14, RZ ;  /* 0x0000000e0c037c10 */ /* 0x010fca000ff3e0ff */
[----:B------:R0:W-:Y:S04]  /*4ba0*/  STL [R1+0x950], R3 ;  /* 0x0009500301007387 */ /* 0x0001e80000100800 */
[----:B------:R1:W-:Y:S01]  /*4bb0*/  STL [R1+0x930], R11 ;  /* 0x0009300b01007387 */ /* 0x0003e20000100800 */
[----:B0-----:R-:W-:Y:S02]  /*4bc0*/  IADD3 R3, P0, PT, R28, UR14, RZ ;  /* 0x0000000e1c037c10 */ /* 0x001fe4000ff1e0ff */
[----:B-1----:R-:W-:-:S03]  /*4bd0*/  IADD3.X R11, PT, PT, R10, UR15, RZ, P6, !PT ;  /* 0x0000000f0a0b7c10 */ /* 0x002fc6000b7fe4ff */
[----:B------:R0:W-:Y:S01]  /*4be0*/  STL [R1+0x958], R3 ;  /* 0x0009580301007387 */ /* 0x0001e20000100800 */
[----:B------:R-:W-:-:S03]  /*4bf0*/  IADD3 R10, P6, PT, R29, UR14, RZ ;  /* 0x0000000e1d0a7c10 */ /* 0x000fc6000ffde0ff */
[----:B------:R1:W-:Y:S04]  /*4c00*/  STL [R1+0x934], R11 ;  /* 0x0009340b01007387 */ /* 0x0003e80000100800 */
[----:B------:R2:W-:Y:S01]  /*4c10*/  STL [R1+0x960], R10 ;  /* 0x0009600a01007387 */ /* 0x0005e20000100800 */
[----:B0-----:R-:W-:Y:S02]  /*4c20*/  SHF.R.S32.HI R3, RZ, 0x1f, R0 ;  /* 0x0000001fff037819 */ /* 0x001fe40000011400 */
[----:B-1----:R-:W-:Y:S02]  /*4c30*/  IADD3 R11, P5, PT, R0, UR14, RZ ;  /* 0x0000000e000b7c10 */ /* 0x002fe4000ffbe0ff */
[----:B------:R-:W3:Y:S01]  /*4c40*/  LDL.LU R0, [R1+0x12d0] ;  /* 0x0012d00001007983 */ /* 0x000ee20000300800 */
[----:B--2---:R-:W-:-:S03]  /*4c50*/  IADD3.X R10, PT, PT, R9, UR15, RZ, P4, !PT ;  /* 0x0000000f090a7c10 */ /* 0x004fc6000a7fe4ff */
[----:B------:R-:W-:Y:S04]  /*4c60*/  STL [R1+0x938], R2 ;  /* 0x0009380201007387 */ /* 0x000fe80000100800 */
[----:B------:R0:W-:Y:S04]  /*4c70*/  STL [R1+0x968], R11 ;  /* 0x0009680b01007387 */ /* 0x0001e80000100800 */
[----:B------:R1:W-:Y:S01]  /*4c80*/  STL [R1+0x93c], R10 ;  /* 0x00093c0a01007387 */ /* 0x0003e20000100800 */
[----:B0-----:R-:W-:Y:S02]  /*4c90*/  IADD3 R11, P4, PT, R17, UR14, RZ ;  /* 0x0000000e110b7c10 */ /* 0x001fe4000ff9e0ff */
[----:B-1----:R-:W-:-:S03]  /*4ca0*/  IADD3.X R10, PT, PT, R8, UR15, RZ, P3, !PT ;  /* 0x0000000f080a7c10 */ /* 0x002fc60009ffe4ff */
[----:B------:R0:W-:Y:S04]  /*4cb0*/  STL [R1+0x970], R11 ;  /* 0x0009700b01007387 */ /* 0x0001e80000100800 */
[----:B------:R1:W-:Y:S01]  /*4cc0*/  STL [R1+0x940], R10 ;  /* 0x0009400a01007387 */ /* 0x0003e20000100800 */
[----:B0-----:R-:W-:Y:S02]  /*4cd0*/  IADD3 R11, P3, PT, R18, UR14, RZ ;  /* 0x0000000e120b7c10 */ /* 0x001fe4000ff7e0ff */
[----:B-1----:R-:W-:-:S03]  /*4ce0*/  IADD3.X R10, PT, PT, R7, UR15, RZ, P2, !PT ;  /* 0x0000000f070a7c10 */ /* 0x002fc600097fe4ff */
[----:B------:R-:W-:Y:S01]  /*4cf0*/  STL [R1+0x978], R11 ;  /* 0x0009780b01007387 */ /* 0x000fe20000100800 */
[----:B------:R-:W-:-:S03]  /*4d00*/  IADD3 R7, P2, PT, R19, UR14, RZ ;  /* 0x0000000e13077c10 */ /* 0x000fc6000ff5e0ff */
[----:B------:R-:W2:Y:S01]  /*4d10*/  LDL R15, [R1+0x30] ;  /* 0x00003000010f7983 */ /* 0x000ea20000100800 */
[----:B------:R-:W-:-:S03]  /*4d20*/  SHF.R.S32.HI R6, RZ, 0x1f, R12 ;  /* 0x0000001fff067819 */ /* 0x000fc6000001140c */
[----:B------:R0:W-:Y:S04]  /*4d30*/  STL [R1+0x944], R10 ;  /* 0x0009440a01007387 */ /* 0x0001e80000100800 */
[----:B------:R-:W4:Y:S04]  /*4d40*/  LDL.LU R14, [R1+0x24] ;  /* 0x00002400010e7983 */ /* 0x000f280000300800 */
[----:B------:R-:W-:Y:S01]  /*4d50*/  STL [R1+0x980], R7 ;  /* 0x0009800701007387 */ /* 0x000fe20000100800 */
[----:B0-----:R-:W-:-:S03]  /*4d60*/  IADD3.X R10, PT, PT, R6, UR15, RZ, P1, !PT ;  /* 0x0000000f060a7c10 */ /* 0x001fc60008ffe4ff */
[----:B------:R-:W3:Y:S01]  /*4d70*/  LDL.LU R13, [R1+0x1c] ;  /* 0x00001c00010d7983 */ /* 0x000ee20000300800 */
[----:B------:R-:W-:-:S03]  /*4d80*/  SHF.R.S32.HI R5, RZ, 0x1f, R28 ;  /* 0x0000001fff057819 */ /* 0x000fc6000001141c */
[----:B------:R0:W-:Y:S01]  /*4d90*/  STL [R1+0x94c], R10 ;  /* 0x00094c0a01007387 */ /* 0x0001e20000100800 */
[----:B------:R-:W-:-:S03]  /*4da0*/  IADD3 R6, P1, PT, R20, UR14, RZ ;  /* 0x0000000e14067c10 */ /* 0x000fc6000ff3e0ff */
[----:B------:R-:W5:Y:S04]  /*4db0*/  LDL.LU R12, [R1+0x10] ;  /* 0x00001000010c7983 */ /* 0x000f680000300800 */
[----:B------:R-:W5:Y:S01]  /*4dc0*/  LDL.LU R28, [R1+0x38] ;  /* 0x00003800011c7983 */ /* 0x000f620000300800 */
[----:B------:R-:W-:-:S03]  /*4dd0*/  SHF.R.S32.HI R4, RZ, 0x1f, R29 ;  /* 0x0000001fff047819 */ /* 0x000fc6000001141d */
[----:B------:R-:W-:Y:S04]  /*4de0*/  STL [R1+0x988], R6 ;  /* 0x0009880601007387 */ /* 0x000fe80000100800 */
[----:B------:R-:W5:Y:S01]  /*4df0*/  LDL.LU R29, [R1+0x18] ;  /* 0x00001800011d7983 */ /* 0x000f620000300800 */
[----:B------:R-:W-:Y:S01]  /*4e00*/  IMAD R21, R21, UR4, RZ ;  /* 0x0000000415157c24 */ /* 0x000fe2000f8e02ff */
[----:B------:R-:W-:Y:S01]  /*4e10*/  IADD3.X R5, PT, PT, R5, UR15, RZ, P0, !PT ;  /* 0x0000000f05057c10 */ /* 0x000fe200087fe4ff */
[----:B------:R-:W-:-:S03]  /*4e20*/  IMAD R22, R22, UR4, RZ ;  /* 0x0000000416167c24 */ /* 0x000fc6000f8e02ff */
[----:B0-----:R-:W-:Y:S01]  /*4e30*/  IADD3 R10, P0, PT, R21, UR14, RZ ;  /* 0x0000000e150a7c10 */ /* 0x001fe2000ff1e0ff */
[----:B------:R-:W-:Y:S01]  /*4e40*/  STL [R1+0x954], R5 ;  /* 0x0009540501007387 */ /* 0x000fe20000100800 */
[----:B------:R-:W-:Y:S01]  /*4e50*/  IADD3.X R11, PT, PT, R4, UR15, RZ, P6, !PT ;  /* 0x0000000f040b7c10 */ /* 0x000fe2000b7fe4ff */
[----:B------:R-:W-:Y:S02]  /*4e60*/  IMAD R23, R23, UR4, RZ ;  /* 0x0000000417177c24 */ /* 0x000fe4000f8e02ff */
[----:B------:R0:W-:Y:S01]  /*4e70*/  STL [R1+0x990], R10 ;  /* 0x0009900a01007387 */ /* 0x0001e20000100800 */
[----:B------:R-:W-:-:S03]  /*4e80*/  IMAD R24, R24, UR4, RZ ;  /* 0x0000000418187c24 */ /* 0x000fc6000f8e02ff */
[----:B------:R1:W-:Y:S01]  /*4e90*/  STL [R1+0x95c], R11 ;  /* 0x00095c0b01007387 */ /* 0x0003e20000100800 */
[----:B0-----:R-:W-:Y:S02]  /*4ea0*/  IADD3 R10, P6, PT, R22, UR14, RZ ;  /* 0x0000000e160a7c10 */ /* 0x001fe4000ffde0ff */
[----:B------:R-:W-:Y:S02]  /*4eb0*/  SHF.R.S32.HI R2, RZ, 0x1f, R17 ;  /* 0x0000001fff027819 */ /* 0x000fe40000011411 */
[----:B-1----:R-:W-:Y:S01]  /*4ec0*/  IADD3.X R11, PT, PT, R3, UR15, RZ, P5, !PT ;  /* 0x0000000f030b7c10 */ /* 0x002fe2000affe4ff */
        /* <DEDUP_REMOVED lines=13> */
[----:B------:R-:W-:-:S03]  /*4fa0*/  SHF.R.S32.HI R7, RZ, 0x1f, R20 ;  /* 0x0000001fff077819 */ /* 0x000fc60000011414 */
[----:B------:R1:W-:Y:S01]  /*4fb0*/  STL [R1+0x974], R11 ;  /* 0x0009740b01007387 */ /* 0x0003e20000100800 */
[----:B0-----:R-:W-:Y:S01]  /*4fc0*/  IADD3 R10, P3, PT, R25, UR14, RZ ;  /* 0x0000000e190a7c10 */ /* 0x001fe2000ff7e0ff */
[----:B------:R-:W-:Y:S01]  /*4fd0*/  IMAD R27, R27, UR4, RZ ;  /* 0x000000041b1b7c24 */ /* 0x000fe2000f8e02ff */
[----:B------:R-:W-:Y:S01]  /*4fe0*/  IADD3.X R7, PT, PT, R7, UR15, RZ, P1, !PT ;  /* 0x0000000f07077c10 */ /* 0x000fe20008ffe4ff */
[----:B------:R-:W-:Y:S01]  /*4ff0*/  USHF.R.S32.HI UR7, URZ, 0x1f, UR6 ;  /* 0x0000001fff077899 */ /* 0x000fe20008011406 */
[----:B-1----:R-:W-:Y:S01]  /*5000*/  IADD3.X R11, PT, PT, R8, UR15, RZ, P2, !PT ;  /* 0x0000000f080b7c10 */ /* 0x002fe200097fe4ff */
[----:B------:R0:W-:Y:S01]  /*5010*/  STL [R1+0x9b0], R10 ;  /* 0x0009b00a01007387 */ /* 0x0001e20000100800 */
[----:B------:R-:W-:Y:S01]  /*5020*/  SHF.R.S32.HI R6, RZ, 0x1f, R21 ;  /* 0x0000001fff067819 */ /* 0x000fe20000011415 */
[----:B------:R-:W1:Y:S01]  /*5030*/  LDCU UR4, c[0x0][0x3a8] ;  /* 0x00007500ff0477ac */ /* 0x000e620008000800 */
[----:B------:R-:W-:Y:S01]  /*5040*/  SHF.R.S32.HI R5, RZ, 0x1f, R22 ;  /* 0x0000001fff057819 */ /* 0x000fe20000011416 */
[----:B------:R-:W-:Y:S01]  /*5050*/  STL [R1+0x97c], R11 ;  /* 0x00097c0b01007387 */ /* 0x000fe20000100800 */
[----:B0-----:R-:W-:-:S02]  /*5060*/  IADD3 R10, P2, PT, R26, UR14, RZ ;  /* 0x0000000e1a0a7c10 */ /* 0x001fc4000ff5e0ff */
[----:B------:R-:W-:-:S03]  /*5070*/  IADD3.X R6, PT, PT, R6, UR15, RZ, P0, !PT ;  /* 0x0000000f06067c10 */ /* 0x000fc600087fe4ff */
[----:B------:R0:W-:Y:S01]  /*5080*/  STL [R1+0x9b8], R10 ;  /* 0x0009b80a01007387 */ /* 0x0001e20000100800 */
[----:B------:R-:W-:-:S03]  /*5090*/  IADD3.X R5, PT, PT, R5, UR15, RZ, P6, !PT ;  /* 0x0000000f05057c10 */ /* 0x000fc6000b7fe4ff */
[----:B------:R2:W-:Y:S01]  /*50a0*/  STL [R1+0x984], R7 ;  /* 0x0009840701007387 */ /* 0x0005e20000100800 */
[----:B------:R-:W-:Y:S02]  /*50b0*/  SHF.R.S32.HI R4, RZ, 0x1f, R23 ;  /* 0x0000001fff047819 */ /* 0x000fe40000011417 */
[----:B0-----:R-:W-:Y:S02]  /*50c0*/  IADD3 R10, P1, PT, R27, UR14, RZ ;  /* 0x0000000e1b0a7c10 */ /* 0x001fe4000ff3e0ff */
[----:B------:R-:W-:-:S03]  /*50d0*/  SHF.R.S32.HI R3, RZ, 0x1f, R24 ;  /* 0x0000001fff037819 */ /* 0x000fc60000011418 */
[----:B------:R-:W-:Y:S01]  /*50e0*/  STL [R1+0x9c0], R10 ;  /* 0x0009c00a01007387 */ /* 0x000fe20000100800 */
[----:B------:R-:W-:-:S03]  /*50f0*/  IADD3.X R4, PT, PT, R4, UR15, RZ, P5, !PT ;  /* 0x0000000f04047c10 */ /* 0x000fc6000affe4ff */
[----:B------:R4:W-:Y:S01]  /*5100*/  STL [R1+0x98c], R6 ;  /* 0x00098c0601007387 */ /* 0x0009e20000100800 */
[----:B------:R-:W-:Y:S02]  /*5110*/  IADD3.X R3, PT, PT, R3, UR15, RZ, P4, !PT ;  /* 0x0000000f03037c10 */ /* 0x000fe4000a7fe4ff */
[----:B------:R-:W-:Y:S02]  /*5120*/  SHF.R.S32.HI R2, RZ, 0x1f, R25 ;  /* 0x0000001fff027819 */ /* 0x000fe40000011419 */
[----:B------:R-:W-:Y:S02]  /*5130*/  SHF.R.S32.HI R9, RZ, 0x1f, R26 ;  /* 0x0000001fff097819 */ /* 0x000fe4000001141a */
[----:B------:R-:W-:Y:S02]  /*5140*/  IADD3.X R2, PT, PT, R2, UR15, RZ, P3, !PT ;  /* 0x0000000f02027c10 */ /* 0x000fe40009ffe4ff */
[----:B------:R-:W-:Y:S02]  /*5150*/  SHF.R.S32.HI R8, RZ, 0x1f, R27 ;  /* 0x0000001fff087819 */ /* 0x000fe4000001141b */
[----:B--2---:R-:W-:-:S05]  /*5160*/  IADD3 R7, P0, PT, R15, UR14, RZ ;  /* 0x0000000e0f077c10 */ /* 0x004fca000ff1e0ff */
[----:B------:R-:W-:Y:S01]  /*5170*/  STL [R1+0x9c8], R7 ;  /* 0x0009c80701007387 */ /* 0x000fe20000100800 */
[----:B----4-:R-:W-:-:S03]  /*5180*/  IADD3 R6, P6, PT, R14, UR14, RZ ;  /* 0x0000000e0e067c10 */ /* 0x010fc6000ffde0ff */
[----:B------:R3:W-:Y:S04]  /*5190*/  STL [R1+0x994], R5 ;  /* 0x0009940501007387 */ /* 0x0007e80000100800 */
[----:B------:R-:W-:Y:S01]  /*51a0*/  STL [R1+0x9d0], R6 ;  /* 0x0009d00601007387 */ /* 0x000fe20000100800 */
[----:B---3--:R-:W-:-:S03]  /*51b0*/  IADD3 R5, P5, PT, R13, UR14, RZ ;  /* 0x0000000e0d057c10 */ /* 0x008fc6000ffbe0ff */
[----:B------:R5:W-:Y:S04]  /*51c0*/  STL [R1+0x99c], R4 ;  /* 0x00099c0401007387 */ /* 0x000be80000100800 */
[----:B------:R-:W-:Y:S04]  /*51d0*/  STL [R1+0x9d8], R5 ;  /* 0x0009d80501007387 */ /* 0x000fe80000100800 */
[----:B------:R0:W-:Y:S01]  /*51e0*/  STL [R1+0x9a4], R3 ;  /* 0x0009a40301007387 */ /* 0x0001e20000100800 */
[----:B-----5:R-:W-:-:S05]  /*51f0*/  IADD3 R4, P4, PT, R12, UR14, RZ ;  /* 0x0000000e0c047c10 */ /* 0x020fca000ff9e0ff */
[----:B------:R2:W-:Y:S01]  /*5200*/  STL [R1+0x9e0], R4 ;  /* 0x0009e00401007387 */ /* 0x0005e20000100800 */
[----:B0-----:R-:W-:-:S03]  /*5210*/  IADD3 R3, P3, PT, R28, UR14, RZ ;  /* 0x0000000e1c037c10 */ /* 0x001fc6000ff7e0ff */
[----:B------:R0:W-:Y:S04]  /*5220*/  STL [R1+0x9ac], R2 ;  /* 0x0009ac0201007387 */ /* 0x0001e80000100800 */
[----:B------:R3:W-:Y:S01]  /*5230*/  STL [R1+0x9e8], R3 ;  /* 0x0009e80301007387 */ /* 0x0007e20000100800 */
[----:B--2---:R-:W-:Y:S02]  /*5240*/  IADD3.X R4, PT, PT, R9, UR15, RZ, P2, !PT ;  /* 0x0000000f09047c10 */ /* 0x004fe400097fe4ff */
[----:B0-----:R-:W-:-:S03]  /*5250*/  IADD3 R2, P2, PT, R29, UR14, RZ ;  /* 0x0000000e1d027c10 */ /* 0x001fc6000ff5e0ff */
[----:B------:R0:W-:Y:S01]  /*5260*/  STL [R1+0x9b4], R4 ;  /* 0x0009b40401007387 */ /* 0x0001e20000100800 */
[----:B---3--:R-:W-:-:S03]  /*5270*/  IADD3.X R3, PT, PT, R8, UR15, RZ, P1, !PT ;  /* 0x0000000f08037c10 */ /* 0x008fc60008ffe4ff */
[----:B------:R2:W-:Y:S04]  /*5280*/  STL [R1+0x9f0], R2 ;  /* 0x0009f00201007387 */ /* 0x0005e80000100800 */
[----:B------:R3:W-:Y:S01]  /*5290*/  STL [R1+0x9bc], R3 ;  /* 0x0009bc0301007387 */ /* 0x0007e20000100800 */
[----:B0-----:R-:W-:Y:S02]  /*52a0*/  IADD3 R4, P1, PT, R0, UR12, RZ ;  /* 0x0000000c00047c10 */ /* 0x001fe4000ff3e0ff */
[----:B--2---:R-:W-:-:S03]  /*52b0*/  SHF.R.S32.HI R2, RZ, 0x1f, R15 ;  /* 0x0000001fff027819 */ /* 0x004fc6000001140f */
[----:B------:R0:W-:Y:S01]  /*52c0*/  STL [R1+0x28], R4 ;  /* 0x0000280401007387 */ /* 0x0001e20000100800 */
[----:B---3--:R-:W-:Y:S02]  /*52d0*/  SHF.R.S32.HI R3, RZ, 0x1f, R14 ;  /* 0x0000001fff037819 */ /* 0x008fe4000001140e */
[----:B------:R-:W-:Y:S02]  /*52e0*/  IADD3.X R2, PT, PT, R2, UR15, RZ, P0, !PT ;  /* 0x0000000f02027c10 */ /* 0x000fe400087fe4ff */
[----:B------:R-:W-:Y:S02]  /*52f0*/  IADD3.X R3, PT, PT, R3, UR15, RZ, P6, !PT ;  /* 0x0000000f03037c10 */ /* 0x000fe4000b7fe4ff */
[----:B------:R-:W-:Y:S02]  /*5300*/  SHF.R.S32.HI R5, RZ, 0x1f, R12 ;  /* 0x0000001fff057819 */ /* 0x000fe4000001140c */
[----:B0-----:R-:W-:Y:S02]  /*5310*/  SHF.R.S32.HI R4, RZ, 0x1f, R13 ;  /* 0x0000001fff047819 */ /* 0x001fe4000001140d */
[----:B------:R-:W-:Y:S01]  /*5320*/  SHF.R.S32.HI R6, RZ, 0x1f, R28 ;  /* 0x0000001fff067819 */ /* 0x000fe2000001141c */
[----:B------:R0:W-:Y:S01]  /*5330*/  STL [R1+0x9c4], R2 ;  /* 0x0009c40201007387 */ /* 0x0001e20000100800 */
[----:B------:R-:W-:-:S03]  /*5340*/  IADD3.X R4, PT, PT, R4, UR15, RZ, P5, !PT ;  /* 0x0000000f04047c10 */ /* 0x000fc6000affe4ff */
[----:B------:R2:W-:Y:S01]  /*5350*/  STL [R1+0x9cc], R3 ;  /* 0x0009cc0301007387 */ /* 0x0005e20000100800 */
[----:B------:R-:W-:Y:S02]  /*5360*/  SHF.R.S32.HI R7, RZ, 0x1f, R29 ;  /* 0x0000001fff077819 */ /* 0x000fe4000001141d */
[----:B0-----:R-:W-:Y:S01]  /*5370*/  IADD3.X R2, PT, PT, R5, UR15, RZ, P4, !PT ;  /* 0x0000000f05027c10 */ /* 0x001fe2000a7fe4ff */
[----:B------:R-:W-:Y:S01]  /*5380*/  STL [R1+0x9d4], R4 ;  /* 0x0009d40401007387 */ /* 0x000fe20000100800 */
[----:B--2---:R-:W-:-:S03]  /*5390*/  IADD3.X R3, PT, PT, R6, UR15, RZ, P3, !PT ;  /* 0x0000000f06037c10 */ /* 0x004fc60009ffe4ff */
[----:B------:R0:W-:Y:S04]  /*53a0*/  STL [R1+0x9dc], R2 ;  /* 0x0009dc0201007387 */ /* 0x0001e80000100800 */
[----:B------:R2:W-:Y:S01]  /*53b0*/  STL [R1+0x9e4], R3 ;  /* 0x0009e40301007387 */ /* 0x0005e20000100800 */
[----:B0-----:R-:W-:Y:S02]  /*53c0*/  IADD3.X R2, PT, PT, R7, UR15, RZ, P2, !PT ;  /* 0x0000000f07027c10 */ /* 0x001fe400097fe4ff */
[----:B--2---:R-:W-:Y:S02]  /*53d0*/  LEA.HI.X.SX32 R3, R0, UR13, 0x1, P1 ;  /* 0x0000000d00037c11 */ /* 0x004fe400088f0eff */
[----:B------:R-:W2:Y:S04]  /*53e0*/  LDL.LU R0, [R1+0x12cc] ;  /* 0x0012cc0001007983 */ /* 0x000ea80000300800 */
[----:B------:R0:W-:Y:S04]  /*53f0*/  STL [R1+0x9ec], R2 ;  /* 0x0009ec0201007387 */ /* 0x0001e80000100800 */
[----:B------:R3:W-:Y:S04]  /*5400*/  STL [R1+0x24], R3 ;  /* 0x0000240301007387 */ /* 0x0007e80000100800 */
[----:B------:R-:W-:Y:S04]  /*5410*/  STL [R1+0xe0], RZ ;  /* 0x0000e0ff01007387 */ /* 0x000fe80000100800 */
        /* <DEDUP_REMOVED lines=461> */
[----:B------:R-:W-:Y:S01]  /*70f0*/  STL [R1+0x238], RZ ;  /* 0x000238ff01007387 */ /* 0x000fe20000100800 */
[----:B------:R-:W0:Y:S03]  /*7100*/  S2R R29, SR_TID.X ;  /* 0x00000000001d7919 */ /* 0x000e260000002100 */
        /* <DEDUP_REMOVED lines=29> */
[----:B0-----:R-:W-:-:S03]  /*72e0*/  SHF.R.S32.HI R2, RZ, 0x7, R29 ;  /* 0x00000007ff027819 */ /* 0x001fc6000001141d */
[----:B------:R-:W-:Y:S04]  /*72f0*/  STL [R1+0x130], RZ ;  /* 0x000130ff01007387 */ /* 0x000fe80000100800 */
[----:B------:R-:W-:Y:S04]  /*7300*/  STL [R1+0x134], RZ ;  /* 0x000134ff01007387 */ /* 0x000fe80000100800 */
[----:B------:R-:W-:Y:S01]  /*7310*/  STL [R1+0x138], RZ ;  /* 0x000138ff01007387 */ /* 0x000fe20000100800 */
[----:B---3--:R-:W-:-:S03]  /*7320*/  LOP3.LUT R3, R29, 0x1f, RZ, 0xc0, !PT ;  /* 0x0000001f1d037812 */ /* 0x008fc600078ec0ff */
[----:B------:R-:W-:Y:S01]  /*7330*/  STL [R1+0x13c], RZ ;  /* 0x00013cff01007387 */ /* 0x000fe20000100800 */
[----:B------:R-:W-:-:S03]  /*7340*/  SGXT R2, R2, 0x1 ;  /* 0x000000010202781a */ /* 0x000fc60000000200 */
[----:B------:R-:W-:Y:S04]  /*7350*/  STL [R1+0x110], RZ ;  /* 0x000110ff01007387 */ /* 0x000fe80000100800 */
[----:B------:R-:W-:Y:S04]  /*7360*/  STL [R1+0x114], RZ ;  /* 0x000114ff01007387 */ /* 0x000fe80000100800 */
[----:B------:R-:W-:Y:S04]  /*7370*/  STL [R1+0x118], RZ ;  /* 0x000118ff01007387 */ /* 0x000fe80000100800 */
[----:B------:R-:W-:Y:S01]  /*7380*/  STL [R1+0x11c], RZ ;  /* 0x00011cff01007387 */ /* 0x000fe20000100800 */
[----:B------:R-:W-:-:S03]  /*7390*/  LOP3.LUT R2, R2, 0x90, RZ, 0xc0, !PT ;  /* 0x0000009002027812 */ /* 0x000fc600078ec0ff */
[----:B------:R-:W-:Y:S01]  /*73a0*/  STL [R1+0xf0], RZ ;  /* 0x0000f0ff01007387 */ /* 0x000fe20000100800 */
[----:B------:R-:W-:-:S03]  /*73b0*/  IMAD R3, R3, UR9, RZ ;  /* 0x0000000903037c24 */ /* 0x000fc6000f8e02ff */
[----:B------:R-:W-:Y:S04]  /*73c0*/  STL [R1+0xf4], RZ ;  /* 0x0000f4ff01007387 */ /* 0x000fe80000100800 */
[----:B------:R-:W-:Y:S04]  /*73d0*/  STL [R1+0xf8], RZ ;  /* 0x0000f8ff01007387 */ /* 0x000fe80000100800 */
[----:B------:R-:W-:Y:S01]  /*73e0*/  STL [R1+0xfc], RZ ;  /* 0x0000fcff01007387 */ /* 0x000fe20000100800 */
[----:B------:R-:W-:-:S03]  /*73f0*/  LOP3.LUT R2, R2, 0x17f, R29, 0x78, !PT ;  /* 0x0000017f02027812 */ /* 0x000fc600078e781d */
[----:B------:R-:W-:Y:S01]  /*7400*/  STL [R1+0xd0], RZ ;  /* 0x0000d0ff01007387 */ /* 0x000fe20000100800 */
[----:B------:R-:W-:-:S03]  /*7410*/  SHF.R.S32.HI R2, RZ, 0x1f, R3 ;  /* 0x0000001fff027819 */ /* 0x000fc60000011403 */
[----:B------:R-:W-:Y:S04]  /*7420*/  STL [R1+0xd4], RZ ;  /* 0x0000d4ff01007387 */ /* 0x000fe80000100800 */
[----:B------:R-:W-:Y:S04]  /*7430*/  STL [R1+0xd8], RZ ;  /* 0x0000d8ff01007387 */ /* 0x000fe80000100800 */
[----:B------:R-:W-:Y:S04]  /*7440*/  STL [R1+0xdc], RZ ;  /* 0x0000dcff01007387 */ /* 0x000fe80000100800 */
[----:B------:R-:W-:Y:S01]  /*7450*/  STL [R1+0xb0], RZ ;  /* 0x0000b0ff01007387 */ /* 0x000fe20000100800 */
[----:B------:R-:W-:-:S03]  /*7460*/  ULEA.HI UR7, UR7, UR6, URZ, 0x5 ;  /* 0x0000000607077291 */ /* 0x000fc6000f8f28ff */
[----:B------:R-:W-:Y:S01]  /*7470*/  STL [R1+0xb4], RZ ;  /* 0x0000b4ff01007387 */ /* 0x000fe20000100800 */
[----:B------:R-:W-:-:S03]  /*7480*/  USHF.L.U32 UR6, UR9, 0x5, URZ ;  /* 0x0000000509067899 */ /* 0x000fc600080006ff */
[----:B------:R-:W-:Y:S01]  /*7490*/  STL [R1+0xb8], RZ ;  /* 0x0000b8ff01007387 */ /* 0x000fe20000100800 */
[----:B--2---:R-:W-:-:S03]  /*74a0*/  LOP3.LUT R4, R0, 0x410, RZ, 0x3c, !PT ;  /* 0x0000041000047812 */ /* 0x004fc600078e3cff */
[----:B------:R-:W-:Y:S04]  /*74b0*/  STL [R1+0xbc], RZ ;  /* 0x0000bcff01007387 */ /* 0x000fe80000100800 */
[----:B------:R0:W-:Y:S04]  /*74c0*/  STL [R1+0x38], R3 ;  /* 0x0000380301007387 */ /* 0x0001e80000100800 */
[----:B------:R2:W-:Y:S01]  /*74d0*/  STL [R1+0xb8c], R2 ;  /* 0x000b8c0201007387 */ /* 0x0005e20000100800 */
[----:B------:R-:W-:Y:S02]  /*74e0*/  USHF.R.S32.HI UR7, URZ, 0x5, UR7 ;  /* 0x00000005ff077899 */ /* 0x000fe40008011407 */
[----:B------:R-:W-:Y:S01]  /*74f0*/  USHF.R.S32.HI UR8, URZ, 0x1f, UR6 ;  /* 0x0000001fff087899 */ /* 0x000fe20008011406 */
[----:B0-----:R-:W-:-:S02]  /*7500*/  LOP3.LUT R3, R0, 0x40, RZ, 0x3c, !PT ;  /* 0x0000004000037812 */ /* 0x001fc400078e3cff */
[----:B-12---:R-:W-:-:S09]  /*7510*/  LOP3.LUT R2, R0, 0x450, RZ, 0x3c, !PT ;  /* 0x0000045000027812 */ /* 0x006fd200078e3cff */
.L_x_2:
[----:B------:R-:W-:Y:S01]  /*7520*/  STL [R1+0x20c0], R17 ;  /* 0x0020c01101007387 */ /* 0x000fe20000100800 */
[----:B0-----:R-:W0:Y:S03]  /*7530*/  LDC R4, c[0x0][0x3a8] ;  /* 0x0000ea00ff047b82 */ /* 0x001e260000000800 */
[----:B------:R-:W-:Y:S04]  /*7540*/  STL [R1+0x20bc], R16 ;  /* 0x0020bc1001007387 */ /* 0x000fe80000100800 */
[----:B------:R-:W-:Y:S01]  /*7550*/  STL [R1+0x20b8], R15 ;  /* 0x0020b80f01007387 */ /* 0x000fe20000100800 */
[----:B------:R-:W-:Y:S01]  /*7560*/  PRMT R7, RZ, 0x7610, R7 ;  /* 0x00007610ff077816 */ /* 0x000fe20000000007 */
[----:B------:R-:W1:Y:S02]  /*7570*/  LDC R6, c[0x0][0x3a8] ;  /* 0x0000ea00ff067b82 */ /* 0x000e640000000800 */
[----:B------:R-:W-:Y:S04]  /*7580*/  STL [R1+0x20b4], R14 ;  /* 0x0020b40e01007387 */ /* 0x000fe80000100800 */
[----:B------:R-:W-:Y:S04]  /*7590*/  STL [R1+0x20b0], R13 ;  /* 0x0020b00d01007387 */ /* 0x000fe80000100800 */
[----:B------:R-:W-:Y:S04]  /*75a0*/  STL [R1+0x20ac], R12 ;  /* 0x0020ac0c01007387 */ /* 0x000fe80000100800 */
[----:B------:R-:W-:Y:S04]  /*75b0*/  STL [R1+0x20a8], R11 ;  /* 0x0020a80b01007387 */ /* 0x000fe80000100800 */
[----:B------:R2:W-:Y:S04]  /*75c0*/  STL [R1+0x20a4], R10 ;  /* 0x0020a40a01007387 */ /* 0x0005e80000100800 */
[----:B--2---:R-:W2:Y:S04]  /*75d0*/  LDL R10, [R1+0x24] ;  /* 0x00002400010a7983 */ /* 0x004ea80000100800 */
[----:B------:R3:W-:Y:S04]  /*75e0*/  STL [R1+0x20a0], R8 ;  /* 0x0020a00801007387 */ /* 0x0007e80000100800 */
[----:B---3--:R-:W3:Y:S04]  /*75f0*/  LDL R8, [R1+0x20] ;  /* 0x0000200001087983 */ /* 0x008ee80000100800 */
[----:B------:R4:W-:Y:S04]  /*7600*/  STL [R1+0x209c], R9 ;  /* 0x00209c0901007387 */ /* 0x0009e80000100800 */
[----:B----4-:R-:W4:Y:S01]  /*7610*/  LDL R9, [R1+0x28] ;  /* 0x0000280001097983 */ /* 0x010f220000100800 */
[----:B0-----:R-:W-:-:S03]  /*7620*/  IMAD.SHL.U32 R3, R4, 0x2, RZ ;  /* 0x0000000204037824 */ /* 0x001fc600078e00ff */
[----:B-----5:R0:W-:Y:S01]  /*7630*/  STL [R1+0x2054], R0 ;  /* 0x0020540001007387 */ /* 0x0201e20000100800 */
[C---:B---3--:R-:W-:Y:S02]  /*7640*/  ISETP.GT.AND P1, PT, R8.reuse, RZ, PT ;  /* 0x000000ff0800720c */ /* 0x048fe40003f24270 */
[C---:B------:R-:W-:Y:S02]  /*7650*/  ISETP.GT.AND P4, PT, R8.reuse, 0x1, PT ;  /* 0x000000010800780c */ /* 0x040fe40003f84270 */
[----:B------:R-:W-:Y:S02]  /*7660*/  PRMT R17, RZ, 0x7610, R17 ;  /* 0x00007610ff117816 */ /* 0x000fe40000000011 */
[C---:B------:R-:W-:Y:S02]  /*7670*/  ISETP.GT.AND P3, PT, R8.reuse, 0x3, PT ;  /* 0x000000030800780c */ /* 0x040fe40003f64270 */
[----:B------:R-:W-:-:S05]  /*7680*/  ISETP.GT.AND P0, PT, R8, 0x2, PT ;  /* 0x000000020800780c */ /* 0x000fca0003f04270 */
[----:B--2---:R-:W-:Y:S01]  /*7690*/  @P1 IMAD.MOV.U32 R5, RZ, RZ, R10 ;  /* 0x000000ffff051224 */ /* 0x004fe200078e000a */
[----:B----4-:R-:W-:Y:S01]  /*76a0*/  IADD3 R2, P2, PT, R9, UR4, RZ ;  /* 0x0000000409027c10 */ /* 0x010fe2000ff5e0ff */
[----:B------:R-:W-:-:S05]  /*76b0*/  @P1 IMAD.MOV.U32 R4, RZ, RZ, R9 ;  /* 0x000000ffff041224 */ /* 0x000fca00078e0009 */
[----:B------:R2:W3:Y:S01]  /*76c0*/  @P1 LDG.E.U8 R7, desc[UR40][R4.64] ;  /* 0x0000002804071981 */ /* 0x0004e2000c1e1100 */
[----:B------:R-:W-:Y:S02]  /*76d0*/  PRMT R16, RZ, 0x7610, R16 ;  /* 0x00007610ff107816 */ /* 0x000fe40000000010 */
[----:B--2---:R-:W-:Y:S02]  /*76e0*/  IADD3 R4, P1, PT, R3, R9, RZ ;  /* 0x0000000903047210 */ /* 0x004fe40007f3e0ff */
[----:B-1----:R-:W-:-:S05]  /*76f0*/  LEA.HI.X.SX32 R3, R6, R10, 0x1, P2 ;  /* 0x0000000a06037211 */ /* 0x002fca00010f0eff */
[----:B------:R1:W2:Y:S01]  /*7700*/  @P4 LDG.E.U8 R17, desc[UR40][R2.64] ;  /* 0x0000002802114981 */ /* 0x0002a2000c1e1100 */
[----:B------:R-:W-:Y:S02]  /*7710*/  PRMT R15, RZ, 0x7610, R15 ;  /* 0x00007610ff0f7816 */ /* 0x000fe4000000000f */
[----:B------:R-:W-:Y:S02]  /*7720*/  ISETP.GT.AND P2, PT, R8, 0x4, PT ;  /* 0x000000040800780c */ /* 0x000fe40003f44270 */
[----:B------:R-:W-:Y:S02]  /*7730*/  PRMT R14, RZ, 0x7610, R14 ;  /* 0x00007610ff0e7816 */ /* 0x000fe4000000000e */
[----:B------:R-:W-:Y:S02]  /*7740*/  PRMT R13, RZ, 0x7610, R13 ;  /* 0x00007610ff0d7816 */ /* 0x000fe4000000000d */
[----:B0-----:R-:W-:Y:S01]  /*7750*/  PRMT R0, RZ, 0x7610, R0 ;  /* 0x00007610ff007816 */ /* 0x001fe20000000000 */
[----:B---3--:R0:W-:Y:S02]  /*7760*/  STL [R1+0x3c], R7 ;  /* 0x00003c0701007387 */ /* 0x0081e40000100800 */
[----:B0-----:R-:W0:Y:S02]  /*7770*/  LDC R7, c[0x0][0x3a8] ;  /* 0x0000ea00ff077b82 */ /* 0x001e240000000800 */
[----:B0-----:R-:W-:-:S06]  /*7780*/  IMAD.SHL.U32 R5, R7, 0x2, RZ ;  /* 0x0000000207057824 */ /* 0x001fcc00078e00ff */
[----:B------:R-:W1:Y:S01]  /*7790*/  LDC R7, c[0x0][0x3a8] ;  /* 0x0000ea00ff077b82 */ /* 0x000e620000000800 */
[----:B------:R-:W-:-:S05]  /*77a0*/  LEA.HI.X.SX32 R5, R5, R10, 0x1, P1 ;  /* 0x0000000a05057211 */ /* 0x000fca00008f0eff */
[----:B------:R0:W3:Y:S01]  /*77b0*/  @P0 LDG.E.U8 R16, desc[UR40][R4.64] ;  /* 0x0000002804100981 */ /* 0x0000e2000c1e1100 */
[----:B-1----:R-:W-:-:S05]  /*77c0*/  IMAD R3, R7, 0x3, RZ ;  /* 0x0000000307037824 */ /* 0x002fca00078e02ff */
[----:B------:R-:W-:Y:S02]  /*77d0*/  IADD3 R2, P1, PT, R3, R9, RZ ;  /* 0x0000000903027210 */ /* 0x000fe40007f3e0ff */
[----:B------:R-:W1:Y:S01]  /*77e0*/  LDC R3, c[0x0][0x3a8] ;  /* 0x0000ea00ff037b82 */ /* 0x000e620000000800 */
[----:B------:R-:W-:-:S05]  /*77f0*/  IMAD.SHL.U32 R7, R7, 0x4, RZ ;  /* 0x0000000407077824 */ /* 0x000fca00078e00ff */
[----:B0-----:R-:W-:Y:S01]  /*7800*/  IADD3 R4, P0, PT, R7, R9, RZ ;  /* 0x0000000907047210 */ /* 0x001fe20007f1e0ff */
[----:B-1----:R-:W-:-:S05]  /*7810*/  IMAD R3, R3, 0x3, RZ ;  /* 0x0000000303037824 */ /* 0x002fca00078e02ff */
[----:B------:R-:W-:-:S05]  /*7820*/  LEA.HI.X.SX32 R3, R3, R10, 0x1, P1 ;  /* 0x0000000a03037211 */ /* 0x000fca00008f0eff */
[----:B------:R0:W4:Y:S01]  /*7830*/  @P3 LDG.E.U8 R15, desc[UR40][R2.64] ;  /* 0x00000028020f3981 */ /* 0x000122000c1e1100 */
[----:B------:R-:W-:Y:S02]  /*7840*/  LEA.HI.X.SX32 R5, R7, R10, 0x1, P0 ;  /* 0x0000000a07057211 */ /* 0x000fe400000f0eff */
[----:B------:R-:W1:Y:S03]  /*7850*/  LDC R7, c[0x0][0x3a8] ;  /* 0x0000ea00ff077b82 */ /* 0x000e660000000800 */
[----:B------:R1:W4:Y:S05]  /*7860*/  @P2 LDG.E.U8 R14, desc[UR40][R4.64] ;  /* 0x00000028040e2981 */ /* 0x00032a000c1e1100 */
[----:B0-----:R-:W0:Y:S01]  /*7870*/  LDC R3, c[0x0][0x3a8] ;  /* 0x0000ea00ff037b82 */ /* 0x001e220000000800 */
[----:B-1----:R-:W-:-:S02]  /*7880*/  IMAD R5, R7, 0x6, RZ ;  /* 0x0000000607057824 */ /* 0x002fc400078e02ff */
[----:B0-----:R-:W-:-:S05]  /*7890*/  IMAD R3, R3, 0x5, RZ ;  /* 0x0000000503037824 */ /* 0x001fca00078e02ff */
[-C--:B------:R-:W-:Y:S01]  /*78a0*/  IADD3 R2, P4, PT, R3, R9.reuse, RZ ;  /* 0x0000000903027210 */ /* 0x080fe20007f9e0ff */
[----:B------:R-:W-:Y:S02]  /*78b0*/  IMAD R3, R7, 0x5, RZ ;  /* 0x0000000507037824 */ /* 0x000fe400078e02ff */
[----:B------:R-:W0:Y:S01]  /*78c0*/  LDC R7, c[0x0][0x3a8] ;  /* 0x0000ea00ff077b82 */ /* 0x000e220000000800 */
[C---:B------:R-:W-:Y:S02]  /*78d0*/  ISETP.GT.AND P1, PT, R8.reuse, 0x5, PT ;  /* 0x000000050800780c */ /* 0x040fe40003f24270 */
[----:B------:R-:W-:Y:S02]  /*78e0*/  ISETP.GT.AND P0, PT, R8, 0x6, PT ;  /* 0x000000060800780c */ /* 0x000fe40003f04270 */
[----:B------:R-:W-:Y:S02]  /*78f0*/  IADD3 R4, P3, PT, R5, R9, RZ ;  /* 0x0000000905047210 */ /* 0x000fe40007f7e0ff */
[----:B------:R-:W-:-:S07]  /*7900*/  LEA.HI.X.SX32 R3, R3, R10, 0x1, P4 ;  /* 0x0000000a03037211 */ /* 0x000fce00020f0eff */
[----:B------:R1:W4:Y:S01]  /*7910*/  @P1 LDG.E.U8 R13, desc[UR40][R2.64] ;  /* 0x00000028020d1981 */ /* 0x000322000c1e1100 */
[----:B0-----:R-:W-:Y:S01]  /*7920*/  IMAD R5, R7, 0x6, RZ ;  /* 0x0000000607057824 */ /* 0x001fe200078e02ff */
[----:B-1----:R-:W0:Y:S04]  /*7930*/  LDC R3, c[0x0][0x3a8] ;  /* 0x0000ea00ff037b82 */ /* 0x002e280000000800 */
[----:B------:R-:W-:-:S05]  /*7940*/  LEA.HI.X.SX32 R5, R5, R10, 0x1, P3 ;  /* 0x0000000a05057211 */ /* 0x000fca00018f0eff */
[----:B------:R-:W4:Y:S01]  /*7950*/  @P0 LDG.E.U8 R0, desc[UR40][R4.64] ;  /* 0x0000002804000981 */ /* 0x000f22000c1e1100 */
[----:B------:R-:W-:-:S03]  /*7960*/  IMAD R7, R7, 0x7, RZ ;  /* 0x0000000707077824 */ /* 0x000fc600078e02ff */
[----:B--2---:R1:W-:Y:S02]  /*7970*/  STL [R1+0x1c], R17 ;  /* 0x00001c1101007387 */ /* 0x0043e40000100800 */
[----:B------:R-:W-:Y:S02]  /*7980*/  IADD3 R2, P4, PT, R7, R9, RZ ;  /* 0x0000000907027210 */ /* 0x000fe40007f9e0ff */
[----:B-1----:R-:W2:Y:S01]  /*7990*/  LDL.LU R17, [R1+0x20c0] ;  /* 0x0020c00001117983 */ /* 0x002ea20000300800 */
[C---:B------:R-:W-:Y:S02]  /*79a0*/  ISETP.GT.AND P2, PT, R8.reuse, 0x7, PT ;  /* 0x000000070800780c */ /* 0x040fe40003f44270 */
[----:B------:R-:W-:Y:S02]  /*79b0*/  ISETP.GT.AND P1, PT, R8, 0x8, PT ;  /* 0x000000080800780c */ /* 0x000fe40003f24270 */
[----:B------:R-:W-:Y:S02]  /*79c0*/  PRMT R12, RZ, 0x7610, R12 ;  /* 0x00007610ff0c7816 */ /* 0x000fe4000000000c */
[----:B------:R-:W-:-:S02]  /*79d0*/  PRMT R11, RZ, 0x7610, R11 ;  /* 0x00007610ff0b7816 */ /* 0x000fc4000000000b */
[----:B------:R-:W-:Y:S02]  /*79e0*/  ISETP.GT.AND P0, PT, R8, 0x9, PT ;  /* 0x000000090800780c */ /* 0x000fe40003f04270 */
[----:B------:R-:W-:Y:S02]  /*79f0*/  PRMT R29, RZ, 0x7610, R29 ;  /* 0x00007610ff1d7816 */ /* 0x000fe4000000001d */
[----:B------:R-:W-:Y:S01]  /*7a00*/  PRMT R28, RZ, 0x7610, R28 ;  /* 0x00007610ff1c7816 */ /* 0x000fe2000000001c */
[----:B---3--:R1:W-:Y:S04]  /*7a10*/  STL [R1+0x18], R16 ;  /* 0x0000181001007387 */ /* 0x0083e80000100800 */
[----:B-1----:R-:W3:Y:S04]  /*7a20*/  LDL.LU R16, [R1+0x20bc] ;  /* 0x0020bc0001107983 */ /* 0x002ee80000300800 */
[----:B----4-:R1:W-:Y:S04]  /*7a30*/  STL [R1+0x14], R15 ;  /* 0x0000140f01007387 */ /* 0x0103e80000100800 */
[----:B-1----:R-:W4:Y:S04]  /*7a40*/  LDL.LU R15, [R1+0x20b8] ;  /* 0x0020b800010f7983 */ /* 0x002f280000300800 */
[----:B------:R1:W-:Y:S04]  /*7a50*/  STL [R1+0x10], R14 ;  /* 0x0000100e01007387 */ /* 0x0003e80000100800 */
[----:B-1----:R-:W2:Y:S04]  /*7a60*/  LDL.LU R14, [R1+0x20b4] ;  /* 0x0020b400010e7983 */ /* 0x002ea80000300800 */
[----:B------:R1:W-:Y:S04]  /*7a70*/  STL [R1+0xc], R13 ;  /* 0x00000c0d01007387 */ /* 0x0003e80000100800 */
[----:B-1----:R-:W2:Y:S04]  /*7a80*/  LDL.LU R13, [R1+0x20b0] ;  /* 0x0020b000010d7983 */ /* 0x002ea80000300800 */
[----:B------:R0:W-:Y:S02]  /*7a90*/  STL [R1+0x2088], R0 ;  /* 0x0020880001007387 */ /* 0x0001e40000100800 */
[----:B0-----:R-:W-:Y:S01]  /*7aa0*/  IMAD.SHL.U32 R0, R3, 0x8, RZ ;  /* 0x0000000803007824 */ /* 0x001fe200078e00ff */
[----:B------:R-:W-:-:S02]  /*7ab0*/  LEA.HI.X.SX32 R3, R7, R10, 0x1, P4 ;  /* 0x0000000a07037211 */ /* 0x000fc400020f0eff */
[----:B------:R-:W0:Y:S02]  /*7ac0*/  LDC R7, c[0x0][0x3a8] ;  /* 0x0000ea00ff077b82 */ /* 0x000e240000000800 */
[C---:B------:R-:W-:Y:S01]  /*7ad0*/  IADD3 R4, P3, PT, R0.reuse, R9, RZ ;  /* 0x0000000900047210 */ /* 0x040fe20007f7e0ff */
[----:B------:R1:W2:Y:S03]  /*7ae0*/  @P2 LDG.E.U8 R12, desc[UR40][R2.64] ;  /* 0x00000028020c2981 */ /* 0x0002a6000c1e1100 */
[----:B------:R-:W-:Y:S02]  /*7af0*/  LEA.HI.X.SX32 R5, R0, R10, 0x1, P3 ;  /* 0x0000000a00057211 */ /* 0x000fe400018f0eff */
[----:B------:R-:W-:-:S03]  /*7b00*/  ISETP.GT.AND P2, PT, R8, 0xa, PT ;  /* 0x0000000a0800780c */ /* 0x000fc60003f44270 */
[----:B------:R0:W3:Y:S02]  /*7b10*/  @P1 LDG.E.U8 R11, desc[UR40][R4.64] ;  /* 0x00000028040b1981 */ /* 0x0000e4000c1e1100 */
[C---:B0-----:R-:W-:Y:S02]  /*7b20*/  IMAD R0, R7.reuse, 0x9, RZ ;  /* 0x0000000907007824 */ /* 0x041fe400078e02ff */
[----:B------:R-:W-:-:S03]  /*7b30*/  IMAD R7, R7, 0xa, RZ ;  /* 0x0000000a07077824 */ /* 0x000fc600078e02ff */
[CC--:B-1----:R-:W-:Y:S02]  /*7b40*/  IADD3 R2, P4, PT, R0.reuse, R9.reuse, RZ ;  /* 0x0000000900027210 */ /* 0x0c2fe40007f9e0ff */
[C---:B------:R-:W-:Y:S02]  /*7b50*/  IADD3 R4, P3, PT, R7.reuse, R9, RZ ;  /* 0x0000000907047210 */ /* 0x040fe40007f7e0ff */
[-C--:B------:R-:W-:Y:S02]  /*7b60*/  LEA.HI.X.SX32 R3, R0, R10.reuse, 0x1, P4 ;  /* 0x0000000a00037211 */ /* 0x080fe400020f0eff */
[----:B------:R-:W-:Y:S01]  /*7b70*/  LEA.HI.X.SX32 R5, R7, R10, 0x1, P3 ;  /* 0x0000000a07057211 */ /* 0x000fe200018f0eff */
[----:B------:R-:W0:Y:S02]  /*7b80*/  LDC R0, c[0x0][0x3a8] ;  /* 0x0000ea00ff007b82 */ /* 0x000e240000000800 */
[----:B------:R-:W4:Y:S04]  /*7b90*/  @P0 LDG.E.U8 R29, desc[UR40][R2.64] ;  /* 0x00000028021d0981 */ /* 0x000f28000c1e1100 */
[----:B------:R-:W4:Y:S04]  /*7ba0*/  @P2 LDG.E.U8 R28, desc[UR40][R4.64] ;  /* 0x00000028041c2981 */ /* 0x000f28000c1e1100 */
[----:B--2---:R1:W-:Y:S04]  /*7bb0*/  STL [R1+0x4], R12 ;  /* 0x0000040c01007387 */ /* 0x0043e80000100800 */
[----:B-1----:R-:W2:Y:S04]  /*7bc0*/  LDL.LU R12, [R1+0x20ac] ;  /* 0x0020ac00010c7983 */ /* 0x002ea80000300800 */
[----:B---3--:R1:W-:Y:S04]  /*7bd0*/  STL [R1], R11 ;  /* 0x0000000b01007387 */ /* 0x0083e80000100800 */
[----:B-1----:R-:W3:Y:S04]  /*7be0*/  LDL.LU R11, [R1+0x20a8] ;  /* 0x0020a800010b7983 */ /* 0x002ee80000300800 */
[----:B------:R-:W2:Y:S04]  /*7bf0*/  LDL.LU R10, [R1+0x20a4] ;  /* 0x0020a400010a7983 */ /* 0x000ea80000300800 */
[----:B----4-:R1:W-:Y:S04]  /*7c00*/  STL [R1+0x208c], R29 ;  /* 0x00208c1d01007387 */ /* 0x0103e80000100800 */
[----:B------:R4:W-:Y:S01]  /*7c10*/  STL [R1+0x2084], R28 ;  /* 0x0020841c01007387 */ /* 0x0009e20000100800 */
[----:B0-----:R-:W-:Y:S01]  /*7c20*/  IMAD R7, R0, 0xb, RZ ;  /* 0x0000000b00077824 */ /* 0x001fe200078e02ff */
[----:B------:R-:W-:-:S02]  /*7c30*/  ISETP.GT.AND P1, PT, R8, 0xb, PT ;  /* 0x0000000b0800780c */ /* 0x000fc40003f24270 */
[----:B------:R-:W-:Y:S02]  /*7c40*/  ISETP.GT.AND P0, PT, R8, 0xc, PT ;  /* 0x0000000c0800780c */ /* 0x000fe40003f04270 */
[----:B------:R-:W-:Y:S01]  /*7c50*/  PRMT R27, RZ, 0x7610, R27 ;  /* 0x00007610ff1b7816 */ /* 0x000fe2000000001b */
[----:B-1----:R-:W0:Y:S01]  /*7c60*/  LDC R29, c[0x0][0x3a8] ;  /* 0x0000ea00ff1d7b82 */ /* 0x002e220000000800 */
[----:B----4-:R-:W4:Y:S01]  /*7c70*/  LDL R28, [R1+0x24] ;  /* 0x00002400011c7983 */ /* 0x010f220000100800 */
[----:B------:R-:W-:Y:S01]  /*7c80*/  IADD3 R2, P4, PT, R7, R9, RZ ;  /* 0x0000000907027210 */ /* 0x000fe20007f9e0ff */
[----:B------:R-:W-:-:S05]  /*7c90*/  IMAD R0, R0, 0xc, RZ ;  /* 0x0000000c00007824 */ /* 0x000fca00078e02ff */
[----:B------:R-:W-:Y:S02]  /*7ca0*/  IADD3 R4, P3, PT, R0, R9, RZ ;  /* 0x0000000900047210 */ /* 0x000fe40007f7e0ff */
[----:B------:R-:W-:Y:S02]  /*7cb0*/  ISETP.GT.AND P2, PT, R8, 0xd, PT ;  /* 0x0000000d0800780c */ /* 0x000fe40003f44270 */
[----:B------:R-:W-:Y:S02]  /*7cc0*/  PRMT R26, RZ, 0x7610, R26 ;  /* 0x00007610ff1a7816 */ /* 0x000fe4000000001a */
[----:B------:R-:W-:Y:S02]  /*7cd0*/  PRMT R24, RZ, 0x7610, R24 ;  /* 0x00007610ff187816 */ /* 0x000fe40000000018 */
[-C--:B----4-:R-:W-:Y:S02]  /*7ce0*/  LEA.HI.X.SX32 R3, R7, R28.reuse, 0x1, P4 ;  /* 0x0000001c07037211 */ /* 0x090fe400020f0eff */
[----:B------:R-:W1:Y:S01]  /*7cf0*/  LDC R7, c[0x0][0x3a8] ;  /* 0x0000ea00ff077b82 */ /* 0x000e620000000800 */
[----:B------:R-:W-:-:S02]  /*7d00*/  LEA.HI.X.SX32 R5, R0, R28, 0x1, P3 ;  /* 0x0000001c00057211 */ /* 0x000fc400018f0eff */
[----:B------:R4:W2:Y:S04]  /*7d10*/  @P1 LDG.E.U8 R27, desc[UR40][R2.64] ;  /* 0x00000028021b1981 */ /* 0x0008a8000c1e1100 */
[----:B------:R0:W3:Y:S01]  /*7d20*/  @P0 LDG.E.U8 R26, desc[UR40][R4.64] ;  /* 0x00000028041a0981 */ /* 0x0000e2000c1e1100 */
[----:B-1----:R-:W-:-:S05]  /*7d30*/  IMAD R0, R7, 0xd, RZ ;  /* 0x0000000d07007824 */ /* 0x002fca00078e02ff */
[----:B----4-:R-:W-:-:S04]  /*7d40*/  IADD3 R2, P4, PT, R0, R9, RZ ;  /* 0x0000000900027210 */ /* 0x010fc80007f9e0ff */
[----:B------:R-:W-:Y:S01]  /*7d50*/  LEA.HI.X.SX32 R3, R0, R28, 0x1, P4 ;  /* 0x0000001c00037211 */ /* 0x000fe200020f0eff */
[----:B------:R-:W-:Y:S01]  /*7d60*/  IMAD R7, R7, 0xe, RZ ;  /* 0x0000000e07077824 */ /* 0x000fe200078e02ff */
[----:B------:R-:W-:Y:S01]  /*7d70*/  ISETP.GT.AND P1, PT, R8, 0xe, PT ;  /* 0x0000000e0800780c */ /* 0x000fe20003f24270 */
[----:B------:R-:W1:Y:S02]  /*7d80*/  LDC R0, c[0x0][0x3a8] ;  /* 0x0000ea00ff007b82 */ /* 0x000e640000000800 */
[----:B------:R-:W4:Y:S01]  /*7d90*/  @P2 LDG.E.U8 R24, desc[UR40][R2.64] ;  /* 0x0000002802182981 */ /* 0x000f22000c1e1100 */
[----:B0-----:R-:W-:-:S03]  /*7da0*/  IADD3 R4, P3, PT, R7, R9, RZ ;  /* 0x0000000907047210 */ /* 0x001fc60007f7e0ff */
[----:B--2---:R-:W-:Y:S04]  /*7db0*/  STL [R1+0x2090], R27 ;  /* 0x0020901b01007387 */ /* 0x004fe80000100800 */
[----:B------:R-:W2:Y:S04]  /*7dc0*/  LDL.LU R8, [R1+0x20a0] ;  /* 0x0020a00001087983 */ /* 0x000ea80000300800 */
[----:B---3--:R0:W-:Y:S04]  /*7dd0*/  STL [R1+0x2094], R26 ;  /* 0x0020941a01007387 */ /* 0x0081e80000100800 */
[----:B0-----:R-:W3:Y:S04]  /*7de0*/  LDL R26, [R1+0x20] ;  /* 0x00002000011a7983 */ /* 0x001ee80000100800 */
[----:B------:R-:W2:Y:S04]  /*7df0*/  LDL.LU R9, [R1+0x209c] ;  /* 0x00209c0001097983 */ /* 0x000ea80000300800 */
[----:B----4-:R0:W-:Y:S04]  /*7e00*/  STL [R1+0x2098], R24 ;  /* 0x0020981801007387 */ /* 0x0101e80000100800 */
[----:B0-----:R-:W4:Y:S01]  /*7e10*/  LDL R24, [R1+0x28] ;  /* 0x0000280001187983 */ /* 0x001f220000100800 */
[----:B------:R-:W-:Y:S01]  /*7e20*/  LEA.HI.X.SX32 R5, R7, R28, 0x1, P3 ;  /* 0x0000001c07057211 */ /* 0x000fe200018f0eff */
[C---:B-1----:R-:W-:Y:S01]  /*7e30*/  IMAD.SHL.U32 R7, R0.reuse, 0x10, RZ ;  /* 0x0000001000077824 */ /* 0x042fe200078e00ff */
[----:B------:R-:W-:Y:S01]  /*7e40*/  PRMT R25, RZ, 0x7610, R25 ;  /* 0x00007610ff197816 */ /* 0x000fe20000000019 */
[----:B------:R-:W-:Y:S01]  /*7e50*/  IMAD R0, R0, 0x11, RZ ;  /* 0x0000001100007824 */ /* 0x000fe200078e02ff */
[----:B------:R-:W-:-:S04]  /*7e60*/  PRMT R23, RZ, 0x7610, R23 ;  /* 0x00007610ff177816 */ /* 0x000fc80000000017 */
[----:B------:R0:W2:Y:S01]  /*7e70*/  @P1 LDG.E.U8 R25, desc[UR40][R4.64] ;  /* 0x0000002804191981 */ /* 0x0000a2000c1e1100 */
[----:B------:R-:W-:Y:S02]  /*7e80*/  PRMT R22, RZ, 0x7610, R22 ;  /* 0x00007610ff167816 */ /* 0x000fe40000000016 */
[----:B------:R-:W-:Y:S02]  /*7e90*/  PRMT R21, RZ, 0x7610, R21 ;  /* 0x00007610ff157816 */ /* 0x000fe40000000015 */
[----:B------:R-:W-:Y:S02]  /*7ea0*/  PRMT R20, RZ, 0x7610, R20 ;  /* 0x00007610ff147816 */ /* 0x000fe40000000014 */
[----:B------:R-:W-:Y:S02]  /*7eb0*/  PRMT R19, RZ, 0x7610, R19 ;  /* 0x00007610ff137816 */ /* 0x000fe40000000013 */
[----:B------:R-:W-:Y:S02]  /*7ec0*/  PRMT R18, RZ, 0x7610, R18 ;  /* 0x00007610ff127816 */ /* 0x000fe40000000012 */
[----:B------:R-:W-:-:S02]  /*7ed0*/  PRMT R16, RZ, 0x7610, R16 ;  /* 0x00007610ff107816 */ /* 0x000fc40000000010 */
[----:B------:R-:W-:Y:S01]  /*7ee0*/  PRMT R17, RZ, 0x7610, R17 ;  /* 0x00007610ff117816 */ /* 0x000fe20000000011 */
[----:B------:R-:W-:Y:S01]  /*7ef0*/  IMAD R27, R6, 0x1a, RZ ;  /* 0x0000001a061b7824 */ /* 0x000fe200078e02ff */
[----:B------:R-:W-:Y:S02]  /*7f00*/  PRMT R15, RZ, 0x7610, R15 ;  /* 0x00007610ff0f7816 */ /* 0x000fe4000000000f */
[----:B------:R-:W-:Y:S02]  /*7f10*/  PRMT R14, RZ, 0x7610, R14 ;  /* 0x00007610ff0e7816 */ /* 0x000fe4000000000e */
[----:B------:R-:W-:Y:S02]  /*7f20*/  PRMT R13, RZ, 0x7610, R13 ;  /* 0x00007610ff0d7816 */ /* 0x000fe4000000000d */
[----:B------:R-:W-:Y:S02]  /*7f30*/  PRMT R12, RZ, 0x7610, R12 ;  /* 0x00007610ff0c7816 */ /* 0x000fe4000000000c */
[----:B------:R-:W-:-:S02]  /*7f40*/  PRMT R11, RZ, 0x7610, R11 ;  /* 0x00007610ff0b7816 */ /* 0x000fc4000000000b */
[----:B------:R-:W-:Y:S02]  /*7f50*/  PRMT R10, RZ, 0x7610, R10 ;  /* 0x00007610ff0a7816 */ /* 0x000fe4000000000a */
[----:B---3--:R-:W-:Y:S02]  /*7f60*/  ISETP.GT.AND P0, PT, R26, 0x10, PT ;  /* 0x000000101a00780c */ /* 0x008fe40003f04270 */
[----:B----4-:R-:W-:-:S04]  /*7f70*/  IADD3 R2, P4, PT, R7, R24, RZ ;  /* 0x0000001807027210 */ /* 0x010fc80007f9e0ff */
[----:B------:R-:W-:Y:S02]  /*7f80*/  LEA.HI.X.SX32 R3, R7, R28, 0x1, P4 ;  /* 0x0000001c07037211 */ /* 0x000fe400020f0eff */
[----:B------:R-:W1:Y:S01]  /*7f90*/  LDC R7, c[0x0][0x3a8] ;  /* 0x0000ea00ff077b82 */ /* 0x000e620000000800 */
[----:B0-----:R-:W-:-:S04]  /*7fa0*/  IADD3 R4, P3, PT, R0, R24, RZ ;  /* 0x0000001800047210 */ /* 0x001fc80007f7e0ff */
[----:B------:R0:W3:Y:S01]  /*7fb0*/  @P0 LDG.E.U8 R23, desc[UR40][R2.64] ;  /* 0x0000002802170981 */ /* 0x0000e2000c1e1100 */
[----:B------:R-:W-:Y:S02]  /*7fc0*/  LEA.HI.X.SX32 R5, R0, R28, 0x1, P3 ;  /* 0x0000001c00057211 */ /* 0x000fe400018f0eff */
[C---:B------:R-:W-:Y:S02]  /*7fd0*/  ISETP.GT.AND P2, PT, R26.reuse, 0x11, PT ;  /* 0x000000111a00780c */ /* 0x040fe40003f44270 */
[----:B------:R-:W-:-:S11]  /*7fe0*/  ISETP.GT.AND P1, PT, R26, 0x12, PT ;  /* 0x000000121a00780c */ /* 0x000fd60003f24270 */
[----:B------:R4:W2:Y:S01]  /*7ff0*/  @P2 LDG.E.U8 R22, desc[UR40][R4.64] ;  /* 0x0000002804162981 */ /* 0x0008a2000c1e1100 */
[----:B-1----:R-:W-:-:S05]  /*8000*/  IMAD R0, R7, 0x12, RZ ;  /* 0x0000001207007824 */ /* 0x002fca00078e02ff */
[----:B0-----:R-:W-:-:S04]  /*8010*/  IADD3 R2, P4, PT, R0, R24, RZ ;  /* 0x0000001800027210 */ /* 0x001fc80007f9e0ff */
[----:B------:R-:W-:Y:S02]  /*8020*/  LEA.HI.X.SX32 R3, R0, R28, 0x1, P4 ;  /* 0x0000001c00037211 */ /* 0x000fe400020f0eff */
[----:B------:R-:W0:Y:S01]  /*8030*/  LDC R0, c[0x0][0x3a8] ;  /* 0x0000ea00ff007b82 */ /* 0x000e220000000800 */
[----:B------:R-:W-:Y:S02]  /*8040*/  IMAD R7, R7, 0x13, RZ ;  /* 0x0000001307077824 */ /* 0x000fe400078e02ff */
[----:B------:R1:W3:Y:S03]  /*8050*/  @P1 LDG.E.U8 R21, desc[UR40][R2.64] ;  /* 0x0000002802151981 */ /* 0x0002e6000c1e1100 */
[----:B----4-:R-:W-:-:S04]  /*8060*/  IADD3 R4, P3, PT, R7, R24, RZ ;  /* 0x0000001807047210 */ /* 0x010fc80007f7e0ff */
[----:B------:R-:W-:Y:S01]  /*8070*/  LEA.HI.X.SX32 R5, R7, R28, 0x1, P3 ;  /* 0x0000001c07057211 */ /* 0x000fe200018f0eff */
[----:B0-----:R-:W-:-:S05]  /*8080*/  IMAD R7, R0, 0x14, RZ ;  /* 0x0000001400077824 */ /* 0x001fca00078e02ff */
[----:B-1----:R-:W-:-:S04]  /*8090*/  IADD3 R2, P4, PT, R7, R24, RZ ;  /* 0x0000001807027210 */ /* 0x002fc80007f9e0ff */
[----:B------:R-:W-:Y:S02]  /*80a0*/  LEA.HI.X.SX32 R3, R7, R28, 0x1, P4 ;  /* 0x0000001c07037211 */ /* 0x000fe400020f0eff */
[----:B------:R-:W0:Y:S01]  /*80b0*/  LDC R7, c[0x0][0x3a8] ;  /* 0x0000ea00ff077b82 */ /* 0x000e220000000800 */
[----:B------:R-:W-:Y:S01]  /*80c0*/  ISETP.GT.AND P0, PT, R26, 0x13, PT ;  /* 0x000000131a00780c */ /* 0x000fe20003f04270 */
[----:B------:R-:W-:Y:S01]  /*80d0*/  IMAD R0, R0, 0x15, RZ ;  /* 0x0000001500007824 */ /* 0x000fe200078e02ff */
[----:B------:R-:W-:-:S11]  /*80e0*/  ISETP.GT.AND P2, PT, R26, 0x14, PT ;  /* 0x000000141a00780c */ /* 0x000fd60003f44270 */
[----:B------:R1:W4:Y:S04]  /*80f0*/  @P0 LDG.E.U8 R20, desc[UR40][R4.64] ;  /* 0x0000002804140981 */ /* 0x000328000c1e1100 */
[----:B------:R0:W3:Y:S01]  /*8100*/  @P2 LDG.E.U8 R19, desc[UR40][R2.64] ;  /* 0x0000002802132981 */ /* 0x0000e2000c1e1100 */
[----:B-1----:R-:W-:-:S04]  /*8110*/  IADD3 R4, P3, PT, R0, R24, RZ ;  /* 0x0000001800047210 */ /* 0x002fc80007f7e0ff */
[----:B------:R-:W-:Y:S01]  /*8120*/  LEA.HI.X.SX32 R5, R0, R28, 0x1, P3 ;  /* 0x0000001c00057211 */ /* 0x000fe200018f0eff */
[----:B0-----:R-:W-:-:S05]  /*8130*/  IMAD R0, R7, 0x16, RZ ;  /* 0x0000001607007824 */ /* 0x001fca00078e02ff */
[----:B------:R-:W-:-:S04]  /*8140*/  IADD3 R2, P4, PT, R0, R24, RZ ;  /* 0x0000001800027210 */ /* 0x000fc80007f9e0ff */
[----:B------:R-:W-:Y:S02]  /*8150*/  LEA.HI.X.SX32 R3, R0, R28, 0x1, P4 ;  /* 0x0000001c00037211 */ /* 0x000fe400020f0eff */
[----:B------:R-:W0:Y:S01]  /*8160*/  LDC R0, c[0x0][0x3a8] ;  /* 0x0000ea00ff007b82 */ /* 0x000e220000000800 */
[C---:B------:R-:W-:Y:S01]  /*8170*/  ISETP.GT.AND P1, PT, R26.reuse, 0x15, PT ;  /* 0x000000151a00780c */ /* 0x040fe20003f24270 */
[----:B------:R-:W-:Y:S01]  /*8180*/  IMAD R7, R7, 0x17, RZ ;  /* 0x0000001707077824 */ /* 0x000fe200078e02ff */
[C---:B------:R-:W-:Y:S02]  /*8190*/  ISETP.GT.AND P2, PT, R26.reuse, 0x17, PT ;  /* 0x000000171a00780c */ /* 0x040fe40003f44270 */
[----:B------:R-:W-:-:S09]  /*81a0*/  ISETP.GT.AND P0, PT, R26, 0x16, PT ;  /* 0x000000161a00780c */ /* 0x000fd20003f04270 */
[----:B------:R1:W4:Y:S04]  /*81b0*/  @P1 LDG.E.U8 R18, desc[UR40][R4.64] ;  /* 0x0000002804121981 */ /* 0x000328000c1e1100 */
[----:B------:R0:W4:Y:S01]  /*81c0*/  @P0 LDG.E.U8 R17, desc[UR40][R2.64] ;  /* 0x0000002802110981 */ /* 0x000122000c1e1100 */
[----:B-1----:R-:W-:-:S04]  /*81d0*/  IADD3 R4, P3, PT, R7, R24, RZ ;  /* 0x0000001807047210 */ /* 0x002fc80007f7e0ff */
[----:B------:R-:W-:Y:S01]  /*81e0*/  LEA.HI.X.SX32 R5, R7, R28, 0x1, P3 ;  /* 0x0000001c07057211 */ /* 0x000fe200018f0eff */
[C---:B0-----:R-:W-:Y:S02]  /*81f0*/  IMAD R7, R0.reuse, 0x18, RZ ;  /* 0x0000001800077824 */ /* 0x041fe400078e02ff */
[----:B------:R-:W-:Y:S02]  /*8200*/  IMAD R0, R0, 0x19, RZ ;  /* 0x0000001900007824 */ /* 0x000fe400078e02ff */
[----:B------:R0:W4:Y:S01]  /*8210*/  @P2 LDG.E.U8 R16, desc[UR40][R4.64] ;  /* 0x0000002804102981 */ /* 0x000122000c1e1100 */
[----:B------:R-:W-:Y:S02]  /*8220*/  ISETP.GT.AND P1, PT, R26, 0x18, PT ;  /* 0x000000181a00780c */ /* 0x000fe40003f24270 */
[-C--:B------:R-:W-:Y:S02]  /*8230*/  IADD3 R2, P4, PT, R7, R24.reuse, RZ ;  /* 0x0000001807027210 */ /* 0x080fe40007f9e0ff */
[----:B0-----:R-:W-:-:S02]  /*8240*/  IADD3 R4, P3, PT, R0, R24, RZ ;  /* 0x0000001800047210 */ /* 0x001fc40007f7e0ff */
[----:B------:R-:W-:Y:S02]  /*8250*/  ISETP.GT.AND P0, PT, R26, 0x19, PT ;  /* 0x000000191a00780c */ /* 0x000fe40003f04270 */
[-C--:B------:R-:W-:Y:S01]  /*8260*/  LEA.HI.X.SX32 R5, R0, R28.reuse, 0x1, P3 ;  /* 0x0000001c00057211 */ /* 0x080fe200018f0eff */
[----:B------:R-:W-:Y:S01]  /*8270*/  IMAD R0, R6, 0x1b, RZ ;  /* 0x0000001b06007824 */ /* 0x000fe200078e02ff */
[----:B------:R-:W-:-:S04]  /*8280*/  LEA.HI.X.SX32 R3, R7, R28, 0x1, P4 ;  /* 0x0000001c07037211 */ /* 0x000fc800020f0eff */
[C---:B------:R-:W-:Y:S01]  /*8290*/  IADD3 R6, P3, PT, R0.reuse, R24, RZ ;  /* 0x0000001800067210 */ /* 0x040fe20007f7e0ff */
[----:B------:R0:W4:Y:S03]  /*82a0*/  @P1 LDG.E.U8 R15, desc[UR40][R2.64] ;  /* 0x00000028020f1981 */ /* 0x000126000c1e1100 */
[----:B------:R-:W-:Y:S01]  /*82b0*/  LEA.HI.X.SX32 R7, R0, R28, 0x1, P3 ;  /* 0x0000001c00077211 */ /* 0x000fe200018f0eff */
[----:B------:R-:W-:Y:S01]  /*82c0*/  IMAD R0, R29, 0x1c, RZ ;  /* 0x0000001c1d007824 */ /* 0x000fe200078e02ff */
[----:B------:R1:W4:Y:S01]  /*82d0*/  @P0 LDG.E.U8 R14, desc[UR40][R4.64] ;  /* 0x00000028040e0981 */ /* 0x000322000c1e1100 */
[----:B0-----:R-:W-:-:S04]  /*82e0*/  IADD3 R2, P4, PT, R27, R24, RZ ;  /* 0x000000181b027210 */ /* 0x001fc80007f9e0ff */
[----:B------:R-:W-:Y:S02]  /*82f0*/  LEA.HI.X.SX32 R3, R27, R28, 0x1, P4 ;  /* 0x0000001c1b037211 */ /* 0x000fe400020f0eff */
[C---:B-1----:R-:W-:Y:S01]  /*8300*/  IADD3 R4, P4, PT, R0.reuse, R24, RZ ;  /* 0x0000001800047210 */ /* 0x042fe20007f9e0ff */
[----:B------:R-:W-:Y:S02]  /*8310*/  IMAD R27, R29, 0x1d, RZ ;  /* 0x0000001d1d1b7824 */ /* 0x000fe400078e02ff */
[----:B------:R-:W0:Y:S01]  /*8320*/  LDC R29, c[0x0][0x3a8] ;  /* 0x0000ea00ff1d7b82 */ /* 0x000e220000000800 */
[----:B------:R-:W-:Y:S02]  /*8330*/  LEA.HI.X.SX32 R5, R0, R28, 0x1, P4 ;  /* 0x0000001c00057211 */ /* 0x000fe400020f0eff */
[----:B------:R-:W-:-:S05]  /*8340*/  ISETP.GT.AND P2, PT, R26, 0x1a, PT ;  /* 0x0000001a1a00780c */ /* 0x000fca0003f44270 */
[----:B------:R-:W1:Y:S01]  /*8350*/  LDC R0, c[0x0][0x3a8] ;  /* 0x0000ea00ff007b82 */ /* 0x000e620000000800 */
[C---:B------:R-:W-:Y:S02]  /*8360*/  ISETP.GT.AND P1, PT, R26.reuse, 0x1b, PT ;  /* 0x0000001b1a00780c */ /* 0x040fe40003f24270 */
[----:B------:R-:W-:-:S05]  /*8370*/  ISETP.GT.AND P0, PT, R26, 0x1c, PT ;  /* 0x0000001c1a00780c */ /* 0x000fca0003f04270 */
[----:B------:R0:W4:Y:S01]  /*8380*/  @P2 LDG.E.U8 R13, desc[UR40][R2.64] ;  /* 0x00000028020d2981 */ /* 0x000122000c1e1100 */
[----:B------:R-:W-:-:S05]  /*8390*/  ISETP.GT.AND P2, PT, R26, 0x1d, PT ;  /* 0x0000001d1a00780c */ /* 0x000fca0003f44270 */
[----:B------:R0:W4:Y:S02]  /*83a0*/  @P1 LDG.E.U8 R12, desc[UR40][R6.64] ;  /* 0x00000028060c1981 */ /* 0x000124000c1e1100 */
[C---:B0-----:R-:W-:Y:S02]  /*83b0*/  IADD3 R2, P3, PT, R27.reuse, R24, RZ ;  /* 0x000000181b027210 */ /* 0x041fe40007f7e0ff */
[----:B------:R0:W4:Y:S02]  /*83c0*/  @P0 LDG.E.U8 R11, desc[UR40][R4.64] ;  /* 0x00000028040b0981 */ /* 0x000124000c1e1100 */
[----:B------:R-:W-:Y:S01]  /*83d0*/  LEA.HI.X.SX32 R3, R27, R28, 0x1, P3 ;  /* 0x0000001c1b037211 */ /* 0x000fe200018f0eff */
[----:B------:R-:W-:Y:S01]  /*83e0*/  IMAD R27, R29, 0x1e, RZ ;  /* 0x0000001e1d1b7824 */ /* 0x000fe200078e02ff */
[----:B------:R-:W-:Y:S01]  /*83f0*/  ISETP.GT.AND P3, PT, R26, 0xf, PT ;  /* 0x0000000f1a00780c */ /* 0x000fe20003f64270 */
[C---:B-1----:R-:W-:Y:S02]  /*8400*/  IMAD R29, R0.reuse, 0xf, RZ ;  /* 0x0000000f001d7824 */ /* 0x042fe400078e02ff */
[----:B------:R1:W4:Y:S01]  /*8410*/  @P2 LDG.E.U8 R10, desc[UR40][R2.64] ;  /* 0x00000028020a2981 */ /* 0x000322000c1e1100 */
[-C--:B------:R-:W-:Y:S01]  /*8420*/  IADD3 R6, P0, PT, R27, R24.reuse, RZ ;  /* 0x000000181b067210 */ /* 0x080fe20007f1e0ff */
[----:B------:R-:W-:Y:S01]  /*8430*/  IMAD R0, R0, 0x1f, RZ ;  /* 0x0000001f00007824 */ /* 0x000fe200078e02ff */
[----:B0-----:R-:W-:-:S02]  /*8440*/  IADD3 R4, P2, PT, R29, R24, RZ ;  /* 0x000000181d047210 */ /* 0x001fc40007f5e0ff */
[-C--:B------:R-:W-:Y:S02]  /*8450*/  LEA.HI.X.SX32 R7, R27, R28.reuse, 0x1, P0 ;  /* 0x0000001c1b077211 */ /* 0x080fe400000f0eff */
[----:B--2---:R-:W-:Y:S01]  /*8460*/  PRMT R9, RZ, 0x7610, R9 ;  /* 0x00007610ff097816 */ /* 0x004fe20000000009 */
[----:B------:R-:W2:Y:S01]  /*8470*/  LDL.LU R27, [R1+0x18] ;  /* 0x00001800011b7983 */ /* 0x000ea20000300800 */
[----:B------:R-:W-:Y:S02]  /*8480*/  LEA.HI.X.SX32 R5, R29, R28, 0x1, P2 ;  /* 0x0000001c1d057211 */ /* 0x000fe400010f0eff */
[C---:B-1----:R-:W-:Y:S02]  /*8490*/  IADD3 R2, P0, PT, R0.reuse, R24, RZ ;  /* 0x0000001800027210 */ /* 0x042fe40007f1e0ff */
[----:B------:R-:W2:Y:S02]  /*84a0*/  LDL.LU R24, [R1+0x2098] ;  /* 0x0020980001187983 */ /* 0x000ea40000300800 */
[----:B------:R-:W-:-:S02]  /*84b0*/  LEA.HI.X.SX32 R3, R0, R28, 0x1, P0 ;  /* 0x0000001c00037211 */ /* 0x000fc400000f0eff */
[----:B------:R-:W2:Y:S04]  /*84c0*/  LDL.LU R29, [R1+0x14] ;  /* 0x00001400011d7983 */ /* 0x000ea80000300800 */
[----:B------:R-:W2:Y:S04]  /*84d0*/  LDL.LU R0, [R1+0x10] ;  /* 0x0000100001007983 */ /* 0x000ea80000300800 */
[----:B------:R-:W2:Y:S04]  /*84e0*/  @P3 LDG.E.U8 R9, desc[UR40][R4.64] ;  /* 0x0000002804093981 */ /* 0x000ea8000c1e1100 */
[----:B------:R-:W2:Y:S01]  /*84f0*/  LDL.LU R4, [R1+0x3c] ;  /* 0x00003c0001047983 */ /* 0x000ea20000300800 */
[----:B------:R-:W-:-:S02]  /*8500*/  ISETP.GT.AND P1, PT, R26, 0x1e, PT ;  /* 0x0000001e1a00780c */ /* 0x000fc40003f24270 */
[----:B------:R-:W-:Y:S02]  /*8510*/  ISETP.GT.AND P4, PT, R26, 0x1f, PT ;  /* 0x0000001f1a00780c */ /* 0x000fe40003f84270 */
[----:B------:R-:W-:-:S09]  /*8520*/  PRMT R8, RZ, 0x7610, R8 ;  /* 0x00007610ff087816 */ /* 0x000fd20000000008 */
[----:B------:R0:W4:Y:S02]  /*8530*/  @P1 LDG.E.U8 R8, desc[UR40][R6.64] ;  /* 0x0000002806081981 */ /* 0x000124000c1e1100 */
[----:B0-----:R-:W-:-:S06]  /*8540*/  PRMT R6, RZ, 0x7610, R6 ;  /* 0x00007610ff067816 */ /* 0x001fcc0000000006 */
[----:B------:R0:W4:Y:S04]  /*8550*/  @P4 LDG.E.U8 R6, desc[UR40][R2.64] ;  /* 0x0000002802064981 */ /* 0x000128000c1e1100 */
[----:B------:R-:W4:Y:S01]  /*8560*/  LDL.LU R2, [R1+0x1c] ;  /* 0x00001c0001027983 */ /* 0x000f220000300800 */
[----:B------:R-:W1:Y:S01]  /*8570*/  S2R R28, SR_TID.X ;  /* 0x00000000001c7919 */ /* 0x000e620000002100 */
[----:B------:R-:W0:Y:S01]  /*8580*/  S2R R7, SR_TID.X ;  /* 0x0000000000077919 */ /* 0x000e220000002100 */
[----:B-1----:R-:W-:Y:S01]  /*8590*/  LOP3.LUT R28, R28, 0x1f, RZ, 0xc0, !PT ;  /* 0x0000001f1c1c7812 */ /* 0x002fe200078ec0ff */
[----:B------:R-:W-:Y:S03]  /*85a0*/  BAR.SYNC.DEFER_BLOCKING 0x0 ;  /* 0x0000000000007b1d */ /* 0x000fe60000010000 */
[----:B------:R-:W-:-:S03]  /*85b0*/  ISETP.GE.AND P0, PT, R28, R26, PT ;  /* 0x0000001a1c00720c */ /* 0x000fc60003f06270 */
[----:B------:R-:W1:Y:S01]  /*85c0*/  S2R R28, SR_TID.X ;  /* 0x00000000001c7919 */ /* 0x000e620000002100 */
[----:B0-----:R-:W-:Y:S01]  /*85d0*/  LOP3.LUT R3, R7, 0x1ff, RZ, 0xc0, !PT ;  /* 0x000001ff07037812 */ /* 0x001fe200078ec0ff */
[----:B------:R-:W4:Y:S04]  /*85e0*/  LDL.LU R26, [R1+0x2094] ;  /* 0x00209400011a7983 */ /* 0x000f280000300800 */
[----:B------:R-:W4:Y:S01]  /*85f0*/  LDL.LU R5, [R1] ;  /* 0x0000000001057983 */ /* 0x000f220000300800 */
[----:B-1----:R-:W-:-:S03]  /*8600*/  LOP3.LUT R28, R28, 0x1ff, RZ, 0xc0, !PT ;  /* 0x000001ff1c1c7812 */ /* 0x002fc600078ec0ff */
[----:B---3--:R-:W-:Y:S04]  /*8610*/  STL [R1+0x2058], R23 ;  /* 0x0020581701007387 */ /* 0x008fe80000100800 */
[----:B------:R-:W-:Y:S04]  /*8620*/  STL [R1+0x2064], R23 ;  /* 0x0020641701007387 */ /* 0x000fe80000100800 */
[----:B------:R-:W-:Y:S04]  /*8630*/  STL [R1+0x2070], R23 ;  /* 0x0020701701007387 */ /* 0x000fe80000100800 */
[----:B------:R-:W-:Y:S04]  /*8640*/  STL [R1+0x2080], R23 ;  /* 0x0020801701007387 */ /* 0x000fe80000100800 */
[----:B--2---:R0:W-:Y:S02]  /*8650*/  STS.U8 [R3+UR5], R4 ;  /* 0x0000000403007988 */ /* 0x0041e40008000005 */
[----:B0-----:R-:W-:-:S02]  /*8660*/  LOP3.LUT R4, R28, 0x8, RZ, 0x3c, !PT ;  /* 0x000000081c047812 */ /* 0x001fc400078e3cff */
[----:B------:R-:W0:Y:S01]  /*8670*/  S2R R28, SR_TID.X ;  /* 0x00000000001c7919 */ /* 0x000e220000002100 */
[----:B------:R1:W-:Y:S04]  /*8680*/  STS.U8 [R3+UR5+0x2000], R23 ;  /* 0x0020001703007988 */ /* 0x0003e80008000005 */
[----:B-1----:R-:W2:Y:S04]  /*8690*/  LDL.LU R23, [R1+0x4] ;  /* 0x0000040001177983 */ /* 0x002ea80000300800 */
[----:B----4-:R-:W-:Y:S04]  /*86a0*/  STS.U8 [R4+UR5+0x200], R2 ;  /* 0x0002000204007988 */ /* 0x010fe80008000005 */
[----:B------:R0:W-:Y:S02]  /*86b0*/  STS.U8 [R4+UR5+0x2200], R22 ;  /* 0x0022001604007988 */ /* 0x0001e40008000005 */
[----:B0-----:R-:W-:-:S04]  /*86c0*/  LOP3.LUT R4, R28, 0x1ff, RZ, 0xc0, !PT ;  /* 0x000001ff1c047812 */ /* 0x001fc800078ec0ff */
[----:B------:R-:W-:Y:S02]  /*86d0*/  LOP3.LUT R2, R4, 0x10, RZ, 0x3c, !PT ;  /* 0x0000001004027812 */ /* 0x000fe400078e3cff */
[----:B------:R-:W0:Y:S01]  /*86e0*/  S2R R4, SR_TID.X ;  /* 0x0000000000047919 */ /* 0x000e220000002100 */
[----:B------:R-:W-:Y:S02]  /*86f0*/  LOP3.LUT R28, R28, 0x1ff, RZ, 0xc0, !PT ;  /* 0x000001ff1c1c7812 */ /* 0x000fe400078ec0ff */
[----:B------:R-:W-:Y:S02]  /*8700*/  STS.U8 [R2+UR5+0x400], R27 ;  /* 0x0004001b02007988 */ /* 0x000fe40008000005 */
[----:B------:R-:W-:Y:S02]  /*8710*/  LOP3.LUT R28, R28, 0x18, RZ, 0x3c, !PT ;  /* 0x000000181c1c7812 */ /* 0x000fe400078e3cff */
[----:B------:R0:W-:Y:S04]  /*8720*/  STS.U8 [R2+UR5+0x2400], R21 ;  /* 0x0024001502007988 */ /* 0x0001e80008000005 */
[----:B------:R-:W-:Y:S04]  /*8730*/  STL [R1+0x205c], R22 ;  /* 0x00205c1601007387 */ /* 0x000fe80000100800 */
[----:B------:R-:W-:Y:S04]  /*8740*/  STL [R1+0x2068], R22 ;  /* 0x0020681601007387 */ /* 0x000fe80000100800 */
[----:B------:R-:W-:Y:S04]  /*8750*/  STS.U8 [R28+UR5+0x600], R29 ;  /* 0x0006001d1c007988 */ /* 0x000fe80008000005 */
[----:B------:R-:W-:Y:S04]  /*8760*/  STL [R1+0x2074], R22 ;  /* 0x0020741601007387 */ /* 0x000fe80000100800 */
[----:B------:R1:W-:Y:S01]  /*8770*/  STS.U8 [R28+UR5+0x2600], R20 ;  /* 0x002600141c007988 */ /* 0x0003e20008000005 */
[----:B0-----:R-:W-:-:S03]  /*8780*/  LOP3.LUT R2, R4, 0x1ff, RZ, 0xc0, !PT ;  /* 0x000001ff04027812 */ /* 0x001fc600078ec0ff */
[----:B------:R-:W3:Y:S04]  /*8790*/  LDL.LU R27, [R1+0x2090] ;  /* 0x00209000011b7983 */ /* 0x000ee80000300800 */
[----:B------:R0:W-:Y:S01]  /*87a0*/  STL [R1+0x2060], R21 ;  /* 0x0020601501007387 */ /* 0x0001e20000100800 */
[----:B-1----:R-:W-:-:S05]  /*87b0*/  LOP3.LUT R28, R2, 0x20, RZ, 0x3c, !PT ;  /* 0x00000020021c7812 */ /* 0x002fca00078e3cff */
[----:B------:R1:W-:Y:S04]  /*87c0*/  STS.U8 [R28+UR5+0x800], R0 ;  /* 0x000800001c007988 */ /* 0x0003e80008000005 */
[----:B0-----:R-:W4:Y:S04]  /*87d0*/  LDL.LU R21, [R1+0xc] ;  /* 0x00000c0001157983 */ /* 0x001f280000300800 */
[----:B------:R-:W2:Y:S04]  /*87e0*/  LDL.LU R29, [R1+0x208c] ;  /* 0x00208c00011d7983 */ /* 0x000ea80000300800 */
[----:B------:R-:W-:Y:S04]  /*87f0*/  STL [R1+0x206c], R20 ;  /* 0x00206c1401007387 */ /* 0x000fe80000100800 */
[----:B------:R-:W-:Y:S04]  /*8800*/  STL [R1+0x2078], R20 ;  /* 0x0020781401007387 */ /* 0x000fe80000100800 */
[----:B-1----:R-:W2:Y:S01]  /*8810*/  LDL.LU R0, [R1+0x2088] ;  /* 0x0020880001007983 */ /* 0x002ea20000300800 */
[----:B------:R-:W-:-:S02]  /*8820*/  LOP3.LUT R4, R4, 0x1ff, RZ, 0xc0, !PT ;  /* 0x000001ff04047812 */ /* 0x000fc400078ec0ff */
[----:B------:R-:W-:Y:S01]  /*8830*/  LOP3.LUT R2, R2, 0x28, RZ, 0x3c, !PT ;  /* 0x0000002802027812 */ /* 0x000fe200078e3cff */
[----:B------:R0:W-:Y:S02]  /*8840*/  STS.U8 [R28+UR5+0x2800], R19 ;  /* 0x002800131c007988 */ /* 0x0001e40008000005 */
[C---:B0-----:R-:W-:Y:S02]  /*8850*/  LOP3.LUT R28, R4.reuse, 0x30, RZ, 0x3c, !PT ;  /* 0x00000030041c7812 */ /* 0x041fe400078e3cff */
[----:B------:R-:W-:Y:S04]  /*8860*/  STL [R1+0x207c], R19 ;  /* 0x00207c1301007387 */ /* 0x000fe80000100800 */
[----:B----4-:R0:W-:Y:S04]  /*8870*/  STS.U8 [R2+UR5+0xa00], R21 ;  /* 0x000a001502007988 */ /* 0x0101e80008000005 */
[----:B------:R1:W-:Y:S04]  /*8880*/  STS.U8 [R2+UR5+0x2a00], R18 ;  /* 0x002a001202007988 */ /* 0x0003e80008000005 */
[----:B0-----:R-:W4:Y:S04]  /*8890*/  LDL R21, [R1+0xb8c] ;  /* 0x000b8c0001157983 */ /* 0x001f280000100800 */
[----:B--2---:R0:W-:Y:S04]  /*88a0*/  STS.U8 [R28+UR5+0xc00], R0 ;  /* 0x000c00001c007988 */ /* 0x0041e80008000005 */
[----:B------:R2:W-:Y:S01]  /*88b0*/  STS.U8 [R28+UR5+0x2c00], R17 ;  /* 0x002c00111c007988 */ /* 0x0005e20008000005 */
[----:B-1----:R-:W-:-:S03]  /*88c0*/  LOP3.LUT R2, R4, 0x38, RZ, 0x3c, !PT ;  /* 0x0000003804027812 */ /* 0x002fc600078e3cff */
[----:B0-----:R-:W3:Y:S01]  /*88d0*/  LDL R0, [R1+0x38] ;  /* 0x0000380001007983 */ /* 0x001ee20000100800 */
[----:B--2---:R-:W0:Y:S01]  /*88e0*/  S2R R28, SR_TID.X ;  /* 0x00000000001c7919 */ /* 0x004e220000002100 */
[----:B------:R-:W-:Y:S02]  /*88f0*/  LOP3.LUT R4, R4, 0x40, RZ, 0x3c, !PT ;  /* 0x0000004004047812 */ /* 0x000fe400078e3cff */
[----:B------:R-:W-:Y:S04]  /*8900*/  STS.U8 [R2+UR5+0xe00], R23 ;  /* 0x000e001702007988 */ /* 0x000fe80008000005 */
[----:B------:R1:W-:Y:S04]  /*8910*/  STS.U8 [R2+UR5+0x2e00], R16 ;  /* 0x002e001002007988 */ /* 0x0003e80008000005 */
[----:B------:R-:W-:Y:S04]  /*8920*/  STS.U8 [R4+UR5+0x1000], R5 ;  /* 0x0010000504007988 */ /* 0x000fe80008000005 */
[----:B------:R2:W-:Y:S04]  /*8930*/  STS.U8 [R4+UR5+0x3000], R15 ;  /* 0x0030000f04007988 */ /* 0x0005e80008000005 */
[----:B-1----:R-:W3:Y:S04]  /*8940*/  LDL R2, [R1+0xa24] ;  /* 0x000a240001027983 */ /* 0x002ee80000100800 */
[----:B--2---:R-:W2:Y:S01]  /*8950*/  LDL R4, [R1+0xa1c] ;  /* 0x000a1c0001047983 */ /* 0x004ea20000100800 */
[----:B0-----:R-:W-:-:S04]  /*8960*/  LOP3.LUT R28, R28, 0x1ff, RZ, 0xc0, !PT ;  /* 0x000001ff1c1c7812 */ /* 0x001fc800078ec0ff */
[----:B------:R-:W-:-:S05]  /*8970*/  LOP3.LUT R28, R28, 0x48, RZ, 0x3c, !PT ;  /* 0x000000481c1c7812 */ /* 0x000fca00078e3cff */
[----:B------:R-:W-:Y:S04]  /*8980*/  STS.U8 [R28+UR5+0x1200], R29 ;  /* 0x0012001d1c007988 */ /* 0x000fe80008000005 */
[----:B------:R0:W-:Y:S04]  /*8990*/  STS.U8 [R28+UR5+0x3200], R14 ;  /* 0x0032000e1c007988 */ /* 0x0001e80008000005 */
[----:B0-----:R-:W2:Y:S01]  /*89a0*/  LDL.LU R28, [R1+0x2084] ;  /* 0x00208400011c7983 */ /* 0x001ea20000300800 */
[----:B------:R-:W0:Y:S01]  /*89b0*/  S2R R5, SR_TID.X ;  /* 0x0000000000057919 */ /* 0x000e220000002100 */
[----:B------:R-:W-:-:S02]  /*89c0*/  LOP3.LUT R7, R7, 0x1ff, RZ, 0xc0, !PT ;  /* 0x000001ff07077812 */ /* 0x000fc400078ec0ff */
[----:B0-----:R-:W-:-:S04]  /*89d0*/  LOP3.LUT R5, R5, 0x1ff, RZ, 0xc0, !PT ;  /* 0x000001ff05057812 */ /* 0x001fc800078ec0ff */
[C---:B------:R-:W-:Y:S02]  /*89e0*/  LOP3.LUT R23, R5.reuse, 0x50, RZ, 0x3c, !PT ;  /* 0x0000005005177812 */ /* 0x040fe400078e3cff */
[----:B------:R-:W-:-:S03]  /*89f0*/  LOP3.LUT R5, R5, 0x58, RZ, 0x3c, !PT ;  /* 0x0000005805057812 */ /* 0x000fc600078e3cff */
[----:B--2---:R-:W-:Y:S04]  /*8a00*/  STS.U8 [R23+UR5+0x1400], R28 ;  /* 0x0014001c17007988 */ /* 0x004fe80008000005 */
[----:B------:R0:W-:Y:S04]  /*8a10*/  STS.U8 [R23+UR5+0x3400], R13 ;  /* 0x0034000d17007988 */ /* 0x0001e80008000005 */
[----:B---3--:R-:W-:Y:S04]  /*8a20*/  STS.U8 [R5+UR5+0x1600], R27 ;  /* 0x0016001b05007988 */ /* 0x008fe80008000005 */
[----:B------:R1:W-:Y:S01]  /*8a30*/  STS.U8 [R5+UR5+0x3600], R12 ;  /* 0x0036000c05007988 */ /* 0x0003e20008000005 */
[----:B0-----:R-:W-:-:S05]  /*8a40*/  LOP3.LUT R23, R7, 0x60, RZ, 0x3c, !PT ;  /* 0x0000006007177812 */ /* 0x001fca00078e3cff */
[----:B------:R-:W-:Y:S01]  /*8a50*/  STS.U8 [R23+UR5+0x1800], R26 ;  /* 0x0018001a17007988 */ /* 0x000fe20008000005 */
[----:B-1----:R-:W-:-:S03]  /*8a60*/  LOP3.LUT R5, R7, 0x68, RZ, 0x3c, !PT ;  /* 0x0000006807057812 */ /* 0x002fc600078e3cff */
[----:B------:R0:W-:Y:S04]  /*8a70*/  STS.U8 [R23+UR5+0x3800], R11 ;  /* 0x0038000b17007988 */ /* 0x0001e80008000005 */
[----:B------:R-:W-:Y:S04]  /*8a80*/  STS.U8 [R5+UR5+0x1a00], R24 ;  /* 0x001a001805007988 */ /* 0x000fe80008000005 */
[----:B------:R1:W-:Y:S01]  /*8a90*/  STS.U8 [R5+UR5+0x3a00], R10 ;  /* 0x003a000a05007988 */ /* 0x0003e20008000005 */
[C---:B0-----:R-:W-:Y:S02]  /*8aa0*/  LOP3.LUT R23, R3.reuse, 0x78, RZ, 0x3c, !PT ;  /* 0x0000007803177812 */ /* 0x041fe400078e3cff */
[----:B------:R-:W-:Y:S01]  /*8ab0*/  IADD3 R2, P1, PT, R0, R2, RZ ;  /* 0x0000000200027210 */ /* 0x000fe20007f3e0ff */
[----:B------:R-:W2:Y:S01]  /*8ac0*/  LDL R7, [R1+0xa14] ;  /* 0x000a140001077983 */ /* 0x000ea20000100800 */
[----:B-1----:R-:W-:-:S03]  /*8ad0*/  LOP3.LUT R5, R3, 0x70, RZ, 0x3c, !PT ;  /* 0x0000007003057812 */ /* 0x002fc600078e3cff */
[----:B------:R-:W4:Y:S04]  /*8ae0*/  LDL R3, [R1+0xa04] ;  /* 0x000a040001037983 */ /* 0x000f280000100800 */
[----:B------:R-:W-:Y:S04]  /*8af0*/  STS.U8 [R5+UR5+0x1c00], R25 ;  /* 0x001c001905007988 */ /* 0x000fe80008000005 */
[----:B------:R0:W-:Y:S04]  /*8b00*/  STS.U8 [R5+UR5+0x3c00], R8 ;  /* 0x003c000805007988 */ /* 0x0001e80008000005 */
[----:B0-----:R-:W3:Y:S04]  /*8b10*/  LDL R5, [R1+0x9f4] ;  /* 0x0009f40001057983 */ /* 0x001ee80000100800 */
[----:B------:R-:W-:Y:S04]  /*8b20*/  STS.U8 [R23+UR5+0x1e00], R9 ;  /* 0x001e000917007988 */ /* 0x000fe80008000005 */
[----:B------:R0:W-:Y:S01]  /*8b30*/  STS.U8 [R23+UR5+0x3e00], R6 ;  /* 0x003e000617007988 */ /* 0x0001e20008000005 */
[----:B------:R-:W-:-:S02]  /*8b40*/  IADD3 R4, P2, PT, R0, R4, RZ ;  /* 0x0000000400047210 */ /* 0x000fc40007f5e0ff */
[----:B------:R-:W-:Y:S02]  /*8b50*/  PRMT R19, RZ, 0x7610, R19 ;  /* 0x00007610ff137816 */ /* 0x000fe40000000013 */
[----:B0-----:R-:W-:Y:S01]  /*8b60*/  PRMT R6, RZ, 0x7610, R6 ;  /* 0x00007610ff067816 */ /* 0x001fe20000000006 */
[----:B------:R-:W2:Y:S01]  /*8b70*/  LDL.LU R23, [R1+0x2080] ;  /* 0x0020800001177983 */ /* 0x000ea20000300800 */
[----:B------:R-:W-:Y:S01]  /*8b80*/  BAR.SYNC.DEFER_BLOCKING 0x0 ;  /* 0x0000000000007b1d */ /* 0x000fe20000010000 */
[----:B----4-:R-:W-:-:S05]  /*8b90*/  IMAD.X R3, R21, 0x1, R3, P1 ;  /* 0x0000000115037824 */ /* 0x010fca00008e0603 */
[----:B------:R-:W4:Y:S04]  /*8ba0*/  @!P0 LDG.E.U8 R6, desc[UR40][R2.64] ;  /* 0x0000002802068981 */ /* 0x000f28000c1e1100 */
[----:B------:R-:W2:Y:S01]  /*8bb0*/  LDL R3, [R1+0xa10] ;  /* 0x000a100001037983 */ /* 0x000ea20000100800 */
[----:B---3--:R-:W-:-:S05]  /*8bc0*/  IMAD.X R5, R21, 0x1, R5, P2 ;  /* 0x0000000115057824 */ /* 0x008fca00010e0605 */
[----:B------:R-:W3:Y:S04]  /*8bd0*/  @!P0 LDG.E.U8 R19, desc[UR40][R4.64] ;  /* 0x0000002804138981 */ /* 0x000ee8000c1e1100 */
[----:B----4-:R2:W-:Y:S02]  /*8be0*/  STL [R1+0x3c], R6 ;  /* 0x00003c0601007387 */ /* 0x0105e40000100800 */
[C---:B--2---:R-:W-:Y:S02]  /*8bf0*/  IADD3 R6, P1, PT, R0.reuse, R7, RZ ;  /* 0x0000000700067210 */ /* 0x044fe40007f3e0ff */
[----:B------:R-:W2:Y:S01]  /*8c00*/  LDL R7, [R1+0x930] ;  /* 0x0009300001077983 */ /* 0x000ea20000100800 */
[----:B------:R-:W-:-:S03]  /*8c10*/  IADD3 R2, P2, PT, R0, R3, RZ ;  /* 0x0000000300027210 */ /* 0x000fc60007f5e0ff */
[----:B---3--:R0:W-:Y:S04]  /*8c20*/  STL [R1+0x40], R19 ;  /* 0x0000401301007387 */ /* 0x0081e80000100800 */
[----:B0-----:R-:W3:Y:S04]  /*8c30*/  LDL.LU R19, [R1+0x207c] ;  /* 0x00207c0001137983 */ /* 0x001ee80000300800 */
[----:B------:R-:W4:Y:S04]  /*8c40*/  LDL R5, [R1+0xa08] ;  /* 0x000a080001057983 */ /* 0x000f280000100800 */
[----:B------:R-:W3:Y:S01]  /*8c50*/  LDL R3, [R1+0x934] ;  /* 0x0009340001037983 */ /* 0x000ee20000100800 */
[----:B------:R-:W-:-:S02]  /*8c60*/  PRMT R20, RZ, 0x7610, R20 ;  /* 0x00007610ff147816 */ /* 0x000fc40000000014 */
[----:B------:R-:W-:Y:S01]  /*8c70*/  PRMT R22, RZ, 0x7610, R22 ;  /* 0x00007610ff167816 */ /* 0x000fe20000000016 */
[----:B--2---:R-:W-:-:S05]  /*8c80*/  IMAD.X R7, R21, 0x1, R7, P1 ;  /* 0x0000000115077824 */ /* 0x004fca00008e0607 */
[----:B------:R-:W2:Y:S01]  /*8c90*/  @!P0 LDG.E.U8 R20, desc[UR40][R6.64] ;  /* 0x0000002806148981 */ /* 0x000ea2000c1e1100 */
[----:B----4-:R-:W-:-:S03]  /*8ca0*/  IADD3 R4, P3, PT, R0, R5, RZ ;  /* 0x0000000500047210 */ /* 0x010fc60007f7e0ff */
[----:B------:R-:W4:Y:S01]  /*8cb0*/  LDL R5, [R1+0x938] ;  /* 0x0009380001057983 */ /* 0x000f220000100800 */
[----:B---3--:R-:W-:-:S05]  /*8cc0*/  IMAD.X R3, R21, 0x1, R3, P2 ;  /* 0x0000000115037824 */ /* 0x008fca00010e0603 */
[----:B------:R-:W3:Y:S01]  /*8cd0*/  @!P0 LDG.E.U8 R22, desc[UR40][R2.64] ;  /* 0x0000002802168981 */ /* 0x000ee2000c1e1100 */
[----:B------:R-:W-:-:S03]  /*8ce0*/  PRMT R23, RZ, 0x7610, R23 ;  /* 0x00007610ff177816 */ /* 0x000fc60000000017 */
[----:B--2---:R0:W-:Y:S04]  /*8cf0*/  STL [R1+0x14], R20 ;  /* 0x0000141401007387 */ /* 0x0041e80000100800 */
[----:B0-----:R-:W2:Y:S04]  /*8d00*/  LDL.LU R20, [R1+0x2078] ;  /* 0x0020780001147983 */ /* 0x001ea80000300800 */
[----:B------:R-:W2:Y:S01]  /*8d10*/  LDL R6, [R1+0x9f8] ;  /* 0x0009f80001067983 */ /* 0x000ea20000100800 */
[----:B----4-:R-:W-:-:S03]  /*8d20*/  IMAD.X R5, R21, 0x1, R5, P3 ;  /* 0x0000000115057824 */ /* 0x010fc600018e0605 */
[----:B------:R-:W4:Y:S04]  /*8d30*/  LDL R7, [R1+0x948] ;  /* 0x0009480001077983 */ /* 0x000f280000100800 */
[----:B------:R2:W4:Y:S04]  /*8d40*/  @!P0 LDG.E.U8 R23, desc[UR40][R4.64] ;  /* 0x0000002804178981 */ /* 0x000528000c1e1100 */
[----:B---3--:R0:W-:Y:S04]  /*8d50*/  STL [R1+0x18], R22 ;  /* 0x0000181601007387 */ /* 0x0081e80000100800 */
[----:B0-----:R-:W3:Y:S04]  /*8d60*/  LDL.LU R22, [R1+0x2074] ;  /* 0x0020740001167983 */ /* 0x001ee80000300800 */
[----:B------:R-:W3:Y:S01]  /*8d70*/  LDL R3, [R1+0xa00] ;  /* 0x000a000001037983 */ /* 0x000ee20000100800 */
[----:B--2---:R-:W-:-:S03]  /*8d80*/  IADD3 R4, P2, PT, R0, R6, RZ ;  /* 0x0000000600047210 */ /* 0x004fc60007f5e0ff */
[----:B----4-:R0:W-:Y:S01]  /*8d90*/  STL [R1+0x1c], R23 ;  /* 0x00001c1701007387 */ /* 0x0101e20000100800 */
[----:B------:R-:W-:-:S03]  /*8da0*/  IADD3 R6, P3, PT, R0, R7, RZ ;  /* 0x0000000700067210 */ /* 0x000fc60007f7e0ff */
[----:B0-----:R-:W2:Y:S04]  /*8db0*/  LDL.LU R23, [R1+0x2070] ;  /* 0x0020700001177983 */ /* 0x001ea80000300800 */
[----:B------:R-:W4:Y:S01]  /*8dc0*/  LDL R5, [R1+0x940] ;  /* 0x0009400001057983 */ /* 0x000f220000100800 */
[----:B---3--:R-:W-:-:S03]  /*8dd0*/  IADD3 R2, P1, PT, R0, R3, RZ ;  /* 0x0000000300027210 */ /* 0x008fc60007f3e0ff */
[----:B------:R-:W3:Y:S04]  /*8de0*/  LDL R7, [R1+0x944] ;  /* 0x0009440001077983 */ /* 0x000ee80000100800 */
[----:B------:R-:W3:Y:S01]  /*8df0*/  LDL R3, [R1+0x93c] ;  /* 0x00093c0001037983 */ /* 0x000ee20000100800 */
[----:B------:R-:W-:Y:S02]  /*8e00*/  PRMT R20, RZ, 0x7610, R20 ;  /* 0x00007610ff147816 */ /* 0x000fe40000000014 */
[----:B------:R-:W-:Y:S02]  /*8e10*/  PRMT R22, RZ, 0x7610, R22 ;  /* 0x00007610ff167816 */ /* 0x000fe40000000016 */
[----:B--2---:R-:W-:Y:S01]  /*8e20*/  PRMT R23, RZ, 0x7610, R23 ;  /* 0x00007610ff177816 */ /* 0x004fe20000000017 */
[----:B----4-:R-:W-:-:S02]  /*8e30*/  IMAD.X R5, R21, 0x1, R5, P2 ;  /* 0x0000000115057824 */ /* 0x010fc400010e0605 */
[----:B---3--:R-:W-:-:S03]  /*8e40*/  IMAD.X R7, R21, 0x1, R7, P3 ;  /* 0x0000000115077824 */ /* 0x008fc600018e0607 */
[----:B------:R-:W2:Y:S01]  /*8e50*/  @!P0 LDG.E.U8 R22, desc[UR40][R4.64] ;  /* 0x0000002804168981 */ /* 0x000ea2000c1e1100 */
[----:B------:R-:W-:-:S03]  /*8e60*/  IMAD.X R3, R21, 0x1, R3, P1 ;  /* 0x0000000115037824 */ /* 0x000fc600008e0603 */
[----:B------:R-:W3:Y:S04]  /*8e70*/  @!P0 LDG.E.U8 R23, desc[UR40][R6.64] ;  /* 0x0000002806178981 */ /* 0x000ee8000c1e1100 */
[----:B------:R-:W4:Y:S04]  /*8e80*/  @!P0 LDG.E.U8 R20, desc[UR40][R2.64] ;  /* 0x0000002802148981 */ /* 0x000f28000c1e1100 */
[----:B----4-:R0:W-:Y:S04]  /*8e90*/  STL [R1+0x8], R20 ;  /* 0x0000081401007387 */ /* 0x0101e80000100800 */
[----:B0-----:R-:W4:Y:S04]  /*8ea0*/  LDL.LU R20, [R1+0x206c] ;  /* 0x00206c0001147983 */ /* 0x001f280000300800 */
[----:B------:R-:W4:Y:S04]  /*8eb0*/  LDL R3, [R1+0x950] ;  /* 0x0009500001037983 */ /* 0x000f280000100800 */
[----:B--2---:R0:W-:Y:S04]  /*8ec0*/  STL [R1+0xc], R22 ;  /* 0x00000c1601007387 */ /* 0x0041e80000100800 */
[----:B0-----:R-:W2:Y:S04]  /*8ed0*/  LDL.LU R22, [R1+0x2068] ;  /* 0x0020680001167983 */ /* 0x001ea80000300800 */
[----:B------:R-:W2:Y:S04]  /*8ee0*/  LDL R5, [R1+0x958] ;  /* 0x0009580001057983 */ /* 0x000ea80000100800 */
[----:B---3--:R0:W-:Y:S04]  /*8ef0*/  STL [R1+0x10], R23 ;  /* 0x0000101701007387 */ /* 0x0081e80000100800 */
[----:B0-----:R-:W3:Y:S04]  /*8f00*/  LDL.LU R23, [R1+0x2064] ;  /* 0x0020640001177983 */ /* 0x001ee80000300800 */
[----:B------:R-:W3:Y:S01]  /*8f10*/  LDL R7, [R1+0x960] ;  /* 0x0009600001077983 */ /* 0x000ee20000100800 */
[----:B----4-:R-:W-:-:S03]  /*8f20*/  IADD3 R2, P1, PT, R0, R3, RZ ;  /* 0x0000000300027210 */ /* 0x010fc60007f3e0ff */
[----:B------:R-:W4:Y:S01]  /*8f30*/  LDL R3, [R1+0x94c] ;  /* 0x00094c0001037983 */ /* 0x000f220000100800 */
[----:B--2---:R-:W-:-:S03]  /*8f40*/  IADD3 R4, P2, PT, R0, R5, RZ ;  /* 0x0000000500047210 */ /* 0x004fc60007f5e0ff */
[----:B------:R-:W2:Y:S01]  /*8f50*/  LDL R5, [R1+0x954] ;  /* 0x0009540001057983 */ /* 0x000ea20000100800 */
[----:B---3--:R-:W-:-:S03]  /*8f60*/  IADD3 R6, P3, PT, R0, R7, RZ ;  /* 0x0000000700067210 */ /* 0x008fc60007f7e0ff */
[----:B------:R-:W3:Y:S01]  /*8f70*/  LDL R7, [R1+0x95c] ;  /* 0x00095c0001077983 */ /* 0x000ee20000100800 */
[----:B------:R-:W-:Y:S02]  /*8f80*/  PRMT R29, RZ, 0x7610, R29 ;  /* 0x00007610ff1d7816 */ /* 0x000fe4000000001d */
[----:B------:R-:W-:Y:S02]  /*8f90*/  PRMT R22, RZ, 0x7610, R22 ;  /* 0x00007610ff167816 */ /* 0x000fe40000000016 */
[----:B------:R-:W-:Y:S01]  /*8fa0*/  PRMT R23, RZ, 0x7610, R23 ;  /* 0x00007610ff177816 */ /* 0x000fe20000000017 */
[----:B----4-:R-:W-:-:S05]  /*8fb0*/  IMAD.X R3, R21, 0x1, R3, P1 ;  /* 0x0000000115037824 */ /* 0x010fca00008e0603 */
[----:B------:R-:W4:Y:S01]  /*8fc0*/  @!P0 LDG.E.U8 R29, desc[UR40][R2.64] ;  /* 0x00000028021d8981 */ /* 0x000f22000c1e1100 */
[----:B--2---:R-:W-:-:S05]  /*8fd0*/  IMAD.X R5, R21, 0x1, R5, P2 ;  /* 0x0000000115057824 */ /* 0x004fca00010e0605 */
[----:B------:R-:W2:Y:S01]  /*8fe0*/  @!P0 LDG.E.U8 R22, desc[UR40][R4.64] ;  /* 0x0000002804168981 */ /* 0x000ea2000c1e1100 */
[----:B---3--:R-:W-:-:S03]  /*8ff0*/  IMAD.X R7, R21, 0x1, R7, P3 ;  /* 0x0000000115077824 */ /* 0x008fc600018e0607 */
[----:B------:R-:W3:Y:S04]  /*9000*/  LDL.LU R21, [R1+0x2060] ;  /* 0x0020600001157983 */ /* 0x000ee80000300800 */
[----:B------:R-:W3:Y:S04]  /*9010*/  @!P0 LDG.E.U8 R23, desc[UR40][R6.64] ;  /* 0x0000002806178981 */ /* 0x000ee8000c1e1100 */
[----:B------:R-:W3:Y:S04]  /*9020*/  LDL R3, [R1+0x968] ;  /* 0x0009680001037983 */ /* 0x000ee80000100800 */
[----:B----4-:R0:W-:Y:S04]  /*9030*/  STL [R1+0x2040], R29 ;  /* 0x0020401d01007387 */ /* 0x0101e80000100800 */
[----:B0-----:R-:W4:Y:S04]  /*9040*/  LDL R29, [R1+0xb8c] ;  /* 0x000b8c00011d7983 */ /* 0x001f280000100800 */
[----:B--2---:R0:W-:Y:S04]  /*9050*/  STL [R1], R22 ;  /* 0x0000001601007387 */ /* 0x0041e80000100800 */
[----:B0-----:R-:W2:Y:S04]  /*9060*/  LDL.LU R22, [R1+0x205c] ;  /* 0x00205c0001167983 */ /* 0x001ea80000300800 */
[----:B------:R-:W2:Y:S04]  /*9070*/  LDL R5, [R1+0x978] ;  /* 0x0009780001057983 */ /* 0x000ea80000100800 */
[----:B---3--:R0:W-:Y:S04]  /*9080*/  STL [R1+0x4], R23 ;  /* 0x0000041701007387 */ /* 0x0081e80000100800 */
[----:B0-----:R-:W3:Y:S04]  /*9090*/  LDL.LU R23, [R1+0x2058] ;  /* 0x0020580001177983 */ /* 0x001ee80000300800 */
[----:B------:R-:W3:Y:S01]  /*90a0*/  LDL R7, [R1+0x988] ;  /* 0x0009880001077983 */ /* 0x000ee20000100800 */
[----:B------:R-:W-:-:S03]  /*90b0*/  IADD3 R2, P1, PT, R0, R3, RZ ;  /* 0x0000000300027210 */ /* 0x000fc60007f3e0ff */
[----:B------:R-:W4:Y:S01]  /*90c0*/  LDL R3, [R1+0x964] ;  /* 0x0009640001037983 */ /* 0x000f220000100800 */
[----:B--2---:R-:W-:-:S03]  /*90d0*/  IADD3 R4, P2, PT, R0, R5, RZ ;  /* 0x0000000500047210 */ /* 0x004fc60007f5e0ff */
[----:B------:R-:W2:Y:S01]  /*90e0*/  LDL R5, [R1+0x974] ;  /* 0x0009740001057983 */ /* 0x000ea20000100800 */
[----:B---3--:R-:W-:-:S03]  /*90f0*/  IADD3 R6, P3, PT, R0, R7, RZ ;  /* 0x0000000700067210 */ /* 0x008fc60007f7e0ff */
[----:B------:R-:W3:Y:S04]  /*9100*/  LDL.LU R0, [R1+0x2054] ;  /* 0x0020540001007983 */ /* 0x000ee80000300800 */
[----:B------:R-:W3:Y:S01]  /*9110*/  LDL R7, [R1+0x984] ;  /* 0x0009840001077983 */ /* 0x000ee20000100800 */
[----:B------:R-:W-:Y:S01]  /*9120*/  PRMT R26, RZ, 0x7610, R26 ;  /* 0x00007610ff1a7816 */ /* 0x000fe2000000001a */
[C---:B----4-:R-:W-:Y:S01]  /*9130*/  IMAD.X R3, R29.reuse, 0x1, R3, P1 ;  /* 0x000000011d037824 */ /* 0x050fe200008e0603 */
[----:B------:R-:W-:Y:S02]  /*9140*/  PRMT R27, RZ, 0x7610, R27 ;  /* 0x00007610ff1b7816 */ /* 0x000fe4000000001b */
[----:B------:R-:W-:Y:S02]  /*9150*/  PRMT R28, RZ, 0x7610, R28 ;  /* 0x00007610ff1c7816 */ /* 0x000fe4000000001c */
[----:B------:R-:W4:Y:S04]  /*9160*/  @!P0 LDG.E.U8 R26, desc[UR40][R2.64] ;  /* 0x00000028021a8981 */ /* 0x000f28000c1e1100 */
[----:B------:R-:W4:Y:S01]  /*9170*/  LDL R3, [R1+0x998] ;  /* 0x0009980001037983 */ /* 0x000f220000100800 */
[----:B--2---:R-:W-:-:S05]  /*9180*/  IMAD.X R5, R29, 0x1, R5, P2 ;  /* 0x000000011d057824 */ /* 0x004fca00010e0605 */
[----:B------:R-:W2:Y:S01]  /*9190*/  @!P0 LDG.E.U8 R27, desc[UR40][R4.64] ;  /* 0x00000028041b8981 */ /* 0x000ea2000c1e1100 */
[----:B---3--:R-:W-:-:S05]  /*91a0*/  IMAD.X R7, R29, 0x1, R7, P3 ;  /* 0x000000011d077824 */ /* 0x008fca00018e0607 */
[----:B------:R-:W3:Y:S04]  /*91b0*/  @!P0 LDG.E.U8 R28, desc[UR40][R6.64] ;  /* 0x00000028061c8981 */ /* 0x000ee8000c1e1100 */
[----:B----4-:R0:W-:Y:S04]  /*91c0*/  STL [R1+0x2044], R26 ;  /* 0x0020441a01007387 */ /* 0x0101e80000100800 */
[----:B------:R-:W4:Y:S04]  /*91d0*/  LDL R5, [R1+0x9a0] ;  /* 0x0009a00001057983 */ /* 0x000f280000100800 */
[----:B0-----:R-:W4:Y:S04]  /*91e0*/  LDL R26, [R1+0x9a8] ;  /* 0x0009a800011a7983 */ /* 0x001f280000100800 */
[----:B--2---:R0:W-:Y:S04]  /*91f0*/  STL [R1+0x2048], R27 ;  /* 0x0020481b01007387 */ /* 0x0041e80000100800 */
[----:B---3--:R1:W-:Y:S01]  /*9200*/  STL [R1+0x204c], R28 ;  /* 0x00204c1c01007387 */ /* 0x0083e20000100800 */
[----:B------:R-:W-:-:S02]  /*9210*/  PRMT R23, RZ, 0x7610, R23 ;  /* 0x00007610ff177816 */ /* 0x000fc40000000017 */
[----:B------:R-:W-:Y:S01]  /*9220*/  PRMT R24, RZ, 0x7610, R24 ;  /* 0x00007610ff187816 */ /* 0x000fe20000000018 */
[----:B0-----:R-:W2:Y:S04]  /*9230*/  LDL R27, [R1+0x9c0] ;  /* 0x0009c000011b7983 */ /* 0x001ea80000100800 */
[----:B------:R-:W3:Y:S04]  /*9240*/  LDL R7, [R1+0x9a4] ;  /* 0x0009a40001077983 */ /* 0x000ee80000100800 */
[----:B-1----:R-:W2:Y:S02]  /*9250*/  LDL R28, [R1+0x38] ;  /* 0x00003800011c7983 */ /* 0x002ea40000100800 */
[----:B--2---:R-:W-:-:S02]  /*9260*/  IADD3 R2, P1, PT, R28, R3, RZ ;  /* 0x000000031c027210 */ /* 0x004fc40007f3e0ff */
[----:B------:R-:W2:Y:S01]  /*9270*/  LDL R3, [R1+0x994] ;  /* 0x0009940001037983 */ /* 0x000ea20000100800 */
[----:B----4-:R-:W-:-:S03]  /*9280*/  IADD3 R4, P2, PT, R28, R5, RZ ;  /* 0x000000051c047210 */ /* 0x010fc60007f5e0ff */
[----:B------:R-:W4:Y:S01]  /*9290*/  LDL R5, [R1+0x99c] ;  /* 0x00099c0001057983 */ /* 0x000f220000100800 */
[----:B--2---:R-:W-:-:S05]  /*92a0*/  IMAD.X R3, R29, 0x1, R3, P1 ;  /* 0x000000011d037824 */ /* 0x004fca00008e0603 */
[----:B------:R-:W2:Y:S01]  /*92b0*/  @!P0 LDG.E.U8 R23, desc[UR40][R2.64] ;  /* 0x0000002802178981 */ /* 0x000ea2000c1e1100 */
[----:B----4-:R-:W-:Y:S01]  /*92c0*/  IMAD.X R5, R29, 0x1, R5, P2 ;  /* 0x000000011d057824 */ /* 0x010fe200010e0605 */
[----:B------:R-:W-:Y:S02]  /*92d0*/  IADD3 R6, P3, PT, R28, R26, RZ ;  /* 0x0000001a1c067210 */ /* 0x000fe40007f7e0ff */
[----:B------:R-:W4:Y:S04]  /*92e0*/  LDL R26, [R1+0x9ac] ;  /* 0x0009ac00011a7983 */ /* 0x000f280000100800 */
[----:B------:R0:W3:Y:S04]  /*92f0*/  @!P0 LDG.E.U8 R24, desc[UR40][R4.64] ;  /* 0x0000002804188981 */ /* 0x0000e8000c1e1100 */
[----:B------:R-:W3:Y:S04]  /*9300*/  LDL R3, [R1+0x9b0] ;  /* 0x0009b00001037983 */ /* 0x000ee80000100800 */
[----:B--2---:R1:W-:Y:S04]  /*9310*/  STL [R1+0x2050], R23 ;  /* 0x0020501701007387 */ /* 0x0043e80000100800 */
[----:B------:R-:W0:Y:S01]  /*9320*/  LDL R5, [R1+0x9b8] ;  /* 0x0009b80001057983 */ /* 0x000e220000100800 */
[----:B------:R-:W-:-:S03]  /*9330*/  PRMT R20, RZ, 0x7610, R20 ;  /* 0x00007610ff147816 */ /* 0x000fc60000000014 */
[----:B-1----:R-:W2:Y:S01]  /*9340*/  LDL R23, [R1+0x9bc] ;  /* 0x0009bc0001177983 */ /* 0x002ea20000100800 */
[----:B---3--:R-:W-:-:S05]  /*9350*/  IADD3 R2, P1, PT, R28, R3, RZ ;  /* 0x000000031c027210 */ /* 0x008fca0007f3e0ff */
[C---:B----4-:R-:W-:Y:S01]  /*9360*/  IMAD.X R3, R29.reuse, 0x1, R26, P1 ;  /* 0x000000011d037824 */ /* 0x050fe200008e061a */
[----:B------:R-:W-:Y:S01]  /*9370*/  PRMT R21, RZ, 0x7610, R21 ;  /* 0x00007610ff157816 */ /* 0x000fe20000000015 */
[----:B------:R-:W-:Y:S01]  /*9380*/  IMAD.X R7, R29, 0x1, R7, P3 ;  /* 0x000000011d077824 */ /* 0x000fe200018e0607 */
[----:B------:R-:W-:Y:S01]  /*9390*/  PRMT R25, RZ, 0x7610, R25 ;  /* 0x00007610ff197816 */ /* 0x000fe20000000019 */
[----:B------:R-:W3:Y:S04]  /*93a0*/  LDL R26, [R1+0x9d4] ;  /* 0x0009d400011a7983 */ /* 0x000ee80000100800 */
[----:B------:R-:W4:Y:S04]  /*93b0*/  @!P0 LDG.E.U8 R20, desc[UR40][R2.64] ;  /* 0x0000002802148981 */ /* 0x000f28000c1e1100 */
[----:B------:R1:W3:Y:S04]  /*93c0*/  @!P0 LDG.E.U8 R25, desc[UR40][R6.64] ;  /* 0x0000002806198981 */ /* 0x0002e8000c1e1100 */
[----:B------:R-:W3:Y:S01]  /*93d0*/  LDL R3, [R1+0x9c8] ;  /* 0x0009c80001037983 */ /* 0x000ee20000100800 */
[----:B0-----:R-:W-:-:S03]  /*93e0*/  IADD3 R4, P2, PT, R28, R5, RZ ;  /* 0x000000051c047210 */ /* 0x001fc60007f5e0ff */
[----:B------:R-:W3:Y:S01]  /*93f0*/  LDL R5, [R1+0x9b4] ;  /* 0x0009b40001057983 */ /* 0x000ee20000100800 */
[----:B-1----:R-:W-:-:S03]  /*9400*/  IADD3 R6, P3, PT, R28, R27, RZ ;  /* 0x0000001b1c067210 */ /* 0x002fc60007f7e0ff */
[----:B------:R-:W4:Y:S01]  /*9410*/  LDL R27, [R1+0x9cc] ;  /* 0x0009cc00011b7983 */ /* 0x000f220000100800 */
[----:B------:R-:W-:Y:S01]  /*9420*/  PRMT R22, RZ, 0x7610, R22 ;  /* 0x00007610ff167816 */ /* 0x000fe20000000016 */
[C---:B--2---:R-:W-:Y:S01]  /*9430*/  IMAD.X R7, R29.reuse, 0x1, R23, P3 ;  /* 0x000000011d077824 */ /* 0x044fe200018e0617 */
[----:B------:R-:W-:Y:S01]  /*9440*/  PRMT R18, RZ, 0x7610, R18 ;  /* 0x00007610ff127816 */ /* 0x000fe20000000012 */
[----:B------:R-:W2:Y:S04]  /*9450*/  LDL R23, [R1+0x9e0] ;  /* 0x0009e00001177983 */ /* 0x000ea80000100800 */
[----:B------:R0:W2:Y:S04]  /*9460*/  @!P0 LDG.E.U8 R22, desc[UR40][R6.64] ;  /* 0x0000002806168981 */ /* 0x0000a8000c1e1100 */
[----:B------:R-:W0:Y:S01]  /*9470*/  LDL R7, [R1+0x9d8] ;  /* 0x0009d80001077983 */ /* 0x000e220000100800 */
[----:B---3--:R-:W-:-:S05]  /*9480*/  IMAD.X R5, R29, 0x1, R5, P2 ;  /* 0x000000011d057824 */ /* 0x008fca00010e0605 */
[----:B------:R1:W3:Y:S04]  /*9490*/  @!P0 LDG.E.U8 R21, desc[UR40][R4.64] ;  /* 0x0000002804158981 */ /* 0x0002e8000c1e1100 */
[----:B------:R-:W1:Y:S01]  /*94a0*/  LDL R5, [R1+0x9d0] ;  /* 0x0009d00001057983 */ /* 0x000e620000100800 */
[----:B------:R-:W-:-:S03]  /*94b0*/  IADD3 R2, P1, PT, R28, R3, RZ ;  /* 0x000000031c027210 */ /* 0x000fc60007f3e0ff */
[----:B------:R-:W2:Y:S01]  /*94c0*/  LDL R3, [R1+0x9c4] ;  /* 0x0009c40001037983 */ /* 0x000ea20000100800 */
[C---:B0-----:R-:W-:Y:S02]  /*94d0*/  IADD3 R6, P3, PT, R28.reuse, R7, RZ ;  /* 0x000000071c067210 */ /* 0x041fe40007f7e0ff */
[----:B------:R-:W-:Y:S02]  /*94e0*/  PRMT R19, RZ, 0x7610, R19 ;  /* 0x00007610ff137816 */ /* 0x000fe40000000013 */
[----:B------:R-:W-:Y:S01]  /*94f0*/  PRMT R17, RZ, 0x7610, R17 ;  /* 0x00007610ff117816 */ /* 0x000fe20000000011 */
[----:B------:R-:W-:Y:S01]  /*9500*/  IMAD.X R7, R29, 0x1, R26, P3 ;  /* 0x000000011d077824 */ /* 0x000fe200018e061a */
[----:B------:R-:W-:Y:S01]  /*9510*/  PRMT R16, RZ, 0x7610, R16 ;  /* 0x00007610ff107816 */ /* 0x000fe20000000010 */
[----:B------:R-:W3:Y:S04]  /*9520*/  LDL R26, [R1+0x970] ;  /* 0x00097000011a7983 */ /* 0x000ee80000100800 */
[----:B------:R-:W3:Y:S04]  /*9530*/  @!P0 LDG.E.U8 R19, desc[UR40][R6.64] ;  /* 0x0000002806138981 */ /* 0x000ee8000c1e1100 */
[----:B------:R-:W3:Y:S01]  /*9540*/  LDL R7, [R1+0x9ec] ;  /* 0x0009ec0001077983 */ /* 0x000ee20000100800 */
[----:B-1----:R-:W-:-:S05]  /*9550*/  IADD3 R4, P2, PT, R28, R5, RZ ;  /* 0x000000051c047210 */ /* 0x002fca0007f5e0ff */
[C---:B----4-:R-:W-:Y:S02]  /*9560*/  IMAD.X R5, R29.reuse, 0x1, R27, P2 ;  /* 0x000000011d057824 */ /* 0x050fe400010e061b */
[----:B--2---:R-:W-:Y:S01]  /*9570*/  IMAD.X R3, R29, 0x1, R3, P1 ;  /* 0x000000011d037824 */ /* 0x004fe200008e0603 */
[----:B------:R-:W-:Y:S01]  /*9580*/  PRMT R14, RZ, 0x7610, R14 ;  /* 0x00007610ff0e7816 */ /* 0x000fe2000000000e */
[----:B------:R-:W2:Y:S04]  /*9590*/  LDL R27, [R1+0x990] ;  /* 0x00099000011b7983 */ /* 0x000ea80000100800 */
[----:B------:R-:W4:Y:S04]  /*95a0*/  @!P0 LDG.E.U8 R18, desc[UR40][R4.64] ;  /* 0x0000002804128981 */ /* 0x000f28000c1e1100 */
[----:B------:R0:W2:Y:S04]  /*95b0*/  @!P0 LDG.E.U8 R17, desc[UR40][R2.64] ;  /* 0x0000002802118981 */ /* 0x0000a8000c1e1100 */
[----:B------:R-:W2:Y:S04]  /*95c0*/  LDL R4, [R1+0x9f0] ;  /* 0x0009f00001047983 */ /* 0x000ea80000100800 */
[----:B------:R-:W3:Y:S04]  /*95d0*/  LDL R5, [R1+0x9e8] ;  /* 0x0009e80001057983 */ /* 0x000ee80000100800 */
[----:B------:R-:W4:Y:S01]  /*95e0*/  LDL R3, [R1+0x9dc] ;  /* 0x0009dc0001037983 */ /* 0x000f220000100800 */
[----:B0-----:R-:W-:-:S03]  /*95f0*/  IADD3 R2, P1, PT, R28, R23, RZ ;  /* 0x000000171c027210 */ /* 0x001fc60007f3e0ff */
[----:B------:R-:W4:Y:S01]  /*9600*/  LDL R23, [R1+0x980] ;  /* 0x0009800001177983 */ /* 0x000f220000100800 */
[C---:B--2---:R-:W-:Y:S02]  /*9610*/  IADD3 R6, P3, PT, R28.reuse, R4, RZ ;  /* 0x000000041c067210 */ /* 0x044fe40007f7e0ff */
[----:B---3--:R-:W-:Y:S02]  /*9620*/  IADD3 R4, P2, PT, R28, R5, RZ ;  /* 0x000000051c047210 */ /* 0x008fe40007f5e0ff */
[----:B------:R-:W2:Y:S01]  /*9630*/  LDL R5, [R1+0x9e4] ;  /* 0x0009e40001057983 */ /* 0x000ea20000100800 */
[C---:B------:R-:W-:Y:S02]  /*9640*/  IMAD.X R7, R29.reuse, 0x1, R7, P3 ;  /* 0x000000011d077824 */ /* 0x040fe400018e0607 */
[----:B----4-:R-:W-:-:S03]  /*9650*/  IMAD.X R3, R29, 0x1, R3, P1 ;  /* 0x000000011d037824 */ /* 0x010fc600008e0603 */
[----:B------:R0:W3:Y:S04]  /*9660*/  @!P0 LDG.E.U8 R16, desc[UR40][R6.64] ;  /* 0x0000002806108981 */ /* 0x0000e8000c1e1100 */
[----:B------:R1:W4:Y:S04]  /*9670*/  @!P0 LDG.E.U8 R14, desc[UR40][R2.64] ;  /* 0x00000028020e8981 */ /* 0x000328000c1e1100 */
[----:B------:R-:W3:Y:S04]  /*9680*/  LDL R7, [R1+0x98c] ;  /* 0x00098c0001077983 */ /* 0x000ee80000100800 */
[----:B------:R-:W4:Y:S01]  /*9690*/  LDL R3, [R1+0x96c] ;  /* 0x00096c0001037983 */ /* 0x000f220000100800 */
[----:B------:R-:W-:-:S02]  /*96a0*/  PRMT R15, RZ, 0x7610, R15 ;  /* 0x00007610ff0f7816 */ /* 0x000fc4000000000f */
[C---:B0-----:R-:W-:Y:S02]  /*96b0*/  IADD3 R6, P3, PT, R28.reuse, R27, RZ ;  /* 0x0000001b1c067210 */ /* 0x041fe40007f7e0ff */
[----:B-1----:R-:W-:Y:S01]  /*96c0*/  IADD3 R2, P1, PT, R28, R26, RZ ;  /* 0x0000001a1c027210 */ /* 0x002fe20007f3e0ff */
[----:B------:R-:W4:Y:S01]  /*96d0*/  LDL R27, [R1+0x92c] ;  /* 0x00092c00011b7983 */ /* 0x000f220000100800 */
[----:B------:R-:W-:Y:S02]  /*96e0*/  PRMT R13, RZ, 0x7610, R13 ;  /* 0x00007610ff0d7816 */ /* 0x000fe4000000000d */
[----:B------:R-:W-:Y:S01]  /*96f0*/  PRMT R11, RZ, 0x7610, R11 ;  /* 0x00007610ff0b7816 */ /* 0x000fe2000000000b */
[----:B------:R-:W4:Y:S01]  /*9700*/  LDL R26, [R1+0x9fc] ;  /* 0x0009fc00011a7983 */ /* 0x000f220000100800 */
[----:B--2---:R-:W-:-:S05]  /*9710*/  IMAD.X R5, R29, 0x1, R5, P2 ;  /* 0x000000011d057824 */ /* 0x004fca00010e0605 */
[----:B------:R0:W2:Y:S04]  /*9720*/  @!P0 LDG.E.U8 R15, desc[UR40][R4.64] ;  /* 0x00000028040f8981 */ /* 0x0000a8000c1e1100 */
[----:B------:R-:W2:Y:S01]  /*9730*/  LDL R5, [R1+0x97c] ;  /* 0x00097c0001057983 */ /* 0x000ea20000100800 */
[C---:B---3--:R-:W-:Y:S02]  /*9740*/  IMAD.X R7, R29.reuse, 0x1, R7, P3 ;  /* 0x000000011d077824 */ /* 0x048fe400018e0607 */
[----:B----4-:R-:W-:-:S03]  /*9750*/  IMAD.X R3, R29, 0x1, R3, P1 ;  /* 0x000000011d037824 */ /* 0x010fc600008e0603 */
[----:B------:R1:W3:Y:S04]  /*9760*/  @!P0 LDG.E.U8 R13, desc[UR40][R6.64] ;  /* 0x00000028060d8981 */ /* 0x0002e8000c1e1100 */
[----:B------:R4:W3:Y:S01]  /*9770*/  @!P0 LDG.E.U8 R11, desc[UR40][R2.64] ;  /* 0x00000028020b8981 */ /* 0x0008e2000c1e1100 */
[----:B0-----:R-:W-:-:S03]  /*9780*/  IADD3 R4, P2, PT, R28, R23, RZ ;  /* 0x000000171c047210 */ /* 0x001fc60007f5e0ff */
[----:B------:R-:W3:Y:S04]  /*9790*/  LDL R23, [R1+0xa0c] ;  /* 0x000a0c0001177983 */ /* 0x000ee80000100800 */
[----:B------:R-:W1:Y:S04]  /*97a0*/  LDL R7, [R1+0xa18] ;  /* 0x000a180001077983 */ /* 0x000e680000100800 */
[----:B------:R-:W4:Y:S01]  /*97b0*/  LDL R3, [R1+0xa28] ;  /* 0x000a280001037983 */ /* 0x000f220000100800 */
[----:B------:R-:W-:Y:S01]  /*97c0*/  PRMT R12, RZ, 0x7610, R12 ;  /* 0x00007610ff0c7816 */ /* 0x000fe2000000000c */
[----:B--2---:R-:W-:-:S05]  /*97d0*/  IMAD.X R5, R29, 0x1, R5, P2 ;  /* 0x000000011d057824 */ /* 0x004fca00010e0605 */
[----:B------:R0:W2:Y:S04]  /*97e0*/  @!P0 LDG.E.U8 R12, desc[UR40][R4.64] ;  /* 0x00000028040c8981 */ /* 0x0000a8000c1e1100 */
[----:B------:R-:W0:Y:S01]  /*97f0*/  LDL R5, [R1+0xa20] ;  /* 0x000a200001057983 */ /* 0x000e220000100800 */
[C---:B-1----:R-:W-:Y:S02]  /*9800*/  IADD3 R6, P3, PT, R28.reuse, R7, RZ ;  /* 0x000000071c067210 */ /* 0x042fe40007f7e0ff */
[----:B----4-:R-:W-:-:S03]  /*9810*/  IADD3 R2, P1, PT, R28, R3, RZ ;  /* 0x000000031c027210 */ /* 0x010fc60007f3e0ff */
[C---:B------:R-:W-:Y:S02]  /*9820*/  IMAD.X R7, R29.reuse, 0x1, R27, P3 ;  /* 0x000000011d077824 */ /* 0x040fe400018e061b */
[----:B------:R-:W1:Y:S01]  /*9830*/  LDS.U8 R27, [R0+UR5+0x2008] ;  /* 0x00200805001b7984 */ /* 0x000e620008000000 */
[----:B---3--:R-:W-:-:S03]  /*9840*/  IMAD.X R3, R29, 0x1, R23, P1 ;  /* 0x000000011d037824 */ /* 0x008fc600008e0617 */
[----:B------:R-:W3:Y:S04]  /*9850*/  LDS.U8 R23, [R0+UR5+0x2200] ;  /* 0x0022000500177984 */ /* 0x000ee80008000000 */
[----:B-1----:R-:W-:Y:S04]  /*9860*/  STL [R1+0x64], R27 ;  /* 0x0000641b01007387 */ /* 0x002fe80000100800 */
[----:B------:R-:W-:Y:S04]  /*9870*/  LDS.U8 R27, [R0+UR5+0x288] ;  /* 0x00028805001b7984 */ /* 0x000fe80008000000 */
[----:B---3--:R-:W-:Y:S04]  /*9880*/  STL [R1+0x60], R23 ;  /* 0x0000601701007387 */ /* 0x008fe80000100800 */
[----:B------:R-:W-:Y:S01]  /*9890*/  LDS.U8 R23, [R0+UR5+0x88] ;  /* 0x0000880500177984 */ /* 0x000fe20008000000 */
[----:B0-----:R-:W-:-:S05]  /*98a0*/  IADD3 R4, P2, PT, R28, R5, RZ ;  /* 0x000000051c047210 */ /* 0x001fca0007f5e0ff */
[----:B------:R-:W-:Y:S02]  /*98b0*/  IMAD.X R5, R29, 0x1, R26, P2 ;  /* 0x000000011d057824 */ /* 0x000fe400010e061a */
[----:B------:R-:W0:Y:S04]  /*98c0*/  LDS.U8 R26, [R0+UR5+0x80] ;  /* 0x00008005001a7984 */ /* 0x000e280008000000 */
[----:B0-----:R-:W-:Y:S04]  /*98d0*/  STL [R1+0x9c], R26 ;  /* 0x00009c1a01007387 */ /* 0x001fe80000100800 */
[----:B------:R-:W0:Y:S04]  /*98e0*/  LDS.U8 R26, [R0+UR5+0x280] ;  /* 0x00028005001a7984 */ /* 0x000e280008000000 */
[----:B------:R-:W-:Y:S04]  /*98f0*/  STL [R1+0x98], R27 ;  /* 0x0000981b01007387 */ /* 0x000fe80000100800 */
[----:B------:R-:W1:Y:S04]  /*9900*/  LDS.U8 R27, [R0+UR5+0x2080] ;  /* 0x00208005001b7984 */ /* 0x000e680008000000 */
[----:B------:R-:W-:Y:S04]  /*9910*/  STL [R1+0x94], R23 ;  /* 0x0000941701007387 */ /* 0x000fe80000100800 */
[----:B------:R-:W3:Y:S04]  /*9920*/  LDS.U8 R23, [R0+UR5+0x2288] ;  /* 0x0022880500177984 */ /* 0x000ee80008000000 */
[----:B0-----:R-:W-:Y:S04]  /*9930*/  STL [R1+0x90], R26 ;  /* 0x0000901a01007387 */ /* 0x001fe80000100800 */
[----:B------:R-:W0:Y:S04]  /*9940*/  LDS.U8 R26, [R0+UR5+0x2088] ;  /* 0x00208805001a7984 */ /* 0x000e280008000000 */
[----:B-1----:R-:W-:Y:S04]  /*9950*/  STL [R1+0xac], R27 ;  /* 0x0000ac1b01007387 */ /* 0x002fe80000100800 */
[----:B------:R-:W1:Y:S04]  /*9960*/  LDS.U8 R27, [R0+UR5+0x2280] ;  /* 0x00228005001b7984 */ /* 0x000e680008000000 */
[----:B---3--:R-:W-:Y:S04]  /*9970*/  STL [R1+0xa8], R23 ;  /* 0x0000a81701007387 */ /* 0x008fe80000100800 */
        /* <DEDUP_REMOVED lines=28> */
[----:B---3--:R-:W-:Y:S04]  /*9b40*/  STL [R1+0xa60], R23 ;  /* 0x000a601701007387 */ /* 0x008fe80000100800 */
[----:B------:R-:W1:Y:S01]  /*9b50*/  LDS.U8 R23, [R0+UR5+0x2188] ;  /* 0x0021880500177984 */ /* 0x000e620008000000 */
[----:B------:R-:W-:-:S02]  /*9b60*/  PRMT R9, RZ, 0x7610, R9 ;  /* 0x00007610ff097816 */ /* 0x000fc40000000009 */
[----:B------:R-:W-:Y:S02]  /*9b70*/  PRMT R10, RZ, 0x7610, R10 ;  /* 0x00007610ff0a7816 */ /* 0x000fe4000000000a */
[----:B------:R-:W-:Y:S02]  /*9b80*/  PRMT R8, RZ, 0x7610, R8 ;  /* 0x00007610ff087816 */ /* 0x000fe40000000008 */
[----:B------:R-:W-:Y:S01]  /*9b90*/  LOP3.LUT R28, R0, 0x410, RZ, 0x3c, !PT ;  /* 0x00000410001c7812 */ /* 0x000fe200078e3cff */
[----:B------:R3:W4:Y:S04]  /*9ba0*/  @!P0 LDG.E.U8 R9, desc[UR40][R4.64] ;  /* 0x0000002804098981 */ /* 0x000728000c1e1100 */
[----:B------:R-:W2:Y:S04]  /*9bb0*/  @!P0 LDG.E.U8 R10, desc[UR40][R6.64] ;  /* 0x00000028060a8981 */ /* 0x000ea8000c1e1100 */
[----:B------:R0:W2:Y:S04]  /*9bc0*/  @!P0 LDG.E.U8 R8, desc[UR40][R2.64] ;  /* 0x0000002802088981 */ /* 0x0000a8000c1e1100 */
[----:B---3--:R-:W-:Y:S04]  /*9bd0*/  LDS.U8 R5, [R0+UR5+0x8] ;  /* 0x0000080500057984 */ /* 0x008fe80008000000 */
[----:B0-----:R-:W-:Y:S04]  /*9be0*/  STL [R1+0xa5c], R26 ;  /* 0x000a5c1a01007387 */ /* 0x001fe80000100800 */
[----:B------:R-:W-:Y:S04]  /*9bf0*/  STL [R1+0x12cc], R0 ;  /* 0x0012cc0001007387 */ /* 0x000fe80000100800 */
[----:B------:R-:W0:Y:S04]  /*9c00*/  LDS.U8 R26, [R0+UR5+0x2380] ;  /* 0x00238005001a7984 */ /* 0x000e280008000000 */
[----:B------:R-:W-:Y:S04]  /*9c10*/  LDS.U8 R3, [R0+UR5] ;  /* 0x0000000500037984 */ /* 0x000fe80008000000 */
[----:B-1----:R-:W-:Y:S04]  /*9c20*/  STL [R1+0xa68], R23 ;  /* 0x000a681701007387 */ /* 0x002fe80000100800 */
[----:B------:R-:W-:Y:S04]  /*9c30*/  LDS.U8 R2, [R0+UR5+0x208] ;  /* 0x0002080500027984 */ /* 0x000fe80008000000 */
[----:B------:R-:W-:Y:S04]  /*9c40*/  LDS.U8 R4, [R0+UR5+0x200] ;  /* 0x0002000500047984 */ /* 0x000fe80008000000 */
[----:B------:R-:W-:Y:S04]  /*9c50*/  LDS.U8 R7, [R0+UR5+0x2000] ;  /* 0x0020000500077984 */ /* 0x000fe80008000000 */
[----:B------:R-:W-:Y:S04]  /*9c60*/  LDS.U8 R6, [R0+UR5+0x2208] ;  /* 0x0022080500067984 */ /* 0x000fe80008000000 */
[----:B------:R-:W1:Y:S04]  /*9c70*/  LDS.U8 R23, [R28+UR5] ;  /* 0x000000051c177984 */ /* 0x000e680008000000 */
        /* <DEDUP_REMOVED lines=44> */
[----:B-1----:R-:W-:Y:S04]  /*9f40*/  STL [R1+0xb1c], R23 ;  /* 0x000b1c1701007387 */ /* 0x002fe80000100800 */
[----:B------:R-:W0:Y:S04]  /*9f50*/  LDS.U8 R23, [R28+UR5+0x2300] ;  /* 0x002300051c177984 */ /* 0x000e280008000000 */
[----:B---3--:R-:W-:Y:S04]  /*9f60*/  STL [R1+0xb28], R0 ;  /* 0x000b280001007387 */ /* 0x008fe80000100800 */
[----:B------:R-:W1:Y:S04]  /*9f70*/  LDS.U8 R0, [R28+UR5+0x180] ;  /* 0x000180051c007984 */ /* 0x000e680008000000 */
[----:B0-----:R-:W-:Y:S04]  /*9f80*/  STL [R1+0xb24], R23 ;  /* 0x000b241701007387 */ /* 0x001fe80000100800 */
[----:B------:R-:W0:Y:S04]  /*9f90*/  LDS.U8 R23, [R28+UR5+0x388] ;  /* 0x000388051c177984 */ /* 0x000e280008000000 */
[----:B-1----:R-:W-:Y:S04]  /*9fa0*/  STL [R1+0xb50], R0 ;  /* 0x000b500001007387 */ /* 0x002fe80000100800 */
[----:B------:R-:W1:Y:S04]  /*9fb0*/  LDS.U8 R0, [R28+UR5+0x188] ;  /* 0x000188051c007984 */ /* 0x000e680008000000 */
[----:B0-----:R-:W-:Y:S04]  /*9fc0*/  STL [R1+0xb4c], R23 ;  /* 0x000b4c1701007387 */ /* 0x001fe80000100800 */
[----:B------:R-:W-:Y:S04]  /*9fd0*/  LDS.U8 R23, [R28+UR5+0x2180] ;  /* 0x002180051c177984 */ /* 0x000fe80008000000 */
[----:B-1----:R-:W-:Y:S04]  /*9fe0*/  STL [R1+0xb58], R0 ;  /* 0x000b580001007387 */ /* 0x002fe80000100800 */
[----:B------:R-:W0:Y:S01]  /*9ff0*/  LDS.U8 R0, [R28+UR5+0x380] ;  /* 0x000380051c007984 */ /* 0x000e220008000000 */
[----:B------:R-:W1:Y:S03]  /*a000*/  S2R R29, SR_TID.X ;  /* 0x00000000001d7919 */ /* 0x000e660000002100 */
[----:B0-----:R-:W-:Y:S04]  /*a010*/  STL [R1+0xb54], R0 ;  /* 0x000b540001007387 */ /* 0x001fe80000100800 */
[----:B------:R-:W-:Y:S04]  /*a020*/  STL [R1+0xb60], R23 ;  /* 0x000b601701007387 */ /* 0x000fe80000100800 */
[----:B------:R-:W0:Y:S01]  /*a030*/  LDS.U8 R23, [R28+UR5+0x2388] ;  /* 0x002388051c177984 */ /* 0x000e220008000000 */
[----:B------:R-:W3:Y:S01]  /*a040*/  S2R R27, SR_TID.X ;  /* 0x00000000001b7919 */ /* 0x000ee20000002100 */
[----:B-1----:R-:W-:-:S04]  /*a050*/  SHF.R.U32.HI R29, RZ, 0x2, R29 ;  /* 0x00000002ff1d7819 */ /* 0x002fc8000001161d */
[----:B------:R-:W-:Y:S01]  /*a060*/  SGXT.U32 R29, R29, 0x3 ;  /* 0x000000031d1d781a */ /* 0x000fe20000000000 */
[----:B0-----:R-:W-:Y:S04]  /*a070*/  STL [R1+0xb5c], R23 ;  /* 0x000b5c1701007387 */ /* 0x001fe80000100800 */
[----:B------:R-:W0:Y:S04]  /*a080*/  LDS.U8 R23, [R28+UR5+0x2188] ;  /* 0x002188051c177984 */ /* 0x000e280008000000 */
[----:B------:R-:W1:Y:S01]  /*a090*/  LDS.U8 R28, [R28+UR5+0x2380] ;  /* 0x002380051c1c7984 */ /* 0x000e620008000000 */
[----:B---3--:R-:W-:-:S02]  /*a0a0*/  LOP3.LUT R26, R27, 0x3, RZ, 0xc0, !PT ;  /* 0x000000031b1a7812 */ /* 0x008fc400078ec0ff */
[----:B------:R-:W-:-:S03]  /*a0b0*/  SHF.R.U32.HI R27, RZ, 0x3, R27 ;  /* 0x00000003ff1b7819 */ /* 0x000fc6000001161b */
[----:B------:R-:W-:Y:S01]  /*a0c0*/  IMAD R26, R26, 0x820, RZ ;  /* 0x000008201a1a7824 */ /* 0x000fe200078e02ff */
[----:B------:R-:W-:-:S04]  /*a0d0*/  LOP3.LUT R0, R29, 0x30, R27, 0xf8, !PT ;  /* 0x000000301d007812 */ /* 0x000fc800078ef81b */
[----:B------:R-:W-:-:S04]  /*a0e0*/  LOP3.LUT R0, R26, R0, RZ, 0x3c, !PT ;  /* 0x000000001a007212 */ /* 0x000fc800078e3cff */
[----:B------:R-:W-:Y:S01]  /*a0f0*/  LOP3.LUT R0, R0, 0x40, RZ, 0x3c, !PT ;  /* 0x0000004000007812 */ /* 0x000fe200078e3cff */
[----:B0-----:R0:W-:Y:S04]  /*a100*/  STL [R1+0xb68], R23 ;  /* 0x000b681701007387 */ /* 0x0011e80000100800 */
[----:B0-----:R-:W3:Y:S04]  /*a110*/  LDL.LU R23, [R1+0x2050] ;  /* 0x0020500001177983 */ /* 0x001ee80000300800 */
[----:B-1----:R-:W-:Y:S04]  /*a120*/  STL [R1+0xb64], R28 ;  /* 0x000b641c01007387 */ /* 0x002fe80000100800 */
[----:B------:R-:W0:Y:S04]  /*a130*/  LDS.U8 R28, [R0+UR5] ;  /* 0x00000005001c7984 */ /* 0x000e280008000000 */
[----:B0-----:R-:W-:Y:S04]  /*a140*/  STL [R1+0xc4], R28 ;  /* 0x0000c41c01007387 */ /* 0x001fe80000100800 */
[----:B------:R-:W0:Y:S04]  /*a150*/  LDS.U8 R28, [R0+UR5+0x208] ;  /* 0x00020805001c7984 */ /* 0x000e280008000000 */
        /* <DEDUP_REMOVED lines=51> */
[----:B------:R-:W0:Y:S01]  /*a490*/  LDS.U8 R28, [R0+UR5+0x380] ;  /* 0x00038005001c7984 */ /* 0x000e220008000000 */
[----:B------:R-:W-:-:S04]  /*a4a0*/  LOP3.LUT R29, R29, 0x30, R27, 0xf8, !PT ;  /* 0x000000301d1d7812 */ /* 0x000fc800078ef81b */
[----:B------:R-:W-:Y:S02]  /*a4b0*/  LOP3.LUT R29, R26, R29, RZ, 0x3c, !PT ;  /* 0x0000001d1a1d7212 */ /* 0x000fe400078e3cff */
[----:B------:R-:W-:Y:S04]  /*a4c0*/  LDS.U8 R26, [R0+UR5+0x2388] ;  /* 0x00238805001a7984 */ /* 0x000fe80008000000 */
[----:B0-----:R-:W-:Y:S04]  /*a4d0*/  STL [R1+0xa74], R28 ;  /* 0x000a741c01007387 */ /* 0x001fe80000100800 */
[----:B------:R-:W0:Y:S04]  /*a4e0*/  LDS.U8 R28, [R0+UR5+0x2180] ;  /* 0x00218005001c7984 */ /* 0x000e280008000000 */
[----:B0-----:R0:W-:Y:S04]  /*a4f0*/  STL [R1+0xa80], R28 ;  /* 0x000a801c01007387 */ /* 0x0011e80000100800 */
[----:B0-----:R-:W2:Y:S04]  /*a500*/  LDL.LU R28, [R1+0x204c] ;  /* 0x00204c00011c7983 */ /* 0x001ea80000300800 */
[----:B------:R-:W2:Y:S04]  /*a510*/  LDL.LU R27, [R1+0x2048] ;  /* 0x00204800011b7983 */ /* 0x000ea80000300800 */
[----:B------:R-:W-:Y:S04]  /*a520*/  STL [R1+0xa7c], R26 ;  /* 0x000a7c1a01007387 */ /* 0x000fe80000100800 */
[----:B------:R-:W0:Y:S04]  /*a530*/  LDS.U8 R26, [R0+UR5+0x2188] ;  /* 0x00218805001a7984 */ /* 0x000e280008000000 */
[----:B------:R-:W1:Y:S01]  /*a540*/  LDS.U8 R0, [R0+UR5+0x2380] ;  /* 0x0023800500007984 */ /* 0x000e620008000000 */
[----:B------:R-:W-:-:S03]  /*a550*/  LOP3.LUT R29, R29, 0x450, RZ, 0x3c, !PT ;  /* 0x000004501d1d7812 */ /* 0x000fc600078e3cff */
[----:B0-----:R-:W-:Y:S04]  /*a560*/  STL [R1+0xa88], R26 ;  /* 0x000a881a01007387 */ /* 0x001fe80000100800 */
[----:B------:R-:W0:Y:S04]  /*a570*/  LDS.U8 R26, [R29+UR5] ;  /* 0x000000051d1a7984 */ /* 0x000e280008000000 */
[----:B-1----:R-:W-:Y:S04]  /*a580*/  STL [R1+0xa84], R0 ;  /* 0x000a840001007387 */ /* 0x002fe80000100800 */
[----:B------:R-:W1:Y:S04]  /*a590*/  LDS.U8 R0, [R29+UR5+0x208] ;  /* 0x000208051d007984 */ /* 0x000e680008000000 */
[----:B0-----:R-:W-:Y:S04]  /*a5a0*/  STL [R1+0xab0], R26 ;  /* 0x000ab01a01007387 */ /* 0x001fe80000100800 */
[----:B------:R-:W0:Y:S04]  /*a5b0*/  LDS.U8 R26, [R29+UR5+0x8] ;  /* 0x000008051d1a7984 */ /* 0x000e280008000000 */
        /* <DEDUP_REMOVED lines=45> */
[----:B------:R-:W0:Y:S04]  /*a890*/  LDS.U8 R0, [R29+UR5+0x388] ;  /* 0x000388051d007984 */ /* 0x000e280008000000 */
[----:B0-----:R-:W-:Y:S04]  /*a8a0*/  STL [R1+0x1420], R0 ;  /* 0x0014200001007387 */ /* 0x001fe80000100800 */
[----:B------:R-:W-:Y:S04]  /*a8b0*/  STL [R1+0xb70], R26 ;  /* 0x000b701a01007387 */ /* 0x000fe80000100800 */
[----:B------:R-:W0:Y:S04]  /*a8c0*/  LDS.U8 R0, [R29+UR5+0x188] ;  /* 0x000188051d007984 */ /* 0x000e280008000000 */
[----:B------:R-:W1:Y:S04]  /*a8d0*/  LDS.U8 R26, [R29+UR5+0x380] ;  /* 0x000380051d1a7984 */ /* 0x000e680008000000 */
[----:B0-----:R-:W-:Y:S04]  /*a8e0*/  STL [R1+0xb78], R0 ;  /* 0x000b780001007387 */ /* 0x001fe80000100800 */
[----:B-1----:R-:W-:Y:S04]  /*a8f0*/  STL [R1+0xb74], R26 ;  /* 0x000b741a01007387 */ /* 0x002fe80000100800 */
[----:B------:R-:W0:Y:S04]  /*a900*/  LDS.U8 R26, [R29+UR5+0x2180] ;  /* 0x002180051d1a7984 */ /* 0x000e280008000000 */
[----:B0-----:R-:W-:Y:S04]  /*a910*/  STL [R1+0xb80], R26 ;  /* 0x000b801a01007387 */ /* 0x001fe80000100800 */
[----:B------:R-:W0:Y:S01]  /*a920*/  LDS.U8 R26, [R29+UR5+0x2388] ;  /* 0x002388051d1a7984 */ /* 0x000e220008000000 */
[----:B------:R-:W1:Y:S03]  /*a930*/  S2R R0, SR_TID.X ;  /* 0x0000000000007919 */ /* 0x000e660000002100 */
[----:B0-----:R-:W-:Y:S04]  /*a940*/  STL [R1+0xb7c], R26 ;  /* 0x000b7c1a01007387 */ /* 0x001fe80000100800 */
[----:B------:R-:W0:Y:S04]  /*a950*/  LDS.U8 R26, [R29+UR5+0x2188] ;  /* 0x002188051d1a7984 */ /* 0x000e280008000000 */
[----:B------:R-:W1:Y:S04]  /*a960*/  LDS.U8 R29, [R29+UR5+0x2380] ;  /* 0x002380051d1d7984 */ /* 0x000e680008000000 */
[----:B0-----:R1:W-:Y:S02]  /*a970*/  STL [R1+0xb88], R26 ;  /* 0x000b881a01007387 */ /* 0x0013e40000100800 */
[----:B-1----:R-:W-:-:S04]  /*a980*/  SHF.R.S32.HI R26, RZ, 0x7, R0 ;  /* 0x00000007ff1a7819 */ /* 0x002fc80000011400 */
[----:B------:R-:W-:-:S04]  /*a990*/  SGXT R26, R26, 0x1 ;  /* 0x000000011a1a781a */ /* 0x000fc80000000200 */
[----:B------:R-:W-:-:S04]  /*a9a0*/  LOP3.LUT R26, R26, 0x90, RZ, 0xc0, !PT ;  /* 0x000000901a1a7812 */ /* 0x000fc800078ec0ff */
[----:B------:R-:W-:Y:S01]  /*a9b0*/  LOP3.LUT R26, R26, 0x17f, R0, 0x78, !PT ;  /* 0x0000017f1a1a7812 */ /* 0x000fe200078e7800 */
[----:B------:R-:W-:Y:S06]  /*a9c0*/  BAR.SYNC.DEFER_BLOCKING 0x0 ;  /* 0x0000000000007b1d */ /* 0x000fec0000010000 */
[----:B------:R-:W4:Y:S04]  /*a9d0*/  LDL R0, [R1+0x34] ;  /* 0x0000340001007983 */ /* 0x000f280000100800 */
[----:B------:R0:W-:Y:S02]  /*a9e0*/  STL [R1+0xb84], R29 ;  /* 0x000b841d01007387 */ /* 0x0001e40000100800 */
[----:B0-----:R-:W0:Y:S02]  /*a9f0*/  S2R R29, SR_TID.X ;  /* 0x00000000001d7919 */ /* 0x001e240000002100 */
[----:B------:R1:W-:Y:S04]  /*aa00*/  STS.U8 [R26+UR5], R16 ;  /* 0x000000101a007988 */ /* 0x0003e80008000005 */
[----:B------:R2:W-:Y:S04]  /*aa10*/  STS.U8 [R26+UR5+0x200], R15 ;  /* 0x0002000f1a007988 */ /* 0x0005e80008000005 */
[----:B------:R3:W-:Y:S04]  /*aa20*/  STS.U8 [R26+UR5+0x400], R14 ;  /* 0x0004000e1a007988 */ /* 0x0007e80008000005 */
[----:B-1----:R-:W4:Y:S04]  /*aa30*/  LDL.LU R16, [R1] ;  /* 0x0000000001107983 */ /* 0x002f280000300800 */
[----:B--2---:R-:W2:Y:S04]  /*aa40*/  LDL.LU R15, [R1+0x4] ;  /* 0x00000400010f7983 */ /* 0x004ea80000300800 */
[----:B---3--:R-:W3:Y:S01]  /*aa50*/  LDL.LU R26, [R1+0x2044] ;  /* 0x00204400011a7983 */ /* 0x008ee20000300800 */
[----:B0-----:R-:W-:-:S04]  /*aa60*/  SHF.R.S32.HI R14, RZ, 0x7, R29 ;  /* 0x00000007ff0e7819 */ /* 0x001fc8000001141d */
[----:B------:R-:W-:-:S04]  /*aa70*/  SGXT R14, R14, 0x1 ;  /* 0x000000010e0e781a */ /* 0x000fc80000000200 */
[----:B------:R-:W-:-:S04]  /*aa80*/  LOP3.LUT R14, R14, 0x90, RZ, 0xc0, !PT ;  /* 0x000000900e0e7812 */ /* 0x000fc800078ec0ff */
[----:B------:R-:W-:Y:S02]  /*aa90*/  LOP3.LUT R14, R14, 0x17f, R29, 0x78, !PT ;  /* 0x0000017f0e0e7812 */ /* 0x000fe400078e781d */
[----:B------:R-:W4:Y:S04]  /*aaa0*/  LDL.LU R29, [R1+0x2040] ;  /* 0x00204000011d7983 */ /* 0x000f280000300800 */
[----:B------:R0:W-:Y:S04]  /*aab0*/  STS.U8 [R14+UR5+0x600], R19 ;  /* 0x000600130e007988 */ /* 0x0001e80008000005 */
[----:B------:R1:W-:Y:S04]  /*aac0*/  STS.U8 [R14+UR5+0x800], R18 ;  /* 0x000800120e007988 */ /* 0x0003e80008000005 */
[----:B------:R1:W-:Y:S04]  /*aad0*/  STS.U8 [R14+UR5+0xa00], R17 ;  /* 0x000a00110e007988 */ /* 0x0003e80008000005 */
[----:B0-----:R-:W4:Y:S04]  /*aae0*/  LDL.LU R19, [R1+0x3c] ;  /* 0x00003c0001137983 */ /* 0x001f280000300800 */
[----:B-1----:R-:W4:Y:S04]  /*aaf0*/  LDL.LU R18, [R1+0x40] ;  /* 0x0000400001127983 */ /* 0x002f280000300800 */
        /* <DEDUP_REMOVED lines=9> */
[----:B0-----:R-:W4:Y:S04]  /*ab90*/  LDL.LU R25, [R1+0x18] ;  /* 0x0000180001197983 */ /* 0x001f280000300800 */
[----:B-1----:R-:W4:Y:S04]  /*aba0*/  LDL.LU R24, [R1+0x1c] ;  /* 0x00001c0001187983 */ /* 0x002f280000300800 */
[----:B------:R-:W-:Y:S04]  /*abb0*/  STS.U8 [R14+UR5+0x1600], R23 ;  /* 0x001600170e007988 */ /* 0x000fe80008000005 */
[----:B------:R-:W-:Y:S04]  /*abc0*/  STS.U8 [R14+UR5+0x1800], R13 ;  /* 0x0018000d0e007988 */ /* 0x000fe80008000005 */
[----:B------:R-:W-:Y:S04]  /*abd0*/  STS.U8 [R14+UR5+0x1a00], R28 ;  /* 0x001a001c0e007988 */ /* 0x000fe80008000005 */
[----:B------:R0:W-:Y:S04]  /*abe0*/  STS.U8 [R14+UR5+0x1c00], R12 ;  /* 0x001c000c0e007988 */ /* 0x0001e80008000005 */
[----:B------:R-:W-:Y:S04]  /*abf0*/  STS.U8 [R14+UR5+0x1e00], R27 ;  /* 0x001e001b0e007988 */ /* 0x000fe80008000005 */
[----:B------:R-:W-:Y:S01]  /*ac00*/  STS.U8 [R14+UR5+0x2000], R11 ;  /* 0x0020000b0e007988 */ /* 0x000fe20008000005 */
[----:B0-----:R-:W-:-:S03]  /*ac10*/  IMAD R12, R2, 0x100, R3 ;  /* 0x00000100020c7824 */ /* 0x001fc600078e0203 */
[----:B---3--:R-:W-:Y:S04]  /*ac20*/  STS.U8 [R14+UR5+0x2200], R26 ;  /* 0x0022001a0e007988 */ /* 0x008fe80008000005 */
[----:B--2---:R0:W-:Y:S04]  /*ac30*/  STS.U8 [R14+UR5+0x2400], R15 ;  /* 0x0024000f0e007988 */ /* 0x0041e80008000005 */
[----:B----4-:R1:W-:Y:S04]  /*ac40*/  STS.U8 [R14+UR5+0x2600], R16 ;  /* 0x002600100e007988 */ /* 0x0103e80008000005 */
[----:B0-----:R-:W2:Y:S04]  /*ac50*/  LDL.LU R15, [R1+0x64] ;  /* 0x00006400010f7983 */ /* 0x001ea80000300800 */
[----:B-1----:R-:W2:Y:S04]  /*ac60*/  LDL.LU R16, [R1+0x60] ;  /* 0x0000600001107983 */ /* 0x002ea80000300800 */
[----:B------:R-:W-:Y:S04]  /*ac70*/  STS.U8 [R14+UR5+0x2800], R29 ;  /* 0x0028001d0e007988 */ /* 0x000fe80008000005 */
[----:B------:R-:W-:Y:S04]  /*ac80*/  STS.U8 [R14+UR5+0x2a00], R20 ;  /* 0x002a00140e007988 */ /* 0x000fe80008000005 */
[----:B------:R0:W-:Y:S04]  /*ac90*/  STS.U8 [R14+UR5+0x2c00], R21 ;  /* 0x002c00150e007988 */ /* 0x0001e80008000005 */
[----:B------:R1:W-:Y:S04]  /*aca0*/  STS.U8 [R14+UR5+0x2e00], R22 ;  /* 0x002e00160e007988 */ /* 0x0003e80008000005 */
[----:B0-----:R-:W3:Y:S04]  /*acb0*/  LDL.LU.64 R20, [R1+0xe0] ;  /* 0x0000e00001147983 */ /* 0x001ee80000300a00 */
[----:B------:R-:W-:Y:S04]  /*acc0*/  STS.U8 [R14+UR5+0x3000], R24 ;  /* 0x003000180e007988 */ /* 0x000fe80008000005 */
[----:B------:R-:W-:Y:S04]  /*acd0*/  STS.U8 [R14+UR5+0x3200], R25 ;  /* 0x003200190e007988 */ /* 0x000fe80008000005 */
[----:B------:R-:W-:Y:S04]  /*ace0*/  STS.U8 [R14+UR5+0x3400], R17 ;  /* 0x003400110e007988 */ /* 0x000fe80008000005 */
[----:B------:R-:W-:Y:S04]  /*acf0*/  STS.U8 [R14+UR5+0x3600], R10 ;  /* 0x0036000a0e007988 */ /* 0x000fe80008000005 */
[----:B------:R-:W-:Y:S04]  /*ad00*/  STS.U8 [R14+UR5+0x3800], R18 ;  /* 0x003800120e007988 */ /* 0x000fe80008000005 */
[----:B------:R-:W-:Y:S04]  /*ad10*/  STS.U8 [R14+UR5+0x3a00], R9 ;  /* 0x003a00090e007988 */ /* 0x000fe80008000005 */
[----:B------:R-:W-:Y:S04]  /*ad20*/  STS.U8 [R14+UR5+0x3c00], R19 ;  /* 0x003c00130e007988 */ /* 0x000fe80008000005 */
[----:B------:R-:W-:Y:S01]  /*ad30*/  STS.U8 [R14+UR5+0x3e00], R8 ;  /* 0x003e00080e007988 */ /* 0x000fe20008000005 */
[----:B------:R-:W-:Y:S06]  /*ad40*/  BAR.SYNC.DEFER_BLOCKING 0x0 ;  /* 0x0000000000007b1d */ /* 0x000fec0000010000 */
[----:B-1----:R-:W3:Y:S04]  /*ad50*/  LDL.LU.64 R22, [R1+0xe8] ;  /* 0x0000e80001167983 */ /* 0x002ee80000300a00 */
[----:B------:R-:W0:Y:S02]  /*ad60*/  LDSM.16.M88.4 R24, [R0] ;  /* 0x000000000018783b */ /* 0x000e240000000200 */
[----:B0-----:R-:W-:-:S02]  /*ad70*/  IMAD.MOV.U32 R8, RZ, RZ, R26 ;  /* 0x000000ffff087224 */ /* 0x001fc400078e001a */
[----:B------:R-:W-:Y:S01]  /*ad80*/  IMAD.MOV.U32 R9, RZ, RZ, R27 ;  /* 0x000000ffff097224 */ /* 0x000fe200078e001b */
[----:B------:R-:W-:Y:S04]  /*ad90*/  STL.64 [R1+0x40], R24 ;  /* 0x0000401801007387 */ /* 0x000fe80000100a00 */
[----:B------:R-:W-:Y:S04]  /*ada0*/  STL.64 [R1+0x48], R26 ;  /* 0x0000481a01007387 */ /* 0x000fe80000100a00 */
[----:B------:R0:W-:Y:S04]  /*adb0*/  STL.64 [R1+0x2038], R8 ;  /* 0x0020380801007387 */ /* 0x0001e80000100a00 */
[----:B------:R-:W4:Y:S01]  /*adc0*/  LDL R3, [R1+0x34] ;  /* 0x0000340001037983 */ /* 0x000f220000100800 */
[----:B------:R-:W-:-:S02]  /*add0*/  IMAD.MOV.U32 R10, RZ, RZ, R24 ;  /* 0x000000ffff0a7224 */ /* 0x000fc400078e0018 */
[----:B------:R-:W-:Y:S02]  /*ade0*/  IMAD.MOV.U32 R0, RZ, RZ, R25 ;  /* 0x000000ffff007224 */ /* 0x000fe400078e0019 */
[----:B------:R-:W-:Y:S02]  /*adf0*/  IMAD R13, R4, 0x100, R5 ;  /* 0x00000100040d7824 */ /* 0x000fe400078e0205 */
[----:B------:R-:W-:Y:S01]  /*ae00*/  IMAD R14, R6, 0x100, R7 ;  /* 0x00000100060e7824 */ /* 0x000fe200078e0207 */
[----:B------:R-:W-:Y:S02]  /*ae10*/  F2FP.F16.E5M2.UNPACK_B R12, R12 ;  /* 0x0000000cff0c723e */ /* 0x000fe400020004ff */
[----:B------:R-:W-:Y:S02]  /*ae20*/  F2FP.F16.E5M2.UNPACK_B R13, R13 ;  /* 0x0000000dff0d723e */ /* 0x000fe400020004ff */
[----:B------:R-:W-:Y:S02]  /*ae30*/  F2FP.F16.E5M2.UNPACK_B R14, R14 ;  /* 0x0000000eff0e723e */ /* 0x000fe400020004ff */
[----:B0-----:R-:W-:-:S02]  /*ae40*/  F2FP.F16.E5M2.UNPACK_B R8, R10 ;  /* 0x0000000aff08723e */ /* 0x001fc400020004ff */
[----:B------:R-:W-:Y:S01]  /*ae50*/  F2FP.F16.E5M2.UNPACK_B R9, R0 ;  /* 0x00000000ff09723e */ /* 0x000fe200020004ff */
[----:B--2---:R-:W-:-:S05]  /*ae60*/  IMAD R15, R16, 0x100, R15 ;  /* 0x00000100100f7824 */ /* 0x004fca00078e020f */
[----:B------:R-:W-:Y:S01]  /*ae70*/  F2FP.F16.E5M2.UNPACK_B R15, R15 ;  /* 0x0000000fff0f723e */ /* 0x000fe200020004ff */
[----:B----4-:R-:W0:Y:S04]  /*ae80*/  LDSM.16.M88.4 R24, [R3+0x800] ;  /* 0x000800000318783b */ /* 0x010e280000000200 */
[----:B0-----:R-:W-:Y:S04]  /*ae90*/  STL.64 [R1+0x50], R24 ;  /* 0x0000501801007387 */ /* 0x001fe80000100a00 */
[----:B------:R-:W-:Y:S04]  /*aea0*/  STL.64 [R1+0x58], R26 ;  /* 0x0000581a01007387 */ /* 0x000fe80000100a00 */
[----:B------:R3:W-:Y:S02]  /*aeb0*/  STL.64 [R1+0x18], R8 ;  /* 0x0000180801007387 */ /* 0x0007e40000100a00 */
[----:B---3--:R-:W-:Y:S02]  /*aec0*/  HMMA.16816.F32 R8, R12, R8, R20 ;  /* 0x000000080c08723c */ /* 0x008fe40000001814 */
[----:B------:R-:W2:Y:S04]  /*aed0*/  LDL.LU R21, [R1+0x9c] ;  /* 0x00009c0001157983 */ /* 0x000ea80000300800 */
[----:B--2---:R0:W-:-:S13]  /*aee0*/  STL [R1+0x2030], R21 ;  /* 0x0020301501007387 */ /* 0x0041da0000100800 */
[----:B------:R-:W-:Y:S04]  /*aef0*/  STL.64 [R1+0xe0], R8 ;  /* 0x0000e00801007387 */ /* 0x000fe80000100a00 */
[----:B------:R-:W-:Y:S04]  /*af00*/  STL.64 [R1+0xe8], R10 ;  /* 0x0000e80a01007387 */ /* 0x000fe80000100a00 */
[----:B0-----:R-:W2:Y:S04]  /*af10*/  LDL.LU.64 R20, [R1+0x120] ;  /* 0x0001200001147983 */ /* 0x001ea80000300a00 */
[----:B------:R-:W2:Y:S04]  /*af20*/  LDL.LU.64 R22, [R1+0x128] ;  /* 0x0001280001167983 */ /* 0x000ea80000300a00 */
[----:B------:R-:W3:Y:S04]  /*af30*/  LDL.LU R17, [R1+0x98] ;  /* 0x0000980001117983 */ /* 0x000ee80000300800 */
[----:B------:R-:W3:Y:S04]  /*af40*/  LDL.LU R16, [R1+0x94] ;  /* 0x0000940001107983 */ /* 0x000ee80000300800 */
[----:B------:R-:W0:Y:S01]  /*af50*/  LDSM.16.M88.4 R8, [R3+0x1000] ;  /* 0x001000000308783b */ /* 0x000e220000000200 */
[----:B------:R-:W-:-:S02]  /*af60*/  IMAD.MOV.U32 R18, RZ, RZ, R26 ;  /* 0x000000ffff127224 */ /* 0x000fc400078e001a */
[----:B------:R-:W-:-:S05]  /*af70*/  IMAD.MOV.U32 R19, RZ, RZ, R27 ;  /* 0x000000ffff137224 */ /* 0x000fca00078e001b */
[----:B------:R-:W-:Y:S01]  /*af80*/  STL.64 [R1+0x2028], R18 ;  /* 0x0020281201007387 */ /* 0x000fe20000100a00 */
[----:B0-----:R-:W-:Y:S02]  /*af90*/  IMAD.MOV.U32 R4, RZ, RZ, R8 ;  /* 0x000000ffff047224 */ /* 0x001fe400078e0008 */
[----:B------:R-:W-:Y:S01]  /*afa0*/  IMAD.MOV.U32 R2, RZ, RZ, R9 ;  /* 0x000000ffff027224 */ /* 0x000fe200078e0009 */
[----:B---3--:R0:W-:Y:S04]  /*afb0*/  STL.64 [R1+0x2020], R16 ;  /* 0x0020201001007387 */ /* 0x0081e80000100a00 */
[----:B0-----:R-:W3:Y:S04]  /*afc0*/  LDL.LU.64 R16, [R1+0x100] ;  /* 0x0001000001107983 */ /* 0x001ee80000300a00 */
[----:B------:R-:W3:Y:S04]  /*afd0*/  LDL.LU.64 R18, [R1+0x108] ;  /* 0x0001080001127983 */ /* 0x000ee80000300a00 */
[----:B------:R-:W4:Y:S04]  /*afe0*/  LDL.LU R0, [R1+0x90] ;  /* 0x0000900001007983 */ /* 0x000f280000300800 */
[----:B------:R0:W-:Y:S04]  /*aff0*/  STL.64 [R1+0x60], R8 ;  /* 0x0000600801007387 */ /* 0x0001e80000100a00 */
[----:B------:R-:W-:Y:S04]  /*b000*/  STL.64 [R1+0x68], R10 ;  /* 0x0000680a01007387 */ /* 0x000fe80000100a00 */
[----:B0-----:R-:W2:Y:S01]  /*b010*/  LDL.LU.64 R8, [R1+0x2038] ;  /* 0x0020380001087983 */ /* 0x001ea20000300a00 */
[----:B------:R-:W-:-:S02]  /*b020*/  IMAD.MOV.U32 R6, RZ, RZ, R24 ;  /* 0x000000ffff067224 */ /* 0x000fc400078e0018 */
[----:B------:R-:W-:Y:S02]  /*b030*/  IMAD.MOV.U32 R24, RZ, RZ, R10 ;  /* 0x000000ffff187224 */ /* 0x000fe400078e000a */
[----:B------:R-:W-:-:S03]  /*b040*/  IMAD.MOV.U32 R7, RZ, RZ, R11 ;  /* 0x000000ffff077224 */ /* 0x000fc600078e000b */
[----:B------:R0:W-:Y:S01]  /*b050*/  STL [R1+0x2018], R24 ;  /* 0x0020181801007387 */ /* 0x0001e20000100800 */
[----:B------:R-:W-:Y:S01]  /*b060*/  IMAD.MOV.U32 R5, RZ, RZ, R25 ;  /* 0x000000ffff057224 */ /* 0x000fe200078e0019 */
[----:B--2---:R-:W-:Y:S02]  /*b070*/  F2FP.F16.E5M2.UNPACK_B R8, R8 ;  /* 0x00000008ff08723e */ /* 0x004fe400020004ff */
[----:B------:R-:W-:-:S05]  /*b080*/  F2FP.F16.E5M2.UNPACK_B R9, R9 ;  /* 0x00000009ff09723e */ /* 0x000fca00020004ff */
[----:B------:R3:W-:Y:S04]  /*b090*/  STL.64 [R1+0x10], R8 ;  /* 0x0000100801007387 */ /* 0x0007e80000100a00 */
[----:B0-----:R-:W2:Y:S04]  /*b0a0*/  LDL.LU.64 R24, [R1+0x140] ;  /* 0x0001400001187983 */ /* 0x001ea80000300a00 */
[----:B------:R-:W2:Y:S01]  /*b0b0*/  LDL.LU.64 R26, [R1+0x148] ;  /* 0x00014800011a7983 */ /* 0x000ea20000300a00 */
[----:B---3--:R-:W-:Y:S01]  /*b0c0*/  HMMA.16816.F32 R8, R12, R8, R16 ;  /* 0x000000080c08723c */ /* 0x008fe20000001810 */
[----:B------:R-:W-:-:S02]  /*b0d0*/  F2FP.F16.E5M2.UNPACK_B R16, R6 ;  /* 0x00000006ff10723e */ /* 0x000fc400020004ff */
[----:B------:R-:W-:-:S15]  /*b0e0*/  F2FP.F16.E5M2.UNPACK_B R17, R5 ;  /* 0x00000005ff11723e */ /* 0x000fde00020004ff */
[----:B------:R-:W-:Y:S01]  /*b0f0*/  NOP ;  /* 0x0000000000007918 */ /* 0x000fe20000000000 */
[----:B------:R0:W-:Y:S04]  /*b100*/  STL.64 [R1+0x100], R8 ;  /* 0x0001000801007387 */ /* 0x0001e80000100a00 */
[----:B------:R1:W-:Y:S04]  /*b110*/  STL.64 [R1+0x108], R10 ;  /* 0x0001080a01007387 */ /* 0x0003e80000100a00 */
[----:B0-----:R-:W3:Y:S04]  /*b120*/  LDL.LU.64 R8, [R1+0x160] ;  /* 0x0001600001087983 */ /* 0x001ee80000300a00 */
[----:B-1----:R-:W3:Y:S04]  /*b130*/  LDL.LU.64 R10, [R1+0x168] ;  /* 0x00016800010a7983 */ /* 0x002ee80000300a00 */
[----:B------:R0:W-:Y:S02]  /*b140*/  STL.64 [R1+0x8], R16 ;  /* 0x0000081001007387 */ /* 0x0001e40000100a00 */
[----:B0-----:R-:W-:Y:S02]  /*b150*/  HMMA.16816.F32 R16, R12, R16, R20 ;  /* 0x000000100c10723c */ /* 0x001fe40000001814 */
[----:B------:R-:W2:-:S15]  /*b160*/  LDL.LU R21, [R1+0x2030] ;  /* 0x0020300001157983 */ /* 0x000e9e0000300800 */
[----:B------:R-:W-:Y:S02]  /*b170*/  NOP ;  /* 0x0000000000007918 */ /* 0x000fe40000000000 */
[----:B------:R-:W-:Y:S04]  /*b180*/  STL.64 [R1+0x120], R16 ;  /* 0x0001201001007387 */ /* 0x000fe80000100a00 */
[----:B------:R-:W-:Y:S04]  /*b190*/  STL.64 [R1+0x128], R18 ;  /* 0x0001281201007387 */ /* 0x000fe80000100a00 */
[----:B------:R-:W0:Y:S04]  /*b1a0*/  LDSM.16.M88.4 R16, [R3+0x1800] ;  /* 0x001800000310783b */ /* 0x000e280000000200 */
[----:B0-----:R-:W-:Y:S01]  /*b1b0*/  STL.64 [R1+0x70], R16 ;  /* 0x0000701001007387 */ /* 0x001fe20000100a00 */
[----:B------:R-:W-:-:S02]  /*b1c0*/  IMAD.MOV.U32 R22, RZ, RZ, R18 ;  /* 0x000000ffff167224 */ /* 0x000fc400078e0012 */
[----:B------:R-:W-:Y:S01]  /*b1d0*/  IMAD.MOV.U32 R23, RZ, RZ, R19 ;  /* 0x000000ffff177224 */ /* 0x000fe200078e0013 */
[----:B------:R0:W-:Y:S04]  /*b1e0*/  STL.64 [R1+0x78], R18 ;  /* 0x0000781201007387 */ /* 0x0001e80000100a00 */
[----:B0-----:R-:W3:Y:S01]  /*b1f0*/  LDL.LU.64 R18, [R1+0x2028] ;  /* 0x0020280001127983 */ /* 0x001ee20000300a00 */
[----:B------:R-:W-:Y:S02]  /*b200*/  IMAD.MOV.U32 R6, RZ, RZ, R16 ;  /* 0x000000ffff067224 */ /* 0x000fe400078e0010 */
[----:B------:R-:W-:Y:S01]  /*b210*/  IMAD.MOV.U32 R5, RZ, RZ, R17 ;  /* 0x000000ffff057224 */ /* 0x000fe200078e0011 */
[----:B------:R-:W-:Y:S01]  /*b220*/  F2FP.F16.E5M2.UNPACK_B R28, R4 ;  /* 0x00000004ff1c723e */ /* 0x000fe200020004ff */
[----:B------:R-:W4:Y:S01]  /*b230*/  LDL.LU.64 R16, [R1+0x2020] ;  /* 0x0020200001107983 */ /* 0x000f220000300a00 */
[----:B------:R-:W-:-:S03]  /*b240*/  F2FP.F16.E5M2.UNPACK_B R29, R2 ;  /* 0x00000002ff1d723e */ /* 0x000fc600020004ff */
[----:B------:R-:W-:Y:S04]  /*b250*/  STL.64 [R1+0x2010], R22 ;  /* 0x0020101601007387 */ /* 0x000fe80000100a00 */
[----:B--2---:R0:W-:Y:S04]  /*b260*/  STL [R1+0x200c], R21 ;  /* 0x00200c1501007387 */ /* 0x0041e80000100800 */
[----:B0-----:R-:W2:Y:S04]  /*b270*/  LDL.LU.64 R20, [R1+0x180] ;  /* 0x0001800001147983 */ /* 0x001ea80000300a00 */
[----:B------:R-:W2:Y:S01]  /*b280*/  LDL.LU.64 R22, [R1+0x188] ;  /* 0x0001880001167983 */ /* 0x000ea20000300a00 */
[----:B---3--:R-:W-:-:S02]  /*b290*/  F2FP.F16.E5M2.UNPACK_B R18, R18 ;  /* 0x00000012ff12723e */ /* 0x008fc400020004ff */
[----:B------:R-:W-:-:S07]  /*b2a0*/  F2FP.F16.E5M2.UNPACK_B R19, R19 ;  /* 0x00000013ff13723e */ /* 0x000fce00020004ff */
[----:B------:R-:W-:Y:S01]  /*b2b0*/  HMMA.16816.F32 R24, R12, R18, R24 ;  /* 0x000000120c18723c */ /* 0x000fe20000001818 */
[----:B------:R-:W-:-:S15]  /*b2c0*/  STL.64 [R1], R18 ;  /* 0x0000001201007387 */ /* 0x000fde0000100a00 */
[----:B------:R-:W-:-:S03]  /*b2d0*/  NOP ;  /* 0x0000000000007918 */ /* 0x000fc60000000000 */
[----:B------:R-:W-:Y:S04]  /*b2e0*/  STL.64 [R1+0x140], R24 ;  /* 0x0001401801007387 */ /* 0x000fe80000100a00 */
[----:B------:R0:W-:Y:S02]  /*b2f0*/  STL.64 [R1+0x148], R26 ;  /* 0x0001481a01007387 */ /* 0x0001e40000100a00 */
[----:B0-----:R-:W-:Y:S02]  /*b300*/  HMMA.16816.F32 R24, R12, R28, R8 ;  /* 0x0000001c0c18723c */ /* 0x001fe40000001808 */
[----:B------:R-:W3:Y:S04]  /*b310*/  LDL.LU.64 R8, [R1+0x1a0] ;  /* 0x0001a00001087983 */ /* 0x000ee80000300a00 */
[----:B------:R-:W3:-:S13]  /*b320*/  LDL.LU.64 R10, [R1+0x1a8] ;  /* 0x0001a800010a7983 */ /* 0x000eda0000300a00 */
[----:B------:R-:W-:Y:S04]  /*b330*/  STL.64 [R1+0x160], R24 ;  /* 0x0001601801007387 */ /* 0x000fe80000100a00 */
[----:B------:R-:W-:Y:S04]  /*b340*/  STL.64 [R1+0x168], R26 ;  /* 0x0001681a01007387 */ /* 0x000fe80000100a00 */
[----:B------:R-:W0:Y:S04]  /*b350*/  LDSM.16.M88.4 R24, [R3+0x2000] ;  /* 0x002000000318783b */ /* 0x000e280000000200 */
[----:B------:R-:W-:Y:S04]  /*b360*/  STL [R1+0x1fe8], R29 ;  /* 0x001fe81d01007387 */ /* 0x000fe80000100800 */
[----:B0-----:R0:W-:Y:S01]  /*b370*/  STL.64 [R1+0x80], R24 ;  /* 0x0000801801007387 */ /* 0x0011e20000100a00 */
[----:B------:R-:W-:-:S03]  /*b380*/  IMAD.MOV.U32 R4, RZ, RZ, R24 ;  /* 0x000000ffff047224 */ /* 0x000fc600078e0018 */
[----:B------:R1:W-:Y:S04]  /*b390*/  STL.64 [R1+0x88], R26 ;  /* 0x0000881a01007387 */ /* 0x0003e80000100a00 */
[----:B0-----:R-:W2:Y:S01]  /*b3a0*/  LDL.LU R24, [R1+0x2018] ;  /* 0x0020180001187983 */ /* 0x001ea20000300800 */
[----:B------:R-:W-:Y:S02]  /*b3b0*/  IMAD.MOV.U32 R18, RZ, RZ, R26 ;  /* 0x000000ffff127224 */ /* 0x000fe400078e001a */
[----:B------:R-:W-:Y:S01]  /*b3c0*/  IMAD.MOV.U32 R19, RZ, RZ, R27 ;  /* 0x000000ffff137224 */ /* 0x000fe200078e001b */
[----:B-1----:R-:W-:Y:S02]  /*b3d0*/  F2FP.F16.E5M2.UNPACK_B R27, R7 ;  /* 0x00000007ff1b723e */ /* 0x002fe400020004ff */
[----:B--2---:R-:W-:-:S07]  /*b3e0*/  F2FP.F16.E5M2.UNPACK_B R26, R24 ;  /* 0x00000018ff1a723e */ /* 0x004fce00020004ff */
[----:B------:R-:W-:-:S15]  /*b3f0*/  HMMA.16816.F32 R20, R12, R26, R20 ;  /* 0x0000001a0c14723c */ /* 0x000fde0000001814 */
[----:B------:R-:W-:-:S04]  /*b400*/  NOP ;  /* 0x0000000000007918 */ /* 0x000fc80000000000 */
[----:B------:R-:W-:Y:S04]  /*b410*/  STL.64 [R1+0x180], R20 ;  /* 0x0001801401007387 */ /* 0x000fe80000100a00 */
[----:B------:R0:W-:Y:S04]  /*b420*/  STL.64 [R1+0x188], R22 ;  /* 0x0001881601007387 */ /* 0x0001e80000100a00 */
[----:B0-----:R-:W2:Y:S04]  /*b430*/  LDL.LU.64 R22, [R1+0x2010] ;  /* 0x0020100001167983 */ /* 0x001ea80000300a00 */
[----:B------:R-:W4:Y:S01]  /*b440*/  LDL.LU R21, [R1+0x200c] ;  /* 0x00200c0001157983 */ /* 0x000f220000300800 */
[----:B------:R-:W-:Y:S01]  /*b450*/  IMAD.MOV.U32 R2, RZ, RZ, R25 ;  /* 0x000000ffff027224 */ /* 0x000fe200078e0019 */
[----:B------:R-:W-:-:S02]  /*b460*/  F2FP.F16.E5M2.UNPACK_B R25, R5 ;  /* 0x00000005ff19723e */ /* 0x000fc400020004ff */
[----:B------:R-:W-:Y:S02]  /*b470*/  F2FP.F16.E5M2.UNPACK_B R24, R6 ;  /* 0x00000006ff18723e */ /* 0x000fe400020004ff */
[----:B------:R-:W2:Y:S01]  /*b480*/  LDL.LU R6, [R1+0xac] ;  /* 0x0000ac0001067983 */ /* 0x000ea20000300800 */
[----:B----4-:R-:W-:-:S05]  /*b490*/  IMAD R5, R17, 0x100, R21 ;  /* 0x0000010011057824 */ /* 0x010fca00078e0215 */
[----:B------:R0:W-:Y:S04]  /*b4a0*/  STL [R1+0x8f0], R5 ;  /* 0x0008f00501007387 */ /* 0x0001e80000100800 */
[----:B0-----:R-:W4:Y:S01]  /*b4b0*/  LDL.LU R5, [R1+0xa8] ;  /* 0x0000a80001057983 */ /* 0x001f220000300800 */
[----:B------:R-:W-:-:S05]  /*b4c0*/  IMAD R0, R0, 0x100, R16 ;  /* 0x0000010000007824 */ /* 0x000fca00078e0210 */
[----:B------:R-:W-:Y:S04]  /*b4d0*/  STL [R1+0x8ec], R0 ;  /* 0x0008ec0001007387 */ /* 0x000fe80000100800 */
[----:B--2---:R-:W-:Y:S04]  /*b4e0*/  STL [R1+0x2008], R6 ;  /* 0x0020080601007387 */ /* 0x004fe80000100800 */
[----:B----4-:R3:W-:Y:S04]  /*b4f0*/  STL.64 [R1+0x2000], R4 ;  /* 0x0020000401007387 */ /* 0x0107e80000100a00 */
[----:B------:R-:W2:Y:S04]  /*b500*/  LDL.LU R20, [R1+0xa4] ;  /* 0x0000a40001147983 */ /* 0x000ea80000300800 */
[----:B------:R-:W2:Y:S01]  /*b510*/  LDL.LU R21, [R1+0xa0] ;  /* 0x0000a00001157983 */ /* 0x000ea20000300800 */
[----:B---3--:R-:W-:Y:S03]  /*b520*/  HMMA.16816.F32 R4, R12, R24, R8 ;  /* 0x000000180c04723c */ /* 0x008fe60000001808 */
[----:B------:R-:W3:Y:S04]  /*b530*/  LDL.LU R29, [R1+0xc4] ;  /* 0x0000c400011d7983 */ /* 0x000ee80000300800 */
[----:B------:R-:W4:-:S12]  /*b540*/  LDL.LU R9, [R1+0x8d8] ;  /* 0x0008d80001097983 */ /* 0x000f180000300800 */
[----:B------:R-:W-:Y:S04]  /*b550*/  STL.64 [R1+0x1a0], R4 ;  /* 0x0001a00401007387 */ /* 0x000fe80000100a00 */
[----:B------:R-:W-:Y:S04]  /*b560*/  STL.64 [R1+0x1a8], R6 ;  /* 0x0001a80601007387 */ /* 0x000fe80000100a00 */
[----:B------:R-:W2:Y:S04]  /*b570*/  LDL.LU R10, [R1+0x8d4] ;  /* 0x0008d400010a7983 */ /* 0x000ea80000300800 */
[----:B------:R-:W2:Y:S04]  /*b580*/  LDL.LU R11, [R1+0x8e0] ;  /* 0x0008e000010b7983 */ /* 0x000ea80000300800 */
[----:B------:R-:W2:Y:S04]  /*b590*/  LDL.LU R0, [R1+0x8dc] ;  /* 0x0008dc0001007983 */ /* 0x000ea80000300800 */
[----:B------:R0:W-:Y:S04]  /*b5a0*/  STL.64 [R1+0x1f78], R26 ;  /* 0x001f781a01007387 */ /* 0x0001e80000100a00 */
[----:B------:R-:W1:Y:S04]  /*b5b0*/  LDSM.16.M88.4 R4, [R3+0x2800] ;  /* 0x002800000304783b */ /* 0x000e680000000200 */
[----:B0-----:R-:W2:Y:S04]  /*b5c0*/  LDL.LU R26, [R1+0x8cc] ;  /* 0x0008cc00011a7983 */ /* 0x001ea80000300800 */
[----:B------:R-:W2:Y:S04]  /*b5d0*/  LDL.LU R27, [R1+0x8c4] ;  /* 0x0008c400011b7983 */ /* 0x000ea80000300800 */
[----:B------:R0:W-:Y:S04]  /*b5e0*/  STL.64 [R1+0x1f70], R24 ;  /* 0x001f701801007387 */ /* 0x0001e80000100a00 */
[----:B0-----:R-:W3:Y:S04]  /*b5f0*/  LDL.LU R24, [R1+0xc0] ;  /* 0x0000c00001187983 */ /* 0x001ee80000300800 */
[----:B------:R-:W3:Y:S01]  /*b600*/  LDL.LU R25, [R1+0xc8] ;  /* 0x0000c80001197983 */ /* 0x000ee20000300800 */
[----:B-1----:R-:W-:-:S02]  /*b610*/  IMAD.MOV.U32 R8, RZ, RZ, R6 ;  /* 0x000000ffff087224 */ /* 0x002fc400078e0006 */
[----:B------:R-:W-:Y:S02]  /*b620*/  IMAD.MOV.U32 R16, RZ, RZ, R4 ;  /* 0x000000ffff107224 */ /* 0x000fe400078e0004 */
[----:B------:R-:W-:Y:S01]  /*b630*/  IMAD.MOV.U32 R17, RZ, RZ, R5 ;  /* 0x000000ffff117224 */ /* 0x000fe200078e0005 */
[----:B--2---:R-:W-:Y:S04]  /*b640*/  STL.64 [R1+0x1ff8], R26 ;  /* 0x001ff81a01007387 */ /* 0x004fe80000100a00 */
[----:B---3--:R0:W-:Y:S04]  /*b650*/  STL.64 [R1+0x1ff0], R24 ;  /* 0x001ff01801007387 */ /* 0x0081e80000100a00 */
[----:B0-----:R-:W2:Y:S04]  /*b660*/  LDL.LU.64 R24, [R1+0x1c0] ;  /* 0x0001c00001187983 */ /* 0x001ea80000300a00 */
[----:B------:R-:W2:Y:S04]  /*b670*/  LDL.LU.64 R26, [R1+0x1c8] ;  /* 0x0001c800011a7983 */ /* 0x000ea80000300a00 */
[----:B------:R-:W-:Y:S04]  /*b680*/  STL.64 [R1+0x90], R4 ;  /* 0x0000900401007387 */ /* 0x000fe80000100a00 */
[----:B------:R0:W-:Y:S04]  /*b690*/  STL.64 [R1+0x98], R6 ;  /* 0x0000980601007387 */ /* 0x0001e80000100a00 */
[----:B0-----:R-:W3:Y:S04]  /*b6a0*/  LDL.LU R6, [R1+0x2008] ;  /* 0x0020080001067983 */ /* 0x001ee80000300800 */
[----:B------:R-:W3:Y:S01]  /*b6b0*/  LDL.LU.64 R4, [R1+0x2000] ;  /* 0x0020000001047983 */ /* 0x000ee20000300a00 */
[----:B------:R-:W-:-:S02]  /*b6c0*/  F2FP.F16.E5M2.UNPACK_B R22, R22 ;  /* 0x00000016ff16723e */ /* 0x000fc400020004ff */
[----:B------:R-:W-:Y:S01]  /*b6d0*/  F2FP.F16.E5M2.UNPACK_B R23, R23 ;  /* 0x00000017ff17723e */ /* 0x000fe200020004ff */
[----:B------:R-:W-:Y:S04]  /*b6e0*/  STL.64 [R1+0x1fe0], R18 ;  /* 0x001fe01201007387 */ /* 0x000fe80000100a00 */
[----:B------:R0:W-:Y:S04]  /*b6f0*/  STL.64 [R1+0x1fd8], R16 ;  /* 0x001fd81001007387 */ /* 0x0001e80000100a00 */
[----:B0-----:R-:W3:Y:S04]  /*b700*/  LDL.LU.64 R16, [R1+0x1e0] ;  /* 0x0001e00001107983 */ /* 0x001ee80000300a00 */
[----:B------:R-:W3:Y:S04]  /*b710*/  LDL.LU.64 R18, [R1+0x1e8] ;  /* 0x0001e80001127983 */ /* 0x000ee80000300a00 */
[----:B------:R-:W-:Y:S04]  /*b720*/  STL.64 [R1+0x1fd0], R10 ;  /* 0x001fd00a01007387 */ /* 0x000fe80000100a00 */
[----:B----4-:R0:W-:Y:S04]  /*b730*/  STL.64 [R1+0x1fc8], R8 ;  /* 0x001fc80801007387 */ /* 0x0101e80000100a00 */
[----:B0-----:R-:W4:Y:S01]  /*b740*/  LDL.LU.64 R8, [R1+0x200] ;  /* 0x0002000001087983 */ /* 0x001f220000300a00 */
[----:B--2---:R-:W-:Y:S01]  /*b750*/  HMMA.16816.F32 R24, R12, R22, R24 ;  /* 0x000000160c18723c */ /* 0x004fe20000001818 */
[----:B---3--:R-:W-:-:S02]  /*b760*/  IMAD R6, R5, 0x100, R6 ;  /* 0x0000010005067824 */ /* 0x008fc400078e0206 */
[----:B------:R-:W-:-:S03]  /*b770*/  IMAD R5, R21, 0x100, R20 ;  /* 0x0000010015057824 */ /* 0x000fc600078e0214 */
[----:B------:R-:W-:Y:S04]  /*b780*/  STL [R1+0x8e8], R6 ;  /* 0x0008e80601007387 */ /* 0x000fe80000100800 */
[----:B------:R-:W4:Y:S04]  /*b790*/  LDL.LU.64 R10, [R1+0x208] ;  /* 0x00020800010a7983 */ /* 0x000f280000300a00 */
[----:B------:R-:W-:Y:S05]  /*b7a0*/  STL [R1+0x8e4], R5 ;  /* 0x0008e40501007387 */ /* 0x000fea0000100800 */
[----:B------:R-:W-:Y:S04]  /*b7b0*/  STL.64 [R1+0x1c0], R24 ;  /* 0x0001c01801007387 */ /* 0x000fe80000100a00 */
[----:B------:R-:W-:Y:S04]  /*b7c0*/  STL.64 [R1+0x1c8], R26 ;  /* 0x0001c81a01007387 */ /* 0x000fe80000100a00 */
[----:B------:R-:W0:Y:S01]  /*b7d0*/  LDSM.16.M88.4 R24, [R3+0x3000] ;  /* 0x003000000318783b */ /* 0x000e220000000200 */
[----:B------:R-:W-:-:S02]  /*b7e0*/  F2FP.F16.E5M2.UNPACK_B R20, R4 ;  /* 0x00000004ff14723e */ /* 0x000fc400020004ff */
[----:B------:R-:W-:Y:S01]  /*b7f0*/  F2FP.F16.E5M2.UNPACK_B R21, R2 ;  /* 0x00000002ff15723e */ /* 0x000fe200020004ff */
[----:B0-----:R-:W-:Y:S01]  /*b800*/  STL.64 [R1+0xa0], R24 ;  /* 0x0000a01801007387 */ /* 0x001fe20000100a00 */
[----:B------:R-:W-:Y:S02]  /*b810*/  IMAD.MOV.U32 R4, RZ, RZ, R26 ;  /* 0x000000ffff047224 */ /* 0x000fe400078e001a */
[----:B------:R-:W-:Y:S01]  /*b820*/  IMAD.MOV.U32 R2, RZ, RZ, R27 ;  /* 0x000000ffff027224 */ /* 0x000fe200078e001b */
[----:B------:R0:W-:Y:S01]  /*b830*/  STL.64 [R1+0xa8], R26 ;  /* 0x0000a81a01007387 */ /* 0x0001e20000100a00 */
[----:B------:R-:W-:Y:S02]  /*b840*/  IMAD.MOV.U32 R6, RZ, RZ, R24 ;  /* 0x000000ffff067224 */ /* 0x000fe400078e0018 */
[----:B------:R-:W-:Y:S01]  /*b850*/  IMAD.MOV.U32 R5, RZ, RZ, R25 ;  /* 0x000000ffff057224 */ /* 0x000fe200078e0019 */
[----:B0-----:R-:W2:Y:S04]  /*b860*/  LDL.LU.64 R26, [R1+0x1ff8] ;  /* 0x001ff800011a7983 */ /* 0x001ea80000300a00 */
[----:B------:R-:W3:Y:S01]  /*b870*/  LDL.LU.64 R24, [R1+0x1ff0] ;  /* 0x001ff00001187983 */ /* 0x000ee20000300a00 */
[----:B------:R-:W-:Y:S01]  /*b880*/  HMMA.16816.F32 R16, R12, R20, R16 ;  /* 0x000000140c10723c */ /* 0x000fe20000001810 */
[----:B---3--:R-:W-:-:S02]  /*b890*/  IMAD R24, R24, 0x100, R29 ;  /* 0x0000010018187824 */ /* 0x008fc400078e021d */
[----:B------:R-:W3:-:S15]  /*b8a0*/  LDL.LU R29, [R1+0x1fe8] ;  /* 0x001fe800011d7983 */ /* 0x000ede0000300800 */
[----:B------:R-:W-:Y:S01]  /*b8b0*/  NOP ;  /* 0x0000000000007918 */ /* 0x000fe20000000000 */
[----:B------:R-:W-:Y:S04]  /*b8c0*/  STL.64 [R1+0x1e0], R16 ;  /* 0x0001e01001007387 */ /* 0x000fe80000100a00 */
[----:B------:R0:W-:Y:S04]  /*b8d0*/  STL.64 [R1+0x1e8], R18 ;  /* 0x0001e81201007387 */ /* 0x0001e80000100a00 */
[----:B0-----:R-:W2:Y:S04]  /*b8e0*/  LDL.LU.64 R18, [R1+0x1fe0] ;  /* 0x001fe00001127983 */ /* 0x001ea80000300a00 */
[----:B------:R-:W3:Y:S04]  /*b8f0*/  LDL.LU.64 R16, [R1+0x1fd8] ;  /* 0x001fd80001107983 */ /* 0x000ee80000300a00 */
[----:B------:R0:W-:Y:S04]  /*b900*/  STL.64 [R1+0x1f58], R22 ;  /* 0x001f581601007387 */ /* 0x0001e80000100a00 */
[----:B0-----:R-:W3:Y:S04]  /*b910*/  LDL.LU R23, [R1+0xcc] ;  /* 0x0000cc0001177983 */ /* 0x001ee80000300800 */
[----:B------:R-:W-:Y:S01]  /*b920*/  STL.64 [R1+0x1f50], R20 ;  /* 0x001f501401007387 */ /* 0x000fe20000100a00 */
[----:B--2---:R-:W-:-:S02]  /*b930*/  F2FP.F16.E5M2.UNPACK_B R18, R18 ;  /* 0x00000012ff12723e */ /* 0x004fc400020004ff */
[----:B------:R-:W-:-:S07]  /*b940*/  F2FP.F16.E5M2.UNPACK_B R19, R19 ;  /* 0x00000013ff13723e */ /* 0x000fce00020004ff */
[----:B----4-:R-:W-:-:S15]  /*b950*/  HMMA.16816.F32 R8, R12, R18, R8 ;  /* 0x000000120c08723c */ /* 0x010fde0000001808 */
[----:B------:R-:W-:-:S04]  /*b960*/  NOP ;  /* 0x0000000000007918 */ /* 0x000fc80000000000 */
[----:B------:R-:W-:Y:S04]  /*b970*/  STL.64 [R1+0x200], R8 ;  /* 0x0002000801007387 */ /* 0x000fe80000100a00 */
[----:B------:R0:W-:Y:S04]  /*b980*/  STL.64 [R1+0x208], R10 ;  /* 0x0002080a01007387 */ /* 0x0001e80000100a00 */
[----:B0-----:R-:W2:Y:S04]  /*b990*/  LDL.LU.64 R10, [R1+0x1fd0] ;  /* 0x001fd000010a7983 */ /* 0x001ea80000300a00 */
[----:B------:R-:W2:Y:S01]  /*b9a0*/  LDL.LU.64 R8, [R1+0x1fc8] ;  /* 0x001fc80001087983 */ /* 0x000ea20000300a00 */
[----:B---3--:R-:W-:-:S02]  /*b9b0*/  IMAD R22, R25, 0x100, R23 ;  /* 0x0000010019167824 */ /* 0x008fc400078e0217 */
[----:B------:R-:W-:-:S03]  /*b9c0*/  IMAD R21, R27, 0x100, R26 ;  /* 0x000001001b157824 */ /* 0x000fc600078e021a */
[----:B------:R-:W-:Y:S01]  /*b9d0*/  STL [R1+0x1fb8], R22 ;  /* 0x001fb81601007387 */ /* 0x000fe20000100800 */
[----:B--2---:R-:W-:-:S05]  /*b9e0*/  IMAD R20, R10, 0x100, R9 ;  /* 0x000001000a147824 */ /* 0x004fca00078e0209 */
[----:B------:R0:W-:Y:S04]  /*b9f0*/  STL.64 [R1+0x1fb0], R20 ;  /* 0x001fb01401007387 */ /* 0x0001e80000100a00 */
[----:B0-----:R-:W2:Y:S04]  /*ba00*/  LDL.LU.64 R20, [R1+0x240] ;  /* 0x0002400001147983 */ /* 0x001ea80000300a00 */
[----:B------:R-:W2:Y:S04]  /*ba10*/  LDL.LU.64 R22, [R1+0x248] ;  /* 0x0002480001167983 */ /* 0x000ea80000300a00 */
[----:B------:R-:W3:Y:S01]  /*ba20*/  LDL.64 R26, [R1+0x18] ;  /* 0x00001800011a7983 */ /* 0x000ee20000100a00 */
[----:B------:R-:W-:-:S02]  /*ba30*/  F2FP.F16.E5M2.UNPACK_B R16, R16 ;  /* 0x00000010ff10723e */ /* 0x000fc400020004ff */
[----:B------:R-:W-:Y:S01]  /*ba40*/  F2FP.F16.E5M2.UNPACK_B R17, R17 ;  /* 0x00000011ff11723e */ /* 0x000fe200020004ff */
[----:B---3--:R-:W-:Y:S04]  /*ba50*/  STL.64 [R1+0x1fc0], R26 ;  /* 0x001fc01a01007387 */ /* 0x008fe80000100a00 */
[----:B------:R0:W-:Y:S04]  /*ba60*/  STL [R1+0x1fbc], R24 ;  /* 0x001fbc1801007387 */ /* 0x0001e80000100800 */
[----:B0-----:R-:W3:Y:S04]  /*ba70*/  LDL.LU.64 R24, [R1+0x220] ;  /* 0x0002200001187983 */ /* 0x001ee80000300a00 */
[----:B------:R-:W3:Y:S01]  /*ba80*/  LDL.LU.64 R26, [R1+0x228] ;  /* 0x00022800011a7983 */ /* 0x000ee20000300a00 */
[----:B------:R-:W-:-:S05]  /*ba90*/  IMAD R0, R0, 0x100, R11 ;  /* 0x0000010000007824 */ /* 0x000fca00078e020b */
[----:B------:R-:W-:Y:S04]  /*baa0*/  STL [R1+0x1f18], R0 ;  /* 0x001f180001007387 */ /* 0x000fe80000100800 */
[----:B------:R-:W-:Y:S04]  /*bab0*/  STL.64 [R1+0x1f48], R18 ;  /* 0x001f481201007387 */ /* 0x000fe80000100a00 */
[----:B------:R0:W-:Y:S01]  /*bac0*/  STL.64 [R1+0x1f40], R16 ;  /* 0x001f401001007387 */ /* 0x0001e20000100a00 */
[----:B---3--:R-:W-:-:S15]  /*bad0*/  HMMA.16816.F32 R24, R12, R16, R24 ;  /* 0x000000100c18723c */ /* 0x008fde0000001818 */
[----:B------:R-:W-:-:S04]  /*bae0*/  NOP ;  /* 0x0000000000007918 */ /* 0x000fc80000000000 */
[----:B------:R1:W-:Y:S04]  /*baf0*/  STL.64 [R1+0x220], R24 ;  /* 0x0002201801007387 */ /* 0x0003e80000100a00 */
[----:B------:R3:W-:Y:S04]  /*bb00*/  STL.64 [R1+0x228], R26 ;  /* 0x0002281a01007387 */ /* 0x0007e80000100a00 */
[----:B0-----:R-:W4:Y:S04]  /*bb10*/  LDL.LU.64 R16, [R1+0x260] ;  /* 0x0002600001107983 */ /* 0x001f280000300a00 */
[----:B------:R-:W4:Y:S04]  /*bb20*/  LDL.LU.64 R18, [R1+0x268] ;  /* 0x0002680001127983 */ /* 0x000f280000300a00 */
[----:B-1----:R-:W4:Y:S04]  /*bb30*/  LDL.LU.64 R24, [R1+0x280] ;  /* 0x0002800001187983 */ /* 0x002f280000300a00 */
[----:B---3--:R-:W3:Y:S01]  /*bb40*/  LDL.LU.64 R26, [R1+0x288] ;  /* 0x00028800011a7983 */ /* 0x008ee20000300a00 */
[----:B------:R-:W-:-:S02]  /*bb50*/  F2FP.F16.E5M2.UNPACK_B R10, R8 ;  /* 0x00000008ff0a723e */ /* 0x000fc400020004ff */
[----:B------:R-:W-:Y:S02]  /*bb60*/  F2FP.F16.E5M2.UNPACK_B R11, R7 ;  /* 0x00000007ff0b723e */ /* 0x000fe400020004ff */
[----:B------:R-:W-:Y:S02]  /*bb70*/  F2FP.F16.E5M2.UNPACK_B R8, R6 ;  /* 0x00000006ff08723e */ /* 0x000fe400020004ff */
[----:B------:R-:W-:-:S03]  /*bb80*/  F2FP.F16.E5M2.UNPACK_B R9, R5 ;  /* 0x00000005ff09723e */ /* 0x000fc600020004ff */
[----:B--2---:R-:W-:-:S15]  /*bb90*/  HMMA.16816.F32 R20, R12, R10, R20 ;  /* 0x0000000a0c14723c */ /* 0x004fde0000001814 */
[----:B------:R-:W-:-:S04]  /*bba0*/  NOP ;  /* 0x0000000000007918 */ /* 0x000fc80000000000 */
[----:B------:R0:W-:Y:S04]  /*bbb0*/  STL.64 [R1+0x240], R20 ;  /* 0x0002401401007387 */ /* 0x0001e80000100a00 */
[----:B------:R1:W-:Y:S04]  /*bbc0*/  STL.64 [R1+0x248], R22 ;  /* 0x0002481601007387 */ /* 0x0003e80000100a00 */
[----:B0-----:R-:W2:Y:S04]  /*bbd0*/  LDL.LU.64 R20, [R1+0x300] ;  /* 0x0003000001147983 */ /* 0x001ea80000300a00 */
[----:B-1----:R-:W2:Y:S04]  /*bbe0*/  LDL.LU.64 R22, [R1+0x308] ;  /* 0x0003080001167983 */ /* 0x002ea80000300a00 */
[----:B------:R-:W-:Y:S04]  /*bbf0*/  STL [R1+0x1f38], R10 ;  /* 0x001f380a01007387 */ /* 0x000fe80000100800 */
[----:B------:R-:W-:Y:S01]  /*bc00*/  STL [R1+0x1f34], R11 ;  /* 0x001f340b01007387 */ /* 0x000fe20000100800 */
[----:B----4-:R-:W-:-:S15]  /*bc10*/  HMMA.16816.F32 R16, R12, R8, R16 ;  /* 0x000000080c10723c */ /* 0x010fde0000001810 */
[----:B------:R-:W-:-:S04]  /*bc20*/  NOP ;  /* 0x0000000000007918 */ /* 0x000fc80000000000 */
[----:B------:R0:W-:Y:S04]  /*bc30*/  STL.64 [R1+0x260], R16 ;  /* 0x0002601001007387 */ /* 0x0001e80000100a00 */
[----:B------:R1:W-:Y:S04]  /*bc40*/  STL.64 [R1+0x268], R18 ;  /* 0x0002681201007387 */ /* 0x0003e80000100a00 */
[----:B0-----:R-:W4:Y:S04]  /*bc50*/  LDL.LU.64 R16, [R1+0x8b0] ;  /* 0x0008b00001107983 */ /* 0x001f280000300a00 */
[----:B-1----:R-:W4:Y:S04]  /*bc60*/  LDL.LU.64 R18, [R1+0x8b8] ;  /* 0x0008b80001127983 */ /* 0x002f280000300a00 */
[----:B------:R-:W-:Y:S04]  /*bc70*/  STL [R1+0x1f3c], R8 ;  /* 0x001f3c0801007387 */ /* 0x000fe80000100800 */
[----:B------:R0:W-:Y:S04]  /*bc80*/  STL [R1+0x1f30], R9 ;  /* 0x001f300901007387 */ /* 0x0001e80000100800 */
[----:B0-----:R-:W2:Y:S04]  /*bc90*/  LDL.LU.64 R8, [R1+0x310] ;  /* 0x0003100001087983 */ /* 0x001ea80000300a00 */
[----:B------:R-:W2:Y:S01]  /*bca0*/  LDL.LU.64 R10, [R1+0x318] ;  /* 0x00031800010a7983 */ /* 0x000ea20000300a00 */
[----:B------:R-:W-:-:S02]  /*bcb0*/  F2FP.F16.E5M2.UNPACK_B R6, R4 ;  /* 0x00000004ff06723e */ /* 0x000fc400020004ff */
[----:B------:R-:W-:-:S07]  /*bcc0*/  F2FP.F16.E5M2.UNPACK_B R7, R2 ;  /* 0x00000002ff07723e */ /* 0x000fce00020004ff */
[----:B---3--:R-:W-:Y:S01]  /*bcd0*/  HMMA.16816.F32 R24, R12, R6, R24 ;  /* 0x000000060c18723c */ /* 0x008fe20000001818 */
[----:B------:R-:W-:-:S15]  /*bce0*/  STL [R1+0x1f1c], R7 ;  /* 0x001f1c0701007387 */ /* 0x000fde0000100800 */
[----:B------:R-:W-:-:S03]  /*bcf0*/  NOP ;  /* 0x0000000000007918 */ /* 0x000fc60000000000 */
[----:B------:R-:W-:Y:S04]  /*bd00*/  STL.64 [R1+0x280], R24 ;  /* 0x0002801801007387 */ /* 0x000fe80000100a00 */
[----:B------:R-:W-:Y:S04]  /*bd10*/  STL.64 [R1+0x288], R26 ;  /* 0x0002881a01007387 */ /* 0x000fe80000100a00 */
[----:B------:R-:W0:Y:S02]  /*bd20*/  LDSM.16.M88.4 R24, [R3+0x3800] ;  /* 0x003800000318783b */ /* 0x000e240000000200 */
[----:B0-----:R-:W-:-:S02]  /*bd30*/  IMAD.MOV.U32 R4, RZ, RZ, R24 ;  /* 0x000000ffff047224 */ /* 0x001fc400078e0018 */
[----:B------:R-:W-:-:S03]  /*bd40*/  IMAD.MOV.U32 R3, RZ, RZ, R25 ;  /* 0x000000ffff037224 */ /* 0x000fc600078e0019 */
[----:B------:R-:W-:Y:S02]  /*bd50*/  F2FP.F16.E5M2.UNPACK_B R4, R4 ;  /* 0x00000004ff04723e */ /* 0x000fe400020004ff */
[----:B------:R-:W-:Y:S01]  /*bd60*/  F2FP.F16.E5M2.UNPACK_B R5, R3 ;  /* 0x00000003ff05723e */ /* 0x000fe200020004ff */
[----:B------:R-:W-:Y:S02]  /*bd70*/  IMAD.MOV.U32 R2, RZ, RZ, R26 ;  /* 0x000000ffff027224 */ /* 0x000fe400078e001a */
[----:B------:R-:W-:Y:S01]  /*bd80*/  IMAD.MOV.U32 R0, RZ, RZ, R27 ;  /* 0x000000ffff007224 */ /* 0x000fe200078e001b */
[----:B------:R-:W-:Y:S02]  /*bd90*/  STL.64 [R1+0xc0], R24 ;  /* 0x0000c01801007387 */ /* 0x000fe40000100a00 */
[----:B------:R-:W-:Y:S02]  /*bda0*/  F2FP.F16.E5M2.UNPACK_B R2, R2 ;  /* 0x00000002ff02723e */ /* 0x000fe400020004ff */
[----:B------:R-:W-:Y:S01]  /*bdb0*/  F2FP.F16.E5M2.UNPACK_B R3, R0 ;  /* 0x00000000ff03723e */ /* 0x000fe200020004ff */
[----:B------:R0:W-:Y:S04]  /*bdc0*/  STL.64 [R1+0xc8], R26 ;  /* 0x0000c81a01007387 */ /* 0x0001e80000100a00 */
[----:B0-----:R-:W3:Y:S04]  /*bdd0*/  LDL.LU.64 R26, [R1+0x1fc0] ;  /* 0x001fc000011a7983 */ /* 0x001ee80000300a00 */
[----:B------:R-:W3:Y:S01]  /*bde0*/  LDL.LU R24, [R1+0x1fbc] ;  /* 0x001fbc0001187983 */ /* 0x000ee20000300800 */
[C---:B--2---:R-:W-:Y:S08]  /*bdf0*/  HMMA.16816.F32 R8, R12.reuse, R4, R8 ;  /* 0x000000040c08723c */ /* 0x044ff00000001808 */
[----:B------:R-:W-:Y:S11]  /*be00*/  HMMA.16816.F32 R12, R12, R2, R20 ;  /* 0x000000020c0c723c */ /* 0x000ff60000001814 */
[----:B------:R0:W-:Y:S04]  /*be10*/  STL.64 [R1+0x310], R8 ;  /* 0x0003100801007387 */ /* 0x0001e80000100a00 */
[----:B------:R-:W-:Y:S04]  /*be20*/  STL.64 [R1+0x318], R10 ;  /* 0x0003180a01007387 */ /* 0x000fe80000100a00 */
[----:B0-----:R-:W2:Y:S04]  /*be30*/  LDL.64 R8, [R1+0x10] ;  /* 0x0000100001087983 */ /* 0x001ea80000100a00 */
[----:B------:R-:W2:Y:S04]  /*be40*/  LDL.LU R22, [R1+0x1fb8] ;  /* 0x001fb80001167983 */ /* 0x000ea80000300800 */
[----:B------:R-:W4:Y:S04]  /*be50*/  LDL.LU.64 R20, [R1+0x1fb0] ;  /* 0x001fb00001147983 */ /* 0x000f280000300a00 */
[----:B------:R3:W-:Y:S04]  /*be60*/  STL.64 [R1+0x300], R12 ;  /* 0x0003000c01007387 */ /* 0x0007e80000100a00 */
[----:B------:R4:W-:Y:S01]  /*be70*/  STL.64 [R1+0x308], R14 ;  /* 0x0003080e01007387 */ /* 0x0009e20000100a00 */
[----:B---3--:R-:W-:Y:S01]  /*be80*/  F2FP.F16.E5M2.UNPACK_B R12, R24 ;  /* 0x00000018ff0c723e */ /* 0x008fe200020004ff */
[----:B------:R-:W-:-:S02]  /*be90*/  IMAD.MOV.U32 R7, RZ, RZ, R26 ;  /* 0x000000ffff077224 */ /* 0x000fc400078e001a */
[----:B------:R-:W-:Y:S01]  /*bea0*/  IMAD.MOV.U32 R0, RZ, RZ, R27 ;  /* 0x000000ffff007224 */ /* 0x000fe200078e001b */
[----:B--2---:R-:W-:Y:S02]  /*beb0*/  F2FP.F16.E5M2.UNPACK_B R13, R22 ;  /* 0x00000016ff0d723e */ /* 0x004fe400020004ff */
[----:B----4-:R-:W-:Y:S02]  /*bec0*/  F2FP.F16.E5M2.UNPACK_B R14, R21 ;  /* 0x00000015ff0e723e */ /* 0x010fe400020004ff */
[----:B------:R-:W-:-:S07]  /*bed0*/  F2FP.F16.E5M2.UNPACK_B R15, R20 ;  /* 0x00000014ff0f723e */ /* 0x000fce00020004ff */
[----:B------:R-:W-:-:S15]  /*bee0*/  HMMA.16816.F32 R16, R12, R26, R16 ;  /* 0x0000001a0c10723c */ /* 0x000fde0000001810 */
[----:B------:R-:W-:-:S04]  /*bef0*/  NOP ;  /* 0x0000000000007918 */ /* 0x000fc80000000000 */
[----:B------:R-:W-:Y:S04]  /*bf00*/  STL.64 [R1+0x8b0], R16 ;  /* 0x0008b01001007387 */ /* 0x000fe80000100a00 */
[----:B------:R-:W-:Y:S04]  /*bf10*/  STL.64 [R1+0x8b8], R18 ;  /* 0x0008b81201007387 */ /* 0x000fe80000100a00 */
[----:B------:R-:W2:Y:S04]  /*bf20*/  LDL.LU.64 R24, [R1+0x870] ;  /* 0x0008700001187983 */ /* 0x000ea80000300a00 */
[----:B------:R-:W3:Y:S04]  /*bf30*/  LDL.LU.64 R26, [R1+0x878] ;  /* 0x00087800011a7983 */ /* 0x000ee80000300a00 */
[----:B---3--:R-:W-:Y:S04]  /*bf40*/  STL.64 [R1+0x1f88], R26 ;  /* 0x001f881a01007387 */ /* 0x008fe80000100a00 */
[----:B--2---:R0:W-:Y:S04]  /*bf50*/  STL.64 [R1+0x1f80], R24 ;  /* 0x001f801801007387 */ /* 0x0041e80000100a00 */
[----:B0-----:R-:W2:Y:S04]  /*bf60*/  LDL.LU.64 R24, [R1+0x880] ;  /* 0x0008800001187983 */ /* 0x001ea80000300a00 */
        /* <DEDUP_REMOVED lines=8> */
[----:B------:R-:W2:Y:S04]  /*bff0*/  LDL.LU.64 R26, [R1+0x8a8] ;  /* 0x0008a800011a7983 */ /* 0x000ea80000300a00 */
[----:B------:R-:W3:Y:S04]  /*c000*/  LDL.LU.64 R20, [R1+0x850] ;  /* 0x0008500001147983 */ /* 0x000ee80000300a00 */
[----:B------:R-:W4:Y:S01]  /*c010*/  LDL.LU.64 R22, [R1+0x858] ;  /* 0x0008580001167983 */ /* 0x000f220000300a00 */
[C---:B--2---:R-:W-:Y:S03]  /*c020*/  HMMA.16816.F32 R24, R12.reuse, R8, R24 ;  /* 0x000000080c18723c */ /* 0x044fe60000001818 */
[----:B----4-:R-:W-:Y:S04]  /*c030*/  STL.64 [R1+0x1f68], R22 ;  /* 0x001f681601007387 */ /* 0x010fe80000100a00 */
[----:B---3--:R0:W-:Y:S04]  /*c040*/  STL.64 [R1+0x1f60], R20 ;  /* 0x001f601401007387 */ /* 0x0081e80000100a00 */
[----:B0-----:R-:W2:Y:S04]  /*c050*/  LDL.LU.64 R20, [R1+0x860] ;  /* 0x0008600001147983 */ /* 0x001ea80000300a00 */
[----:B------:R-:W2:Y:S04]  /*c060*/  LDL.LU.64 R22, [R1+0x868] ;  /* 0x0008680001167983 */ /* 0x000ea80000300a00 */
[----:B------:R-:W3:Y:S04]  /*c070*/  LDL.LU.64 R16, [R1+0x840] ;  /* 0x0008400001107983 */ /* 0x000ee80000300a00 */
[----:B------:R-:W3:Y:S04]  /*c080*/  LDL.LU.64 R18, [R1+0x848] ;  /* 0x0008480001127983 */ /* 0x000ee80000300a00 */
[----:B------:R0:W-:Y:S04]  /*c090*/  STL.64 [R1+0x1f28], R6 ;  /* 0x001f280601007387 */ /* 0x0001e80000100a00 */
[----:B0-----:R-:W4:Y:S04]  /*c0a0*/  LDL.64 R6, [R1] ;  /* 0x0000000001067983 */ /* 0x001f280000100a00 */
[----:B------:R0:W-:Y:S04]  /*c0b0*/  STL.64 [R1+0x1f20], R4 ;  /* 0x001f200401007387 */ /* 0x0001e80000100a00 */
[----:B0-----:R-:W2:Y:S04]  /*c0c0*/  LDL.64 R4, [R1+0x8] ;  /* 0x0000080001047983 */ /* 0x001ea80000100a00 */
[----:B------:R-:W-:Y:S04]  /*c0d0*/  STL.64 [R1+0x8a0], R24 ;  /* 0x0008a01801007387 */ /* 0x000fe80000100a00 */
[----:B------:R0:W-:Y:S04]  /*c0e0*/  STL.64 [R1+0x8a8], R26 ;  /* 0x0008a81a01007387 */ /* 0x0001e80000100a00 */
[----:B0-----:R-:W2:Y:S04]  /*c0f0*/  LDL.LU.64 R26, [R1+0x1fa8] ;  /* 0x001fa800011a7983 */ /* 0x001ea80000300a00 */
[----:B------:R-:W2:Y:S02]  /*c100*/  LDL.LU.64 R24, [R1+0x1fa0] ;  /* 0x001fa00001187983 */ /* 0x000ea40000300a00 */
[----:B--2---:R-:W-:-:S15]  /*c110*/  HMMA.16816.F32 R24, R12, R4, R24 ;  /* 0x000000040c18723c */ /* 0x004fde0000001818 */
[----:B------:R-:W-:-:S04]  /*c120*/  NOP ;  /* 0x0000000000007918 */ /* 0x000fc80000000000 */
[----:B------:R-:W-:Y:S04]  /*c130*/  STL.64 [R1+0x890], R24 ;  /* 0x0008901801007387 */ /* 0x000fe80000100a00 */
[----:B------:R0:W-:Y:S04]  /*c140*/  STL.64 [R1+0x898], R26 ;  /* 0x0008981a01007387 */ /* 0x0001e80000100a00 */
[----:B0-----:R-:W4:Y:S04]  /*c150*/  LDL.LU.64 R26, [R1+0x1f98] ;  /* 0x001f9800011a7983 */ /* 0x001f280000300a00 */
[----:B------:R-:W4:Y:S02]  /*c160*/  LDL.LU.64 R24, [R1+0x1f90] ;  /* 0x001f900001187983 */ /* 0x000f240000300a00 */
[----:B----4-:R-:W-:-:S15]  /*c170*/  HMMA.16816.F32 R24, R12, R6, R24 ;  /* 0x000000060c18723c */ /* 0x010fde0000001818 */
[----:B------:R-:W-:-:S04]  /*c180*/  NOP ;  /* 0x0000000000007918 */ /* 0x000fc80000000000 */
        /* <DEDUP_REMOVED lines=8> */
[----:B0-----:R-:W2:Y:S04]  /*c210*/  LDL.LU.64 R26, [R1+0x1f78] ;  /* 0x001f7800011a7983 */ /* 0x001ea80000300a00 */
[----:B------:R-:W4:Y:S01]  /*c220*/  LDL.LU.64 R24, [R1+0x1f70] ;  /* 0x001f700001187983 */ /* 0x000f220000300a00 */
        /* <DEDUP_REMOVED lines=10> */
[----:B0-----:R-:W3:Y:S04]  /*c2d0*/  LDL.LU.64 R22, [R1+0x1f58] ;  /* 0x001f580001167983 */ /* 0x001ee80000300a00 */
[----:B------:R-:W2:Y:S04]  /*c2e0*/  LDL.LU.64 R20, [R1+0x1f50] ;  /* 0x001f500001147983 */ /* 0x000ea80000300a00 */
[----:B------:R-:W-:Y:S04]  /*c2f0*/  STL.64 [R1+0x1ea8], R26 ;  /* 0x001ea81a01007387 */ /* 0x000fe80000100a00 */
[----:B------:R0:W-:Y:S04]  /*c300*/  STL.64 [R1+0x1ea0], R24 ;  /* 0x001ea01801007387 */ /* 0x0001e80000100a00 */
[----:B0-----:R-:W2:Y:S04]  /*c310*/  LDL.LU.64 R24, [R1+0x830] ;  /* 0x0008300001187983 */ /* 0x001ea80000300a00 */
[----:B------:R-:W2:Y:S01]  /*c320*/  LDL.LU.64 R26, [R1+0x838] ;  /* 0x00083800011a7983 */ /* 0x000ea20000300a00 */
[----:B------:R-:W-:-:S02]  /*c330*/  IMAD.MOV.U32 R11, RZ, RZ, R8 ;  /* 0x000000ffff0b7224 */ /* 0x000fc400078e0008 */
[----:B------:R-:W-:Y:S02]  /*c340*/  IMAD.MOV.U32 R8, RZ, RZ, R4 ;  /* 0x000000ffff087224 */ /* 0x000fe400078e0004 */
[----:B------:R-:W-:Y:S02]  /*c350*/  IMAD.MOV.U32 R10, RZ, RZ, R5 ;  /* 0x000000ffff0a7224 */ /* 0x000fe400078e0005 */
[----:B------:R-:W-:Y:S02]  /*c360*/  IMAD.MOV.U32 R5, RZ, RZ, R6 ;  /* 0x000000ffff057224 */ /* 0x000fe400078e0006 */
[----:B------:R-:W-:Y:S01]  /*c370*/  IMAD.MOV.U32 R4, RZ, RZ, R7 ;  /* 0x000000ffff047224 */ /* 0x000fe200078e0007 */
[C---:B---3--:R-:W-:Y:S08]  /*c380*/  HMMA.16816.F32 R16, R12.reuse, R22, R16 ;  /* 0x000000160c10723c */ /* 0x048ff00000001810 */
[----:B--2---:R-:W-:Y:S11]  /*c390*/  HMMA.16816.F32 R24, R12, R20, R24 ;  /* 0x000000140c18723c */ /* 0x004ff60000001818 */
[----:B------:R-:W-:Y:S04]  /*c3a0*/  STL.64 [R1+0x840], R16 ;  /* 0x0008401001007387 */ /* 0x000fe80000100a00 */
[----:B------:R0:W-:Y:S04]  /*c3b0*/  STL.64 [R1+0x848], R18 ;  /* 0x0008481201007387 */ /* 0x0001e80000100a00 */
[----:B0-----:R-:W2:Y:S04]  /*c3c0*/  LDL.LU.64 R18, [R1+0x1f48] ;  /* 0x001f480001127983 */ /* 0x001ea80000300a00 */
[----:B------:R-:W3:Y:S04]  /*c3d0*/  LDL.LU.64 R16, [R1+0x1f40] ;  /* 0x001f400001107983 */ /* 0x000ee80000300a00 */
[----:B------:R-:W-:Y:S04]  /*c3e0*/  STL.64 [R1+0x830], R24 ;  /* 0x0008301801007387 */ /* 0x000fe80000100a00 */
[----:B------:R0:W-:Y:S02]  /*c3f0*/  STL.64 [R1+0x838], R26 ;  /* 0x0008381a01007387 */ /* 0x0001e40000100a00 */
[----:B0-----:R-:W-:-:S02]  /*c400*/  IMAD.MOV.U32 R26, RZ, RZ, R5 ;  /* 0x000000ffff1a7224 */ /* 0x001fc400078e0005 */
[----:B------:R-:W-:Y:S02]  /*c410*/  IMAD.MOV.U32 R27, RZ, RZ, R4 ;  /* 0x000000ffff1b7224 */ /* 0x000fe400078e0004 */
[----:B------:R-:W4:Y:S04]  /*c420*/  LDL.LU.64 R4, [R1+0x800] ;  /* 0x0008000001047983 */ /* 0x000f280000300a00 */
[----:B------:R-:W4:Y:S04]  /*c430*/  LDL.LU.64 R6, [R1+0x808] ;  /* 0x0008080001067983 */ /* 0x000f280000300a00 */
[----:B------:R0:W-:Y:S04]  /*c440*/  STL.64 [R1+0x1ec0], R26 ;  /* 0x001ec01a01007387 */ /* 0x0001e80000100a00 */
[----:B------:R-:W2:Y:S04]  /*c450*/  LDL.LU.64 R24, [R1+0x820] ;  /* 0x0008200001187983 */ /* 0x000ea80000300a00 */
[----:B0-----:R-:W2:Y:S04]  /*c460*/  LDL.LU.64 R26, [R1+0x828] ;  /* 0x00082800011a7983 */ /* 0x001ea80000300a00 */
[----:B------:R-:W-:Y:S04]  /*c470*/  STL.64 [R1+0x1e88], R22 ;  /* 0x001e881601007387 */ /* 0x000fe80000100a00 */
[----:B------:R0:W-:Y:S04]  /*c480*/  STL.64 [R1+0x1e80], R20 ;  /* 0x001e801401007387 */ /* 0x0001e80000100a00 */
[----:B0-----:R-:W3:Y:S04]  /*c490*/  LDL.LU.64 R20, [R1+0x810] ;  /* 0x0008100001147983 */ /* 0x001ee80000300a00 */
[----:B------:R-:W3:Y:S01]  /*c4a0*/  LDL.LU.64 R22, [R1+0x818] ;  /* 0x0008180001167983 */ /* 0x000ee20000300a00 */
[----:B--2---:R-:W-:-:S15]  /*c4b0*/  HMMA.16816.F32 R24, R12, R18, R24 ;  /* 0x000000120c18723c */ /* 0x004fde0000001818 */
[----:B------:R-:W-:-:S04]  /*c4c0*/  NOP ;  /* 0x0000000000007918 */ /* 0x000fc80000000000 */
[----:B------:R0:W-:Y:S04]  /*c4d0*/  STL.64 [R1+0x820], R24 ;  /* 0x0008201801007387 */ /* 0x0001e80000100a00 */
[----:B------:R1:W-:Y:S01]  /*c4e0*/  STL.64 [R1+0x828], R26 ;  /* 0x0008281a01007387 */ /* 0x0003e20000100a00 */
[----:B0-----:R-:W-:Y:S02]  /*c4f0*/  IMAD.MOV.U32 R24, RZ, RZ, R8 ;  /* 0x000000ffff187224 */ /* 0x001fe400078e0008 */
[----:B------:R-:W-:Y:S01]  /*c500*/  IMAD.MOV.U32 R25, RZ, RZ, R10 ;  /* 0x000000ffff197224 */ /* 0x000fe200078e000a */
[----:B------:R-:W2:Y:S01]  /*c510*/  LDL.LU R8, [R1+0x1f3c] ;  /* 0x001f3c0001087983 */ /* 0x000ea20000300800 */
[----:B-1----:R-:W-:-:S03]  /*c520*/  IMAD.MOV.U32 R26, RZ, RZ, R11 ;  /* 0x000000ffff1a7224 */ /* 0x002fc600078e000b */
[----:B------:R-:W4:Y:S04]  /*c530*/  LDL.LU R10, [R1+0x1f38] ;  /* 0x001f3800010a7983 */ /* 0x000f280000300800 */
[----:B------:R-:W-:Y:S04]  /*c540*/  STL.64 [R1+0x1ed8], R24 ;  /* 0x001ed81801007387 */ /* 0x000fe80000100a00 */
[----:B------:R-:W4:Y:S01]  /*c550*/  LDL.LU R11, [R1+0x1f34] ;  /* 0x001f3400010b7983 */ /* 0x000f220000300800 */
[----:B---3--:R-:W-:Y:S01]  /*c560*/  HMMA.16816.F32 R20, R12, R16, R20 ;  /* 0x000000100c14723c */ /* 0x008fe20000001814 */
[----:B------:R-:W-:-:S15]  /*c570*/  IMAD.MOV.U32 R27, RZ, RZ, R9 ;  /* 0x000000ffff1b7224 */ /* 0x000fde00078e0009 */
[----:B------:R-:W-:-:S03]  /*c580*/  NOP ;  /* 0x0000000000007918 */ /* 0x000fc60000000000 */
[----:B------:R0:W-:Y:S04]  /*c590*/  STL.64 [R1+0x810], R20 ;  /* 0x0008101401007387 */ /* 0x0001e80000100a00 */
[----:B------:R1:W-:Y:S04]  /*c5a0*/  STL.64 [R1+0x818], R22 ;  /* 0x0008181601007387 */ /* 0x0003e80000100a00 */
[----:B------:R-:W2:Y:S04]  /*c5b0*/  LDL.LU R9, [R1+0x1f30] ;  /* 0x001f300001097983 */ /* 0x000ea80000300800 */
[----:B0-----:R-:W3:Y:S04]  /*c5c0*/  LDL.LU.64 R20, [R1+0x7d0] ;  /* 0x0007d00001147983 */ /* 0x001ee80000300a00 */
[----:B-1----:R-:W3:Y:S04]  /*c5d0*/  LDL.LU.64 R22, [R1+0x7d8] ;  /* 0x0007d80001167983 */ /* 0x002ee80000300a00 */
[----:B------:R0:W-:Y:S04]  /*c5e0*/  STL.64 [R1+0x1ef0], R26 ;  /* 0x001ef01a01007387 */ /* 0x0001e80000100a00 */
[----:B------:R-:W2:Y:S04]  /*c5f0*/  LDL.LU.64 R24, [R1+0x7f0] ;  /* 0x0007f00001187983 */ /* 0x000ea80000300a00 */
[----:B0-----:R-:W2:Y:S04]  /*c600*/  LDL.LU.64 R26, [R1+0x7f8] ;  /* 0x0007f800011a7983 */ /* 0x001ea80000300a00 */
[----:B------:R-:W-:Y:S04]  /*c610*/  STL.64 [R1+0x1e98], R18 ;  /* 0x001e981201007387 */ /* 0x000fe80000100a00 */
[----:B------:R0:W-:Y:S04]  /*c620*/  STL.64 [R1+0x1e90], R16 ;  /* 0x001e901001007387 */ /* 0x0001e80000100a00 */
[----:B0-----:R-:W3:Y:S04]  /*c630*/  LDL.LU.64 R16, [R1+0x7e0] ;  /* 0x0007e00001107983 */ /* 0x001ee80000300a00 */
[----:B------:R-:W3:Y:S01]  /*c640*/  LDL.LU.64 R18, [R1+0x7e8] ;  /* 0x0007e80001127983 */ /* 0x000ee20000300a00 */
[----:B----4-:R-:W-:-:S15]  /*c650*/  HMMA.16816.F32 R4, R12, R10, R4 ;  /* 0x0000000a0c04723c */ /* 0x010fde0000001804 */
[----:B------:R-:W-:-:S04]  /*c660*/  NOP ;  /* 0x0000000000007918 */ /* 0x000fc80000000000 */
[----:B------:R-:W-:Y:S04]  /*c670*/  STL.64 [R1+0x800], R4 ;  /* 0x0008000401007387 */ /* 0x000fe80000100a00 */
[----:B------:R0:W-:Y:S04]  /*c680*/  STL.64 [R1+0x808], R6 ;  /* 0x0008080601007387 */ /* 0x0001e80000100a00 */
[----:B0-----:R-:W4:Y:S04]  /*c690*/  LDL.LU.64 R6, [R1+0x1f28] ;  /* 0x001f280001067983 */ /* 0x001f280000300a00 */
[----:B------:R-:W3:Y:S01]  /*c6a0*/  LDL.LU.64 R4, [R1+0x1f20] ;  /* 0x001f200001047983 */ /* 0x000ee20000300a00 */
[----:B--2---:R-:W-:-:S15]  /*c6b0*/  HMMA.16816.F32 R24, R12, R8, R24 ;  /* 0x000000080c18723c */ /* 0x004fde0000001818 */
[----:B------:R-:W-:-:S04]  /*c6c0*/  NOP ;  /* 0x0000000000007918 */ /* 0x000fc80000000000 */
[----:B------:R0:W-:Y:S04]  /*c6d0*/  STL.64 [R1+0x7f0], R24 ;  /* 0x0007f01801007387 */ /* 0x0001e80000100a00 */
[----:B------:R1:W-:Y:S01]  /*c6e0*/  STL.64 [R1+0x7f8], R26 ;  /* 0x0007f81a01007387 */ /* 0x0003e20000100a00 */
[----:B0-----:R-:W-:Y:S02]  /*c6f0*/  IMAD.MOV.U32 R25, RZ, RZ, R0 ;  /* 0x000000ffff197224 */ /* 0x001fe400078e0000 */
[----:B----4-:R-:W-:Y:S02]  /*c700*/  IMAD.MOV.U32 R24, RZ, RZ, R7 ;  /* 0x000000ffff187224 */ /* 0x010fe400078e0007 */
[----:B------:R-:W3:Y:S04]  /*c710*/  LDL.LU R7, [R1+0x1f1c] ;  /* 0x001f1c0001077983 */ /* 0x000ee80000300800 */
[----:B------:R-:W2:Y:S04]  /*c720*/  LDL.LU R0, [R1+0x1f18] ;  /* 0x001f180001007983 */ /* 0x000ea80000300800 */
[----:B-1----:R-:W4:Y:S04]  /*c730*/  LDL.LU R26, [R1+0x8e8] ;  /* 0x0008e800011a7983 */ /* 0x002f280000300800 */
[----:B------:R-:W4:Y:S04]  /*c740*/  LDL.LU R27, [R1+0x8e4] ;  /* 0x0008e400011b7983 */ /* 0x000f280000300800 */
[----:B----4-:R-:W-:Y:S04]  /*c750*/  STL.64 [R1+0x1f10], R26 ;  /* 0x001f101a01007387 */ /* 0x010fe80000100a00 */
[----:B------:R3:W-:Y:S02]  /*c760*/  STL.64 [R1+0x1f08], R24 ;  /* 0x001f081801007387 */ /* 0x0007e40000100a00 */
[C---:B---3--:R-:W-:Y:S08]  /*c770*/  HMMA.16816.F32 R24, R12.reuse, R6, R16 ;  /* 0x000000060c18723c */ /* 0x048ff00000001810 */
[C---:B------:R-:W-:Y:S01]  /*c780*/  HMMA.16816.F32 R16, R12.reuse, R4, R20 ;  /* 0x000000040c10723c */ /* 0x040fe20000001814 */
[----:B------:R0:W-:Y:S04]  /*c790*/  STL.64 [R1+0x1e68], R10 ;  /* 0x001e680a01007387 */ /* 0x0001e80000100a00 */
[----:B0-----:R-:W3:Y:S04]  /*c7a0*/  LDL.LU R10, [R1+0x8f0] ;  /* 0x0008f000010a7983 */ /* 0x001ee80000300800 */
[----:B------:R-:W4:Y:S04]  /*c7b0*/  LDL.LU R11, [R1+0x8ec] ;  /* 0x0008ec00010b7983 */ /* 0x000f280000300800 */
[----:B------:R-:W-:Y:S04]  /*c7c0*/  STL.64 [R1+0x1e60], R8 ;  /* 0x001e600801007387 */ /* 0x000fe80000100a00 */
[----:B------:R0:W-:Y:S04]  /*c7d0*/  STL.64 [R1+0x7e0], R24 ;  /* 0x0007e01801007387 */ /* 0x0001e80000100a00 */
[----:B------:R1:W-:Y:S04]  /*c7e0*/  STL.64 [R1+0x7e8], R26 ;  /* 0x0007e81a01007387 */ /* 0x0003e80000100a00 */
[----:B0-----:R-:W2:Y:S04]  /*c7f0*/  LDL.LU.64 R24, [R1+0x2f0] ;  /* 0x0002f00001187983 */ /* 0x001ea80000300a00 */
[----:B-1----:R-:W2:Y:S04]  /*c800*/  LDL.LU.64 R26, [R1+0x2f8] ;  /* 0x0002f800011a7983 */ /* 0x002ea80000300a00 */
[----:B------:R0:W-:Y:S04]  /*c810*/  STL.64 [R1+0x7d0], R16 ;  /* 0x0007d01001007387 */ /* 0x0001e80000100a00 */
[----:B------:R1:W-:Y:S04]  /*c820*/  STL.64 [R1+0x7d8], R18 ;  /* 0x0007d81201007387 */ /* 0x0003e80000100a00 */
[----:B0-----:R-:W2:Y:S04]  /*c830*/  LDL.LU.64 R16, [R1+0x770] ;  /* 0x0007700001107983 */ /* 0x001ea80000300a00 */
[----:B-1----:R-:W2:Y:S04]  /*c840*/  LDL.LU.64 R18, [R1+0x778] ;  /* 0x0007780001127983 */ /* 0x002ea80000300a00 */
[----:B--2---:R-:W-:Y:S04]  /*c850*/  STL.64 [R1+0x1eb8], R18 ;  /* 0x001eb81201007387 */ /* 0x004fe80000100a00 */
[----:B------:R0:W-:Y:S04]  /*c860*/  STL.64 [R1+0x1eb0], R16 ;  /* 0x001eb01001007387 */ /* 0x0001e80000100a00 */
[----:B0-----:R-:W2:Y:S04]  /*c870*/  LDL.LU.64 R16, [R1+0x790] ;  /* 0x0007900001107983 */ /* 0x001ea80000300a00 */
[----:B------:R-:W2:Y:S04]  /*c880*/  LDL.LU.64 R18, [R1+0x798] ;  /* 0x0007980001127983 */ /* 0x000ea80000300a00 */
[----:B--2---:R-:W-:Y:S04]  /*c890*/  STL.64 [R1+0x1ed0], R18 ;  /* 0x001ed01201007387 */ /* 0x004fe80000100a00 */
[----:B------:R0:W-:Y:S04]  /*c8a0*/  STL.64 [R1+0x1ec8], R16 ;  /* 0x001ec81001007387 */ /* 0x0001e80000100a00 */
[----:B0-----:R-:W2:Y:S04]  /*c8b0*/  LDL.LU.64 R16, [R1+0x7a0] ;  /* 0x0007a00001107983 */ /* 0x001ea80000300a00 */
[----:B------:R-:W2:Y:S04]  /*c8c0*/  LDL.LU.64 R18, [R1+0x7a8] ;  /* 0x0007a80001127983 */ /* 0x000ea80000300a00 */
[----:B--2---:R-:W-:Y:S04]  /*c8d0*/  STL.64 [R1+0x1ee8], R18 ;  /* 0x001ee81201007387 */ /* 0x004fe80000100a00 */
[----:B------:R0:W-:Y:S04]  /*c8e0*/  STL.64 [R1+0x1ee0], R16 ;  /* 0x001ee01001007387 */ /* 0x0001e80000100a00 */
[----:B0-----:R-:W2:Y:S04]  /*c8f0*/  LDL.LU.64 R16, [R1+0x7b0] ;  /* 0x0007b00001107983 */ /* 0x001ea80000300a00 */
[----:B------:R-:W2:Y:S01]  /*c900*/  LDL.LU.64 R18, [R1+0x7b8] ;  /* 0x0007b80001127983 */ /* 0x000ea20000300a00 */
[----:B------:R-:W-:Y:S03]  /*c910*/  HMMA.16816.F32 R12, R12, R2, R24 ;  /* 0x000000020c0c723c */ /* 0x000fe60000001818 */
[----:B--2---:R-:W-:Y:S04]  /*c920*/  STL.64 [R1+0x1f00], R18 ;  /* 0x001f001201007387 */ /* 0x004fe80000100a00 */
[----:B------:R0:W-:Y:S04]  /*c930*/  STL.64 [R1+0x1ef8], R16 ;  /* 0x001ef81001007387 */ /* 0x0001e80000100a00 */
[----:B0-----:R-:W2:Y:S04]  /*c940*/  LDL.LU.64 R16, [R1+0x7c0] ;  /* 0x0007c00001107983 */ /* 0x001ea80000300a00 */
[----:B------:R-:W2:Y:S04]  /*c950*/  LDL.LU.64 R18, [R1+0x7c8] ;  /* 0x0007c80001127983 */ /* 0x000ea80000300a00 */
[----:B------:R-:W2:Y:S04]  /*c960*/  LDL.LU.64 R20, [R1+0x760] ;  /* 0x0007600001147983 */ /* 0x000ea80000300a00 */
[----:B------:R-:W2:Y:S04]  /*c970*/  LDL.LU.64 R22, [R1+0x768] ;  /* 0x0007680001167983 */ /* 0x000ea80000300a00 */
[----:B------:R-:W-:Y:S04]  /*c980*/  STL.64 [R1+0x1e58], R6 ;  /* 0x001e580601007387 */ /* 0x000fe80000100a00 */
[----:B------:R0:W-:Y:S04]  /*c990*/  STL.64 [R1+0x1e50], R4 ;  /* 0x001e500401007387 */ /* 0x0001e80000100a00 */
[----:B0-----:R-:W2:Y:S04]  /*c9a0*/  LDL.LU.64 R4, [R1+0x780] ;  /* 0x0007800001047983 */ /* 0x001ea80000300a00 */
[----:B------:R-:W2:Y:S04]  /*c9b0*/  LDL.LU.64 R6, [R1+0x788] ;  /* 0x0007880001067983 */ /* 0x000ea80000300a00 */
[----:B------:R-:W2:Y:S04]  /*c9c0*/  LDL.LU.64 R26, [R1+0x1f10] ;  /* 0x001f1000011a7983 */ /* 0x000ea80000300a00 */
[----:B------:R-:W2:Y:S04]  /*c9d0*/  LDL.LU.64 R24, [R1+0x1f08] ;  /* 0x001f080001187983 */ /* 0x000ea80000300a00 */
[----:B------:R3:W-:Y:S04]  /*c9e0*/  STL.64 [R1+0x2f0], R12 ;  /* 0x0002f00c01007387 */ /* 0x0007e80000100a00 */
[----:B------:R2:W-:Y:S04]  /*c9f0*/  STL.64 [R1+0x2f8], R14 ;  /* 0x0002f80e01007387 */ /* 0x0005e80000100a00 */
[----:B------:R-:W2:Y:S01]  /*ca00*/  LDL.LU.64 R8, [R1+0x750] ;  /* 0x0007500001087983 */ /* 0x000ea20000300a00 */
[----:B---3--:R-:W-:-:S02]  /*ca10*/  F2FP.F16.E5M2.UNPACK_B R12, R10 ;  /* 0x0000000aff0c723e */ /* 0x008fc400020004ff */
[----:B----4-:R-:W-:Y:S02]  /*ca20*/  F2FP.F16.E5M2.UNPACK_B R13, R11 ;  /* 0x0000000bff0d723e */ /* 0x010fe400020004ff */
[----:B------:R-:W3:Y:S01]  /*ca30*/  LDL.LU.64 R10, [R1+0x758] ;  /* 0x00075800010a7983 */ /* 0x000ee20000300a00 */
[----:B--2---:R-:W-:Y:S02]  /*ca40*/  F2FP.F16.E5M2.UNPACK_B R14, R26 ;  /* 0x0000001aff0e723e */ /* 0x004fe400020004ff */
[----:B------:R-:W-:-:S07]  /*ca50*/  F2FP.F16.E5M2.UNPACK_B R15, R27 ;  /* 0x0000001bff0f723e */ /* 0x000fce00020004ff */
[----:B------:R-:W-:Y:S01]  /*ca60*/  HMMA.16816.F32 R24, R12, R24, R16 ;  /* 0x000000180c18723c */ /* 0x000fe20000001810 */
[----:B------:R-:W2:Y:S04]  /*ca70*/  LDL.LU.64 R18, [R1+0x1f00] ;  /* 0x001f000001127983 */ /* 0x000ea80000300a00 */
[----:B------:R-:W2:-:S14]  /*ca80*/  LDL.LU.64 R16, [R1+0x1ef8] ;  /* 0x001ef80001107983 */ /* 0x000e9c0000300a00 */
[----:B------:R-:W-:Y:S04]  /*ca90*/  STL.64 [R1+0x7c0], R24 ;  /* 0x0007c01801007387 */ /* 0x000fe80000100a00 */
[----:B------:R0:W-:Y:S04]  /*caa0*/  STL.64 [R1+0x7c8], R26 ;  /* 0x0007c81a01007387 */ /* 0x0001e80000100a00 */
[----:B0-----:R-:W2:Y:S02]  /*cab0*/  LDL.LU.64 R26, [R1+0x1ef0] ;  /* 0x001ef000011a7983 */ /* 0x001ea40000300a00 */
[----:B--2---:R-:W-:Y:S02]  /*cac0*/  HMMA.16816.F32 R24, R12, R26, R16 ;  /* 0x0000001a0c18723c */ /* 0x004fe40000001810 */
[----:B------:R-:W2:Y:S04]  /*cad0*/  LDL.LU.64 R18, [R1+0x1ee8] ;  /* 0x001ee80001127983 */ /* 0x000ea80000300a00 */
[----:B------:R-:W2:-:S13]  /*cae0*/  LDL.LU.64 R16, [R1+0x1ee0] ;  /* 0x001ee00001107983 */ /* 0x000e9a0000300a00 */
[----:B------:R0:W-:Y:S04]  /*caf0*/  STL.64 [R1+0x7b0], R24 ;  /* 0x0007b01801007387 */ /* 0x0001e80000100a00 */
[----:B------:R2:W-:Y:S04]  /*cb00*/  STL.64 [R1+0x7b8], R26 ;  /* 0x0007b81a01007387 */ /* 0x0005e80000100a00 */
[----:B0-----:R-:W2:Y:S02]  /*cb10*/  LDL.LU.64 R24, [R1+0x1ed8] ;  /* 0x001ed80001187983 */ /* 0x001ea40000300a00 */
[----:B--2---:R-:W-:Y:S02]  /*cb20*/  HMMA.16816.F32 R24, R12, R24, R16 ;  /* 0x000000180c18723c */ /* 0x004fe40000001810 */
[----:B------:R-:W2:Y:S04]  /*cb30*/  LDL.LU.64 R18, [R1+0x1ed0] ;  /* 0x001ed00001127983 */ /* 0x000ea80000300a00 */
[----:B------:R-:W2:-:S13]  /*cb40*/  LDL.LU.64 R16, [R1+0x1ec8] ;  /* 0x001ec80001107983 */ /* 0x000e9a0000300a00 */
[----:B------:R-:W-:Y:S04]  /*cb50*/  STL.64 [R1+0x7a0], R24 ;  /* 0x0007a01801007387 */ /* 0x000fe80000100a00 */
[----:B------:R0:W-:Y:S04]  /*cb60*/  STL.64 [R1+0x7a8], R26 ;  /* 0x0007a81a01007387 */ /* 0x0001e80000100a00 */
[----:B0-----:R-:W2:Y:S02]  /*cb70*/  LDL.LU.64 R26, [R1+0x1ec0] ;  /* 0x001ec000011a7983 */ /* 0x001ea40000300a00 */
[----:B--2---:R-:W-:Y:S02]  /*cb80*/  HMMA.16816.F32 R24, R12, R26, R16 ;  /* 0x0000001a0c18723c */ /* 0x004fe40000001810 */
[----:B------:R-:W2:Y:S04]  /*cb90*/  LDL.LU.64 R18, [R1+0x1eb8] ;  /* 0x001eb80001127983 */ /* 0x000ea80000300a00 */
[----:B------:R-:W2:-:S13]  /*cba0*/  LDL.LU.64 R16, [R1+0x1eb0] ;  /* 0x001eb00001107983 */ /* 0x000e9a0000300a00 */
[----:B------:R-:W-:Y:S04]  /*cbb0*/  STL.64 [R1+0x790], R24 ;  /* 0x0007901801007387 */ /* 0x000fe80000100a00 */
[----:B------:R0:W-:Y:S04]  /*cbc0*/  STL.64 [R1+0x798], R26 ;  /* 0x0007981a01007387 */ /* 0x0001e80000100a00 */
[----:B0-----:R-:W2:Y:S04]  /*cbd0*/  LDL.LU.64 R26, [R1+0x1ea8] ;  /* 0x001ea800011a7983 */ /* 0x001ea80000300a00 */
[----:B------:R-:W4:Y:S01]  /*cbe0*/  LDL.LU.64 R24, [R1+0x1ea0] ;  /* 0x001ea00001187983 */ /* 0x000f220000300a00 */
[----:B------:R-:W-:-:S15]  /*cbf0*/  HMMA.16816.F32 R4, R12, R28, R4 ;  /* 0x0000001c0c04723c */ /* 0x000fde0000001804 */
[----:B------:R-:W-:-:S04]  /*cc00*/  NOP ;  /* 0x0000000000007918 */ /* 0x000fc80000000000 */
[----:B------:R0:W-:Y:S04]  /*cc10*/  STL.64 [R1+0x780], R4 ;  /* 0x0007800401007387 */ /* 0x0001e80000100a00 */
[----:B------:R1:W-:Y:S04]  /*cc20*/  STL.64 [R1+0x788], R6 ;  /* 0x0007880601007387 */ /* 0x0003e80000100a00 */
[----:B0-----:R-:W3:Y:S04]  /*cc30*/  LDL.LU.64 R4, [R1+0x740] ;  /* 0x0007400001047983 */ /* 0x001ee80000300a00 */
[----:B-1----:R-:W3:Y:S01]  /*cc40*/  LDL.LU.64 R6, [R1+0x748] ;  /* 0x0007480001067983 */ /* 0x002ee20000300a00 */
[C---:B--2---:R-:W-:Y:S08]  /*cc50*/  HMMA.16816.F32 R16, R12.reuse, R26, R16 ;  /* 0x0000001a0c10723c */ /* 0x044ff00000001810 */
[C---:B----4-:R-:W-:Y:S11]  /*cc60*/  HMMA.16816.F32 R20, R12.reuse, R24, R20 ;  /* 0x000000180c14723c */ /* 0x050ff60000001814 */
[----:B------:R-:W-:Y:S04]  /*cc70*/  STL.64 [R1+0x770], R16 ;  /* 0x0007701001007387 */ /* 0x000fe80000100a00 */
[----:B------:R0:W-:Y:S04]  /*cc80*/  STL.64 [R1+0x778], R18 ;  /* 0x0007781201007387 */ /* 0x0001e80000100a00 */
[----:B0-----:R-:W2:Y:S04]  /*cc90*/  LDL.LU.64 R18, [R1+0x1e98] ;  /* 0x001e980001127983 */ /* 0x001ea80000300a00 */
[----:B------:R-:W4:Y:S04]  /*cca0*/  LDL.LU.64 R16, [R1+0x1e90] ;  /* 0x001e900001107983 */ /* 0x000f280000300a00 */
[----:B------:R-:W-:Y:S04]  /*ccb0*/  STL.64 [R1+0x760], R20 ;  /* 0x0007601401007387 */ /* 0x000fe80000100a00 */
[----:B------:R0:W-:Y:S04]  /*ccc0*/  STL.64 [R1+0x768], R22 ;  /* 0x0007681601007387 */ /* 0x0001e80000100a00 */
[----:B0-----:R-:W3:Y:S04]  /*ccd0*/  LDL.LU.64 R22, [R1+0x1e88] ;  /* 0x001e880001167983 */ /* 0x001ee80000300a00 */
[----:B------:R-:W2:Y:S04]  /*cce0*/  LDL.LU.64 R20, [R1+0x1e80] ;  /* 0x001e800001147983 */ /* 0x000ea80000300a00 */
[----:B------:R0:W-:Y:S04]  /*ccf0*/  STL.64 [R1+0x1de8], R26 ;  /* 0x001de81a01007387 */ /* 0x0001e80000100a00 */
[----:B0-----:R-:W2:Y:S04]  /*cd00*/  LDL.64 R26, [R1+0x18] ;  /* 0x00001800011a7983 */ /* 0x001ea80000100a00 */
[----:B------:R0:W-:Y:S04]  /*cd10*/  STL.64 [R1+0x1de0], R24 ;  /* 0x001de01801007387 */ /* 0x0001e80000100a00 */
[----:B0-----:R-:W3:Y:S04]  /*cd20*/  LDL.LU R24, [R1+0x908] ;  /* 0x0009080001187983 */ /* 0x001ee80000300800 */
[----:B------:R-:W3:Y:S04]  /*cd30*/  LDL.LU R25, [R1+0x904] ;  /* 0x0009040001197983 */ /* 0x000ee80000300800 */
[----:B--2---:R-:W-:Y:S04]  /*cd40*/  STL.64 [R1+0x1e38], R26 ;  /* 0x001e381a01007387 */ /* 0x004fe80000100a00 */
[----:B---3--:R0:W-:Y:S02]  /*cd50*/  STL.64 [R1+0x1e30], R24 ;  /* 0x001e301801007387 */ /* 0x0081e40000100a00 */
[----:B0-----:R-:W-:Y:S02]  /*cd60*/  HMMA.16816.F32 R24, R12, R22, R8 ;  /* 0x000000160c18723c */ /* 0x001fe40000001808 */
[----:B------:R-:W2:Y:S04]  /*cd70*/  LDL.LU.64 R8, [R1+0x720] ;  /* 0x0007200001087983 */ /* 0x000ea80000300a00 */
[----:B------:R-:W3:-:S13]  /*cd80*/  LDL.LU.64 R10, [R1+0x728] ;  /* 0x00072800010a7983 */ /* 0x000eda0000300a00 */
[----:B------:R-:W-:Y:S04]  /*cd90*/  STL.64 [R1+0x750], R24 ;  /* 0x0007501801007387 */ /* 0x000fe80000100a00 */
[----:B------:R0:W-:Y:S02]  /*cda0*/  STL.64 [R1+0x758], R26 ;  /* 0x0007581a01007387 */ /* 0x0001e40000100a00 */
[C---:B0-----:R-:W-:Y:S02]  /*cdb0*/  HMMA.16816.F32 R24, R12.reuse, R20, R4 ;  /* 0x000000140c18723c */ /* 0x041fe40000001804 */
[----:B---3--:R-:W-:Y:S04]  /*cdc0*/  STL.64 [R1+0x1e78], R10 ;  /* 0x001e780a01007387 */ /* 0x008fe80000100a00 */
[----:B--2---:R0:W-:Y:S04]  /*cdd0*/  STL.64 [R1+0x1e70], R8 ;  /* 0x001e700801007387 */ /* 0x0041e80000100a00 */
[----:B0-----:R-:W2:Y:S04]  /*cde0*/  LDL.LU.64 R8, [R1+0x730] ;  /* 0x0007300001087983 */ /* 0x001ea80000300a00 */
[----:B------:R-:W2:Y:S04]  /*cdf0*/  LDL.LU.64 R10, [R1+0x738] ;  /* 0x00073800010a7983 */ /* 0x000ea80000300a00 */
[----:B------:R-:W3:Y:S04]  /*ce00*/  LDL.LU.64 R4, [R1+0x700] ;  /* 0x0007000001047983 */ /* 0x000ee80000300a00 */
[----:B------:R-:W3:Y:S04]  /*ce10*/  LDL.LU.64 R6, [R1+0x708] ;  /* 0x0007080001067983 */ /* 0x000ee80000300a00 */
[----:B------:R0:W-:Y:S04]  /*ce20*/  STL.64 [R1+0x740], R24 ;  /* 0x0007401801007387 */ /* 0x0001e80000100a00 */
[----:B------:R1:W-:Y:S04]  /*ce30*/  STL.64 [R1+0x748], R26 ;  /* 0x0007481a01007387 */ /* 0x0003e80000100a00 */
[----:B0-----:R-:W3:Y:S04]  /*ce40*/  LDL.LU.64 R24, [R1+0x6e0] ;  /* 0x0006e00001187983 */ /* 0x001ee80000300a00 */
[----:B-1----:R-:W3:Y:S01]  /*ce50*/  LDL.LU.64 R26, [R1+0x6e8] ;  /* 0x0006e800011a7983 */ /* 0x002ee20000300a00 */
[C---:B--2---:R-:W-:Y:S03]  /*ce60*/  HMMA.16816.F32 R8, R12.reuse, R18, R8 ;  /* 0x000000120c08723c */ /* 0x044fe60000001808 */
[----:B---3--:R-:W-:Y:S04]  /*ce70*/  STL.64 [R1+0x1e48], R26 ;  /* 0x001e481a01007387 */ /* 0x008fe80000100a00 */
[----:B------:R0:W-:Y:S04]  /*ce80*/  STL.64 [R1+0x1e40], R24 ;  /* 0x001e401801007387 */ /* 0x0001e80000100a00 */
[----:B0-----:R-:W2:Y:S04]  /*ce90*/  LDL.LU.64 R24, [R1+0x6f0] ;  /* 0x0006f00001187983 */ /* 0x001ea80000300a00 */
[----:B------:R-:W2:Y:S04]  /*cea0*/  LDL.LU.64 R26, [R1+0x6f8] ;  /* 0x0006f800011a7983 */ /* 0x000ea80000300a00 */
[----:B------:R0:W-:Y:S04]  /*ceb0*/  STL.64 [R1+0x1dc8], R22 ;  /* 0x001dc81601007387 */ /* 0x0001e80000100a00 */
[----:B0-----:R-:W3:Y:S04]  /*cec0*/  LDL.LU R22, [R1+0x900] ;  /* 0x0009000001167983 */ /* 0x001ee80000300800 */
[----:B------:R-:W3:Y:S04]  /*ced0*/  LDL.LU R23, [R1+0x8fc] ;  /* 0x0008fc0001177983 */ /* 0x000ee80000300800 */
[----:B------:R0:W-:Y:S04]  /*cee0*/  STL.64 [R1+0x1dc0], R20 ;  /* 0x001dc01401007387 */ /* 0x0001e80000100a00 */
[----:B0-----:R-:W2:Y:S04]  /*cef0*/  LDL.LU R20, [R1+0x8f8] ;  /* 0x0008f80001147983 */ /* 0x001ea80000300800 */
[----:B------:R-:W2:Y:S04]  /*cf00*/  LDL.LU R21, [R1+0x8f4] ;  /* 0x0008f40001157983 */ /* 0x000ea80000300800 */
        /* <DEDUP_REMOVED lines=8> */
[----:B0-----:R-:W4:Y:S04]  /*cf90*/  LDL.LU.64 R10, [R1+0x1e68] ;  /* 0x001e6800010a7983 */ /* 0x001f280000300a00 */
[----:B------:R-:W2:Y:S04]  /*cfa0*/  LDL.LU.64 R8, [R1+0x1e60] ;  /* 0x001e600001087983 */ /* 0x000ea80000300a00 */
[----:B------:R-:W-:Y:S04]  /*cfb0*/  STL.64 [R1+0x1db8], R18 ;  /* 0x001db81201007387 */ /* 0x000fe80000100a00 */
[----:B------:R0:W-:Y:S04]  /*cfc0*/  STL.64 [R1+0x1db0], R16 ;  /* 0x001db01001007387 */ /* 0x0001e80000100a00 */
[----:B0-----:R-:W4:Y:S04]  /*cfd0*/  LDL.LU.64 R16, [R1+0x710] ;  /* 0x0007100001107983 */ /* 0x001f280000300a00 */
[----:B------:R-:W4:Y:S01]  /*cfe0*/  LDL.LU.64 R18, [R1+0x718] ;  /* 0x0007180001127983 */ /* 0x000f220000300a00 */
[C---:B--2---:R-:W-:Y:S08]  /*cff0*/  HMMA.16816.F32 R4, R12.reuse, R8, R4 ;  /* 0x000000080c04723c */ /* 0x044ff00000001804 */
[----:B----4-:R-:W-:-:S15]  /*d000*/  HMMA.16816.F32 R16, R12, R10, R16 ;  /* 0x0000000a0c10723c */ /* 0x010fde0000001810 */
[----:B------:R-:W-:-:S04]  /*d010*/  NOP ;  /* 0x0000000000007918 */ /* 0x000fc80000000000 */
[----:B------:R0:W-:Y:S04]  /*d020*/  STL.64 [R1+0x710], R16 ;  /* 0x0007101001007387 */ /* 0x0001e80000100a00 */
[----:B------:R1:W-:Y:S04]  /*d030*/  STL.64 [R1+0x718], R18 ;  /* 0x0007181201007387 */ /* 0x0003e80000100a00 */
[----:B0-----:R-:W2:Y:S04]  /*d040*/  LDL.LU.64 R16, [R1+0x6d0] ;  /* 0x0006d00001107983 */ /* 0x001ea80000300a00 */
[----:B-1----:R-:W2:Y:S04]  /*d050*/  LDL.LU.64 R18, [R1+0x6d8] ;  /* 0x0006d80001127983 */ /* 0x002ea80000300a00 */
[----:B------:R-:W-:Y:S04]  /*d060*/  STL [R1+0x1da8], R10 ;  /* 0x001da80a01007387 */ /* 0x000fe80000100800 */
[----:B------:R-:W-:Y:S04]  /*d070*/  STL [R1+0x1da4], R11 ;  /* 0x001da40b01007387 */ /* 0x000fe80000100800 */
[----:B------:R-:W-:Y:S04]  /*d080*/  STL.64 [R1+0x700], R4 ;  /* 0x0007000401007387 */ /* 0x000fe80000100a00 */
[----:B------:R0:W-:Y:S04]  /*d090*/  STL.64 [R1+0x708], R6 ;  /* 0x0007080601007387 */ /* 0x0001e80000100a00 */
[----:B0-----:R-:W4:Y:S04]  /*d0a0*/  LDL.LU.64 R6, [R1+0x1e58] ;  /* 0x001e580001067983 */ /* 0x001f280000300a00 */
[----:B------:R-:W2:Y:S04]  /*d0b0*/  LDL.LU.64 R4, [R1+0x1e50] ;  /* 0x001e500001047983 */ /* 0x000ea80000300a00 */
[----:B------:R-:W-:Y:S04]  /*d0c0*/  STL [R1+0x1dac], R8 ;  /* 0x001dac0801007387 */ /* 0x000fe80000100800 */
[----:B------:R0:W-:Y:S04]  /*d0d0*/  STL [R1+0x1da0], R9 ;  /* 0x001da00901007387 */ /* 0x0001e80000100800 */
[----:B0-----:R-:W2:Y:S04]  /*d0e0*/  LDL.LU.64 R8, [R1+0x2e0] ;  /* 0x0002e00001087983 */ /* 0x001ea80000300a00 */
[----:B------:R-:W2:Y:S01]  /*d0f0*/  LDL.LU.64 R10, [R1+0x2e8] ;  /* 0x0002e800010a7983 */ /* 0x000ea20000300a00 */
        /* <DEDUP_REMOVED lines=12> */
[----:B------:R-:W-:Y:S01]  /*d1c0*/  HMMA.16816.F32 R8, R12, R2, R8 ;  /* 0x000000020c08723c */ /* 0x000fe20000001808 */
[----:B------:R-:W-:-:S02]  /*d1d0*/  IMAD R13, R21, 0x100, R20 ;  /* 0x00000100150d7824 */ /* 0x000fc400078e0214 */
[----:B---3--:R-:W-:Y:S01]  /*d1e0*/  IMAD R14, R23, 0x100, R22 ;  /* 0x00000100170e7824 */ /* 0x008fe200078e0216 */
[----:B------:R-:W-:Y:S02]  /*d1f0*/  F2FP.F16.E5M2.UNPACK_B R12, R0 ;  /* 0x00000000ff0c723e */ /* 0x000fe400020004ff */
[----:B------:R-:W-:Y:S02]  /*d200*/  F2FP.F16.E5M2.UNPACK_B R13, R13 ;  /* 0x0000000dff0d723e */ /* 0x000fe400020004ff */
[----:B------:R-:W-:Y:S01]  /*d210*/  F2FP.F16.E5M2.UNPACK_B R14, R14 ;  /* 0x0000000eff0e723e */ /* 0x000fe200020004ff */
[----:B------:R-:W-:Y:S10]  /*d220*/  STL [R1+0x1d88], R5 ;  /* 0x001d880501007387 */ /* 0x000ff40000100800 */
[----:B------:R0:W-:Y:S04]  /*d230*/  STL.64 [R1+0x2e0], R8 ;  /* 0x0002e00801007387 */ /* 0x0001e80000100a00 */
[----:B------:R-:W-:Y:S04]  /*d240*/  STL.64 [R1+0x2e8], R10 ;  /* 0x0002e80a01007387 */ /* 0x000fe80000100a00 */
[----:B0-----:R-:W3:Y:S01]  /*d250*/  LDL.64 R8, [R1+0x10] ;  /* 0x0000100001087983 */ /* 0x001ee20000100a00 */
[----:B----4-:R-:W-:-:S05]  /*d260*/  IMAD R15, R25, 0x100, R24 ;  /* 0x00000100190f7824 */ /* 0x010fca00078e0218 */
[----:B------:R-:W-:-:S07]  /*d270*/  F2FP.F16.E5M2.UNPACK_B R15, R15 ;  /* 0x0000000fff0f723e */ /* 0x000fce00020004ff */
[----:B--2---:R-:W-:Y:S01]  /*d280*/  HMMA.16816.F32 R16, R12, R26, R16 ;  /* 0x0000001a0c10723c */ /* 0x004fe20000001810 */
[----:B------:R-:W-:Y:S02]  /*d290*/  IMAD.MOV.U32 R5, RZ, RZ, R26 ;  /* 0x000000ffff057224 */ /* 0x000fe400078e001a */
[----:B------:R-:W-:-:S15]  /*d2a0*/  IMAD.MOV.U32 R0, RZ, RZ, R27 ;  /* 0x000000ffff007224 */ /* 0x000fde00078e001b */
[----:B------:R-:W-:Y:S01]  /*d2b0*/  NOP ;  /* 0x0000000000007918 */ /* 0x000fe20000000000 */
[----:B------:R-:W-:Y:S04]  /*d2c0*/  STL.64 [R1+0x6d0], R16 ;  /* 0x0006d01001007387 */ /* 0x000fe80000100a00 */
[----:B------:R-:W-:Y:S04]  /*d2d0*/  STL.64 [R1+0x6d8], R18 ;  /* 0x0006d81201007387 */ /* 0x000fe80000100a00 */
[----:B------:R-:W2:Y:S04]  /*d2e0*/  LDL.LU.64 R24, [R1+0x690] ;  /* 0x0006900001187983 */ /* 0x000ea80000300a00 */
[----:B------:R-:W4:Y:S04]  /*d2f0*/  LDL.LU.64 R26, [R1+0x698] ;  /* 0x00069800011a7983 */ /* 0x000f280000300a00 */
[----:B----4-:R0:W-:Y:S04]  /*d300*/  STL.64 [R1+0x1df8], R26 ;  /* 0x001df81a01007387 */ /* 0x0101e80000100a00 */
[----:B0-----:R-:W4:Y:S04]  /*d310*/  LDL R26, [R1] ;  /* 0x00000000011a7983 */ /* 0x001f280000100800 */
[----:B------:R-:W4:Y:S04]  /*d320*/  LDL R27, [R1+0x4] ;  /* 0x00000400011b7983 */ /* 0x000f280000100800 */
[----:B--2---:R0:W-:Y:S04]  /*d330*/  STL.64 [R1+0x1df0], R24 ;  /* 0x001df01801007387 */ /* 0x0041e80000100a00 */
[----:B0-----:R-:W2:Y:S04]  /*d340*/  LDL.64 R24, [R1+0x8] ;  /* 0x0000080001187983 */ /* 0x001ea80000100a00 */
[----:B----4-:R-:W-:Y:S04]  /*d350*/  STL.64 [R1+0x1e28], R26 ;  /* 0x001e281a01007387 */ /* 0x010fe80000100a00 */
[----:B--2---:R0:W-:Y:S04]  /*d360*/  STL.64 [R1+0x1e20], R24 ;  /* 0x001e201801007387 */ /* 0x0041e80000100a00 */
[----:B0-----:R-:W3:Y:S04]  /*d370*/  LDL.LU.64 R24, [R1+0x6c0] ;  /* 0x0006c00001187983 */ /* 0x001ee80000300a00 */
[----:B------:R-:W3:Y:S04]  /*d380*/  LDL.LU.64 R26, [R1+0x6c8] ;  /* 0x0006c800011a7983 */ /* 0x000ee80000300a00 */
[----:B------:R-:W2:Y:S04]  /*d390*/  LDL.LU.64 R20, [R1+0x670] ;  /* 0x0006700001147983 */ /* 0x000ea80000300a00 */
[----:B------:R-:W4:Y:S04]  /*d3a0*/  LDL.LU.64 R22, [R1+0x678] ;  /* 0x0006780001167983 */ /* 0x000f280000300a00 */
[----:B----4-:R-:W-:Y:S04]  /*d3b0*/  STL.64 [R1+0x1dd8], R22 ;  /* 0x001dd81601007387 */ /* 0x010fe80000100a00 */
[----:B--2---:R0:W-:Y:S04]  /*d3c0*/  STL.64 [R1+0x1dd0], R20 ;  /* 0x001dd01401007387 */ /* 0x0041e80000100a00 */
[----:B0-----:R-:W2:Y:S04]  /*d3d0*/  LDL.LU.64 R20, [R1+0x680] ;  /* 0x0006800001147983 */ /* 0x001ea80000300a00 */
[----:B------:R-:W4:Y:S01]  /*d3e0*/  LDL.LU.64 R22, [R1+0x688] ;  /* 0x0006880001167983 */ /* 0x000f220000300a00 */
[C---:B---3--:R-:W-:Y:S03]  /*d3f0*/  HMMA.16816.F32 R24, R12.reuse, R8, R24 ;  /* 0x000000080c18723c */ /* 0x048fe60000001818 */
[----:B----4-:R-:W-:Y:S04]  /*d400*/  STL.64 [R1+0x1e08], R22 ;  /* 0x001e081601007387 */ /* 0x010fe80000100a00 */
        /* <DEDUP_REMOVED lines=8> */
[----:B------:R-:W3:Y:S04]  /*d490*/  LDL.LU.64 R18, [R1+0x668] ;  /* 0x0006680001127983 */ /* 0x000ee80000300a00 */
[----:B------:R-:W-:Y:S04]  /*d4a0*/  STL.64 [R1+0x1d98], R6 ;  /* 0x001d980601007387 */ /* 0x000fe80000100a00 */
[----:B------:R0:W-:Y:S04]  /*d4b0*/  STL.64 [R1+0x1d90], R4 ;  /* 0x001d900401007387 */ /* 0x0001e80000100a00 */
[----:B0-----:R-:W4:Y:S04]  /*d4c0*/  LDL.LU.64 R4, [R1+0x650] ;  /* 0x0006500001047983 */ /* 0x001f280000300a00 */
[----:B------:R-:W4:Y:S04]  /*d4d0*/  LDL.LU.64 R6, [R1+0x658] ;  /* 0x0006580001067983 */ /* 0x000f280000300a00 */
        /* <DEDUP_REMOVED lines=9> */
[----:B------:R-:W2:Y:S01]  /*d570*/  LDL.LU.64 R20, [R1+0x1e10] ;  /* 0x001e100001147983 */ /* 0x000ea20000300a00 */
[----:B------:R-:W-:-:S02]  /*d580*/  IMAD.MOV.U32 R11, RZ, RZ, R8 ;  /* 0x000000ffff0b7224 */ /* 0x000fc400078e0008 */
[----:B------:R-:W-:Y:S02]  /*d590*/  IMAD.MOV.U32 R8, RZ, RZ, R24 ;  /* 0x000000ffff087224 */ /* 0x000fe400078e0018 */
[----:B------:R-:W-:Y:S02]  /*d5a0*/  IMAD.MOV.U32 R10, RZ, RZ, R25 ;  /* 0x000000ffff0a7224 */ /* 0x000fe400078e0019 */
[----:B--2---:R-:W-:Y:S01]  /*d5b0*/  HMMA.16816.F32 R24, R12, R26, R20 ;  /* 0x0000001a0c18723c */ /* 0x004fe20000001814 */
[----:B------:R-:W2:Y:S04]  /*d5c0*/  LDL.LU.64 R22, [R1+0x1e08] ;  /* 0x001e080001167983 */ /* 0x000ea80000300a00 */
[----:B------:R-:W2:-:S14]  /*d5d0*/  LDL.LU.64 R20, [R1+0x1e00] ;  /* 0x001e000001147983 */ /* 0x000e9c0000300a00 */
        /* <DEDUP_REMOVED lines=9> */
[----:B------:R-:W3:Y:S04]  /*d670*/  LDL.LU.64 R24, [R1+0x1de0] ;  /* 0x001de00001187983 */ /* 0x000ee80000300a00 */
[----:B------:R-:W-:Y:S01]  /*d680*/  STL.64 [R1+0x1d08], R28 ;  /* 0x001d081c01007387 */ /* 0x000fe20000100a00 */
[----:B--2---:R-:W-:-:S15]  /*d690*/  HMMA.16816.F32 R20, R12, R26, R20 ;  /* 0x0000001a0c14723c */ /* 0x004fde0000001814 */
[----:B------:R-:W-:-:S04]  /*d6a0*/  NOP ;  /* 0x0000000000007918 */ /* 0x000fc80000000000 */
[----:B------:R-:W-:Y:S04]  /*d6b0*/  STL.64 [R1+0x680], R20 ;  /* 0x0006801401007387 */ /* 0x000fe80000100a00 */
[----:B------:R0:W-:Y:S04]  /*d6c0*/  STL.64 [R1+0x688], R22 ;  /* 0x0006881601007387 */ /* 0x0001e80000100a00 */
[----:B0-----:R-:W3:Y:S04]  /*d6d0*/  LDL.LU.64 R22, [R1+0x1dd8] ;  /* 0x001dd80001167983 */ /* 0x001ee80000300a00 */
[----:B------:R-:W3:Y:S02]  /*d6e0*/  LDL.LU.64 R20, [R1+0x1dd0] ;  /* 0x001dd00001147983 */ /* 0x000ee40000300a00 */
[----:B---3--:R-:W-:-:S15]  /*d6f0*/  HMMA.16816.F32 R20, R12, R24, R20 ;  /* 0x000000180c14723c */ /* 0x008fde0000001814 */
[----:B------:R-:W-:-:S04]  /*d700*/  NOP ;  /* 0x0000000000007918 */ /* 0x000fc80000000000 */
[----:B------:R-:W-:Y:S04]  /*d710*/  STL.64 [R1+0x670], R20 ;  /* 0x0006701401007387 */ /* 0x000fe80000100a00 */
[----:B------:R0:W-:Y:S04]  /*d720*/  STL.64 [R1+0x678], R22 ;  /* 0x0006781601007387 */ /* 0x0001e80000100a00 */
[----:B0-----:R-:W2:Y:S04]  /*d730*/  LDL.LU.64 R22, [R1+0x1dc8] ;  /* 0x001dc80001167983 */ /* 0x001ea80000300a00 */
[----:B------:R-:W4:Y:S04]  /*d740*/  LDL.LU.64 R20, [R1+0x1dc0] ;  /* 0x001dc00001147983 */ /* 0x000f280000300a00 */
[----:B------:R-:W-:Y:S04]  /*d750*/  STL.64 [R1+0x1d18], R26 ;  /* 0x001d181a01007387 */ /* 0x000fe80000100a00 */
[----:B------:R0:W-:Y:S04]  /*d760*/  STL.64 [R1+0x1d10], R24 ;  /* 0x001d101801007387 */ /* 0x0001e80000100a00 */
[----:B0-----:R-:W3:Y:S04]  /*d770*/  LDL.LU.64 R24, [R1+0x630] ;  /* 0x0006300001187983 */ /* 0x001ee80000300a00 */
[----:B------:R-:W3:Y:S01]  /*d780*/  LDL.LU.64 R26, [R1+0x638] ;  /* 0x00063800011a7983 */ /* 0x000ee20000300a00 */
[C---:B--2---:R-:W-:Y:S08]  /*d790*/  HMMA.16816.F32 R16, R12.reuse, R22, R16 ;  /* 0x000000160c10723c */ /* 0x044ff00000001810 */
[C---:B----4-:R-:W-:Y:S11]  /*d7a0*/  HMMA.16816.F32 R4, R12.reuse, R20, R4 ;  /* 0x000000140c04723c */ /* 0x050ff60000001804 */
[----:B------:R-:W-:Y:S04]  /*d7b0*/  STL.64 [R1+0x660], R16 ;  /* 0x0006601001007387 */ /* 0x000fe80000100a00 */
[----:B------:R0:W-:Y:S04]  /*d7c0*/  STL.64 [R1+0x668], R18 ;  /* 0x0006681201007387 */ /* 0x0001e80000100a00 */
[----:B0-----:R-:W2:Y:S04]  /*d7d0*/  LDL.LU.64 R18, [R1+0x1db8] ;  /* 0x001db80001127983 */ /* 0x001ea80000300a00 */
[----:B------:R-:W3:Y:S04]  /*d7e0*/  LDL.LU.64 R16, [R1+0x1db0] ;  /* 0x001db00001107983 */ /* 0x000ee80000300a00 */
[----:B------:R0:W-:Y:S04]  /*d7f0*/  STL.64 [R1+0x650], R4 ;  /* 0x0006500401007387 */ /* 0x0001e80000100a00 */
[----:B------:R1:W-:Y:S04]  /*d800*/  STL.64 [R1+0x658], R6 ;  /* 0x0006580601007387 */ /* 0x0003e80000100a00 */
[----:B0-----:R-:W4:Y:S04]  /*d810*/  LDL.LU.64 R4, [R1+0x620] ;  /* 0x0006200001047983 */ /* 0x001f280000300a00 */
[----:B-1----:R-:W4:Y:S04]  /*d820*/  LDL.LU.64 R6, [R1+0x628] ;  /* 0x0006280001067983 */ /* 0x002f280000300a00 */
[----:B------:R-:W-:Y:S04]  /*d830*/  STL.64 [R1+0x1d28], R22 ;  /* 0x001d281601007387 */ /* 0x000fe80000100a00 */
[----:B------:R0:W-:Y:S04]  /*d840*/  STL.64 [R1+0x1d20], R20 ;  /* 0x001d201401007387 */ /* 0x0001e80000100a00 */
[----:B0-----:R-:W2:Y:S04]  /*d850*/  LDL.LU.64 R20, [R1+0x640] ;  /* 0x0006400001147983 */ /* 0x001ea80000300a00 */
[----:B------:R-:W2:Y:S04]  /*d860*/  LDL.LU.64 R22, [R1+0x648] ;  /* 0x0006480001167983 */ /* 0x000ea80000300a00 */
[----:B------:R-:W3:Y:S01]  /*d870*/  LDL.64 R28, [R1] ;  /* 0x00000000011c7983 */ /* 0x000ee20000100a00 */
[----:B--2---:R-:W-:Y:S03]  /*d880*/  HMMA.16816.F32 R20, R12, R18, R20 ;  /* 0x000000120c14723c */ /* 0x004fe60000001814 */
[----:B---3--:R-:W-:-:S15]  /*d890*/  STL [R1+0x1d70], R29 ;  /* 0x001d701d01007387 */ /* 0x008fde0000100800 */
[----:B------:R-:W-:Y:S01]  /*d8a0*/  NOP ;  /* 0x0000000000007918 */ /* 0x000fe20000000000 */
[----:B------:R-:W-:Y:S04]  /*d8b0*/  STL.64 [R1+0x640], R20 ;  /* 0x0006401401007387 */ /* 0x000fe80000100a00 */
[----:B------:R0:W-:Y:S02]  /*d8c0*/  STL.64 [R1+0x648], R22 ;  /* 0x0006481601007387 */ /* 0x0001e40000100a00 */
[----:B0-----:R-:W-:Y:S02]  /*d8d0*/  IMAD.MOV.U32 R22, RZ, RZ, R8 ;  /* 0x000000ffff167224 */ /* 0x001fe400078e0008 */
[----:B------:R-:W-:Y:S01]  /*d8e0*/  IMAD.MOV.U32 R23, RZ, RZ, R10 ;  /* 0x000000ffff177224 */ /* 0x000fe200078e000a */
[----:B------:R-:W2:Y:S01]  /*d8f0*/  LDL.LU R8, [R1+0x1dac] ;  /* 0x001dac0001087983 */ /* 0x000ea20000300800 */
[----:B------:R-:W-:-:S03]  /*d900*/  IMAD.MOV.U32 R20, RZ, RZ, R11 ;  /* 0x000000ffff147224 */ /* 0x000fc600078e000b */
[----:B------:R-:W4:Y:S04]  /*d910*/  LDL.LU R10, [R1+0x1da8] ;  /* 0x001da800010a7983 */ /* 0x000f280000300800 */
[----:B------:R-:W-:Y:S04]  /*d920*/  STL.64 [R1+0x1d40], R22 ;  /* 0x001d401601007387 */ /* 0x000fe80000100a00 */
[----:B------:R-:W4:Y:S01]  /*d930*/  LDL.LU R11, [R1+0x1da4] ;  /* 0x001da400010b7983 */ /* 0x000f220000300800 */
[----:B------:R-:W-:Y:S01]  /*d940*/  HMMA.16816.F32 R24, R12, R16, R24 ;  /* 0x000000100c18723c */ /* 0x000fe20000001818 */
        /* <DEDUP_REMOVED lines=8> */
[----:B0-----:R-:W2:Y:S04]  /*d9d0*/  LDL.LU.64 R20, [R1+0x610] ;  /* 0x0006100001147983 */ /* 0x001ea80000300a00 */
[----:B------:R-:W2:Y:S04]  /*d9e0*/  LDL.LU.64 R22, [R1+0x618] ;  /* 0x0006180001167983 */ /* 0x000ea80000300a00 */
        /* <DEDUP_REMOVED lines=8> */
[----:B0-----:R-:W3:Y:S04]  /*da70*/  LDL.LU.64 R6, [R1+0x1d98] ;  /* 0x001d980001067983 */ /* 0x001ee80000300a00 */
[----:B------:R-:W4:Y:S01]  /*da80*/  LDL.LU.64 R4, [R1+0x1d90] ;  /* 0x001d900001047983 */ /* 0x000f220000300a00 */
[----:B--2---:R-:W-:-:S15]  /*da90*/  HMMA.16816.F32 R20, R12, R8, R20 ;  /* 0x000000080c14723c */ /* 0x004fde0000001814 */
[----:B------:R-:W-:-:S04]  /*daa0*/  NOP ;  /* 0x0000000000007918 */ /* 0x000fc80000000000 */
[----:B------:R-:W-:Y:S04]  /*dab0*/  STL.64 [R1+0x610], R20 ;  /* 0x0006101401007387 */ /* 0x000fe80000100a00 */
[----:B------:R4:W-:Y:S02]  /*dac0*/  STL.64 [R1+0x618], R22 ;  /* 0x0006181601007387 */ /* 0x0009e40000100a00 */
[----:B----4-:R-:W-:Y:S02]  /*dad0*/  IMAD.MOV.U32 R22, RZ, RZ, R5 ;  /* 0x000000ffff167224 */ /* 0x010fe400078e0005 */
[----:B------:R-:W2:Y:S04]  /*dae0*/  LDL.LU R5, [R1+0x1d88] ;  /* 0x001d880001057983 */ /* 0x000ea80000300800 */
[----:B------:R-:W4:Y:S04]  /*daf0*/  LDL.LU R29, [R1+0x910] ;  /* 0x00091000011d7983 */ /* 0x000f280000300800 */
[----:B------:R-:W2:Y:S04]  /*db00*/  LDL.LU R20, [R1+0x91c] ;  /* 0x00091c0001147983 */ /* 0x000ea80000300800 */
[----:B------:R-:W2:Y:S01]  /*db10*/  LDL.LU R21, [R1+0x928] ;  /* 0x0009280001157983 */ /* 0x000ea20000300800 */
[----:B------:R-:W-:Y:S01]  /*db20*/  IMAD.MOV.U32 R23, RZ, RZ, R0 ;  /* 0x000000ffff177224 */ /* 0x000fe200078e0000 */
[C---:B---3--:R-:W-:Y:S04]  /*db30*/  HMMA.16816.F32 R16, R12.reuse, R6, R16 ;  /* 0x000000060c10723c */ /* 0x048fe80000001810 */
[----:B------:R-:W-:Y:S04]  /*db40*/  STL.64 [R1+0x1d80], R22 ;  /* 0x001d801601007387 */ /* 0x000fe80000100a00 */
[----:B--2---:R0:W-:Y:S04]  /*db50*/  STL.64 [R1+0x1d78], R20 ;  /* 0x001d781401007387 */ /* 0x0041e80000100a00 */
[----:B------:R-:W2:Y:S04]  /*db60*/  LDL.LU R0, [R1+0x924] ;  /* 0x0009240001007983 */ /* 0x000ea80000300800 */
[----:B------:R-:W-:Y:S04]  /*db70*/  STL.64 [R1+0x1ce0], R10 ;  /* 0x001ce00a01007387 */ /* 0x000fe80000100a00 */
[----:B------:R1:W-:Y:S04]  /*db80*/  STL.64 [R1+0x1cd8], R8 ;  /* 0x001cd80801007387 */ /* 0x0003e80000100a00 */
[----:B0-----:R-:W3:Y:S01]  /*db90*/  LDL.LU.64 R20, [R1+0x2d0] ;  /* 0x0002d00001147983 */ /* 0x001ee20000300a00 */
[C---:B-1----:R-:W-:Y:S03]  /*dba0*/  HMMA.16816.F32 R8, R12.reuse, R4, R24 ;  /* 0x000000040c08723c */ /* 0x042fe60000001818 */
[----:B------:R-:W-:Y:S04]  /*dbb0*/  STL.64 [R1+0x600], R16 ;  /* 0x0006001001007387 */ /* 0x000fe80000100a00 */
[----:B------:R-:W-:Y:S04]  /*dbc0*/  STL.64 [R1+0x608], R18 ;  /* 0x0006081201007387 */ /* 0x000fe80000100a00 */
[----:B------:R-:W3:Y:S08]  /*dbd0*/  LDL.LU.64 R22, [R1+0x2d8] ;  /* 0x0002d80001167983 */ /* 0x000ef00000300a00 */
[----:B------:R-:W-:Y:S04]  /*dbe0*/  STL.64 [R1+0x5f0], R8 ;  /* 0x0005f00801007387 */ /* 0x000fe80000100a00 */
[----:B------:R-:W-:Y:S04]  /*dbf0*/  STL.64 [R1+0x5f8], R10 ;  /* 0x0005f80a01007387 */ /* 0x000fe80000100a00 */
[----:B------:R-:W2:Y:S04]  /*dc00*/  LDL.LU.64 R24, [R1+0x5b0] ;  /* 0x0005b00001187983 */ /* 0x000ea80000300a00 */
[----:B------:R-:W2:Y:S04]  /*dc10*/  LDL.LU.64 R26, [R1+0x5b8] ;  /* 0x0005b800011a7983 */ /* 0x000ea80000300a00 */
[----:B--2---:R-:W-:Y:S04]  /*dc20*/  STL.64 [R1+0x1d38], R26 ;  /* 0x001d381a01007387 */ /* 0x004fe80000100a00 */
[----:B------:R0:W-:Y:S04]  /*dc30*/  STL.64 [R1+0x1d30], R24 ;  /* 0x001d301801007387 */ /* 0x0001e80000100a00 */
[----:B0-----:R-:W2:Y:S04]  /*dc40*/  LDL.LU.64 R24, [R1+0x5c0] ;  /* 0x0005c00001187983 */ /* 0x001ea80000300a00 */
[----:B------:R-:W2:Y:S01]  /*dc50*/  LDL.LU.64 R26, [R1+0x5c8] ;  /* 0x0005c800011a7983 */ /* 0x000ea20000300a00 */
[----:B---3--:R-:W-:Y:S03]  /*dc60*/  HMMA.16816.F32 R12, R12, R2, R20 ;  /* 0x000000020c0c723c */ /* 0x008fe60000001814 */
[----:B--2---:R-:W-:Y:S04]  /*dc70*/  STL.64 [R1+0x1d50], R26 ;  /* 0x001d501a01007387 */ /* 0x004fe80000100a00 */
[----:B------:R0:W-:Y:S04]  /*dc80*/  STL.64 [R1+0x1d48], R24 ;  /* 0x001d481801007387 */ /* 0x0001e80000100a00 */
        /* <DEDUP_REMOVED lines=18> */
[----:B0-----:R-:W4:Y:S04]  /*ddb0*/  LDL.LU R12, [R1+0x90c] ;  /* 0x00090c00010c7983 */ /* 0x001f280000300800 */
[----:B------:R-:W2:Y:S04]  /*ddc0*/  LDL.LU R13, [R1+0x918] ;  /* 0x00091800010d7983 */ /* 0x000ea80000300800 */
[----:B-1----:R-:W2:Y:S04]  /*ddd0*/  LDL.LU R14, [R1+0x914] ;  /* 0x00091400010e7983 */ /* 0x002ea80000300800 */
[----:B------:R-:W3:Y:S01]  /*dde0*/  LDL.LU R15, [R1+0x920] ;  /* 0x00092000010f7983 */ /* 0x000ee20000300800 */
[----:B----4-:R-:W-:-:S03]  /*ddf0*/  IMAD R12, R12, 0x100, R29 ;  /* 0x000001000c0c7824 */ /* 0x010fc600078e021d */
[----:B------:R-:W4:Y:S01]  /*de00*/  LDL.LU R29, [R1+0x1d70] ;  /* 0x001d7000011d7983 */ /* 0x000f220000300800 */
[----:B--2---:R-:W-:Y:S02]  /*de10*/  IMAD R13, R14, 0x100, R13 ;  /* 0x000001000e0d7824 */ /* 0x004fe400078e020d */
[----:B---3--:R-:W-:Y:S02]  /*de20*/  IMAD R14, R20, 0x100, R15 ;  /* 0x00000100140e7824 */ /* 0x008fe400078e020f */
[----:B------:R-:W-:Y:S01]  /*de30*/  IMAD R15, R0, 0x100, R21 ;  /* 0x00000100000f7824 */ /* 0x000fe200078e0215 */
[----:B------:R-:W-:Y:S02]  /*de40*/  F2FP.F16.E5M2.UNPACK_B R12, R12 ;  /* 0x0000000cff0c723e */ /* 0x000fe400020004ff */
[----:B------:R-:W-:Y:S02]  /*de50*/  F2FP.F16.E5M2.UNPACK_B R13, R13 ;  /* 0x0000000dff0d723e */ /* 0x000fe400020004ff */
[----:B------:R-:W-:-:S02]  /*de60*/  F2FP.F16.E5M2.UNPACK_B R14, R14 ;  /* 0x0000000eff0e723e */ /* 0x000fc400020004ff */
[----:B------:R-:W-:-:S07]  /*de70*/  F2FP.F16.E5M2.UNPACK_B R15, R15 ;  /* 0x0000000fff0f723e */ /* 0x000fce00020004ff */
[----:B------:R-:W-:Y:S01]  /*de80*/  HMMA.16816.F32 R20, R12, R22, R24 ;  /* 0x000000160c14723c */ /* 0x000fe20000001818 */
[----:B------:R-:W2:Y:S04]  /*de90*/  LDL.LU.64 R26, [R1+0x1d68] ;  /* 0x001d6800011a7983 */ /* 0x000ea80000300a00 */
[----:B------:R-:W2:-:S14]  /*dea0*/  LDL.LU.64 R24, [R1+0x1d60] ;  /* 0x001d600001187983 */ /* 0x000e9c0000300a00 */
        /* <DEDUP_REMOVED lines=11> */
[----:B------:R-:W2:Y:S01]  /*df60*/  LDL.LU.64 R24, [R1+0x1d30] ;  /* 0x001d300001187983 */ /* 0x000ea20000300a00 */
[----:B----4-:R-:W-:-:S12]  /*df70*/  IMAD.MOV.U32 R0, RZ, RZ, R29 ;  /* 0x000000ffff007224 */ /* 0x010fd800078e001d */
[----:B------:R-:W-:Y:S04]  /*df80*/  STL.64 [R1+0x5c0], R20 ;  /* 0x0005c01401007387 */ /* 0x000fe80000100a00 */
[----:B------:R0:W-:Y:S04]  /*df90*/  STL.64 [R1+0x5c8], R22 ;  /* 0x0005c81601007387 */ /* 0x0001e80000100a00 */
[----:B0-----:R-:W3:Y:S04]  /*dfa0*/  LDL.LU.64 R22, [R1+0x1d28] ;  /* 0x001d280001167983 */ /* 0x001ee80000300a00 */
[----:B------:R-:W4:Y:S01]  /*dfb0*/  LDL.LU.64 R20, [R1+0x1d20] ;  /* 0x001d200001147983 */ /* 0x000f220000300a00 */
[----:B--2---:R-:W-:-:S15]  /*dfc0*/  HMMA.16816.F32 R24, R12, R28, R24 ;  /* 0x0000001c0c18723c */ /* 0x004fde0000001818 */
[----:B------:R-:W-:-:S04]  /*dfd0*/  NOP ;  /* 0x0000000000007918 */ /* 0x000fc80000000000 */
[----:B------:R-:W-:Y:S04]  /*dfe0*/  STL.64 [R1+0x5b0], R24 ;  /* 0x0005b01801007387 */ /* 0x000fe80000100a00 */
[----:B------:R0:W-:Y:S04]  /*dff0*/  STL.64 [R1+0x5b8], R26 ;  /* 0x0005b81a01007387 */ /* 0x0001e80000100a00 */
[----:B0-----:R-:W2:Y:S04]  /*e000*/  LDL.LU.64 R26, [R1+0x1d18] ;  /* 0x001d1800011a7983 */ /* 0x001ea80000300a00 */
[----:B------:R-:W2:Y:S04]  /*e010*/  LDL.LU.64 R24, [R1+0x1d10] ;  /* 0x001d100001187983 */ /* 0x000ea80000300a00 */
[----:B------:R-:W2:Y:S02]  /*e020*/  LDL.LU.64 R28, [R1+0x1d08] ;  /* 0x001d0800011c7983 */ /* 0x000ea40000300a00 */
[C---:B--2---:R-:W-:Y:S08]  /*e030*/  HMMA.16816.F32 R4, R12.reuse, R28, R4 ;  /* 0x0000001c0c04723c */ /* 0x044ff00000001804 */
[C---:B------:R-:W-:Y:S11]  /*e040*/  HMMA.16816.F32 R16, R12.reuse, R26, R16 ;  /* 0x0000001a0c10723c */ /* 0x040ff60000001810 */
[----:B------:R-:W-:Y:S04]  /*e050*/  STL.64 [R1+0x5a0], R4 ;  /* 0x0005a00401007387 */ /* 0x000fe80000100a00 */
[----:B------:R0:W-:Y:S02]  /*e060*/  STL.64 [R1+0x5a8], R6 ;  /* 0x0005a80601007387 */ /* 0x0001e40000100a00 */
[C---:B0-----:R-:W-:Y:S02]  /*e070*/  HMMA.16816.F32 R4, R12.reuse, R24, R8 ;  /* 0x000000180c04723c */ /* 0x041fe40000001808 */
[----:B------:R0:W-:Y:S04]  /*e080*/  STL.64 [R1+0x590], R16 ;  /* 0x0005901001007387 */ /* 0x0001e80000100a00 */
[----:B------:R1:W-:Y:S04]  /*e090*/  STL.64 [R1+0x598], R18 ;  /* 0x0005981201007387 */ /* 0x0003e80000100a00 */
[----:B0-----:R-:W3:Y:S04]  /*e0a0*/  LDL.LU.64 R16, [R1+0x570] ;  /* 0x0005700001107983 */ /* 0x001ee80000300a00 */
[----:B-1----:R-:W3:Y:S05]  /*e0b0*/  LDL.LU.64 R18, [R1+0x578] ;  /* 0x0005780001127983 */ /* 0x002eea0000300a00 */
[----:B------:R-:W-:Y:S04]  /*e0c0*/  STL.64 [R1+0x580], R4 ;  /* 0x0005800401007387 */ /* 0x000fe80000100a00 */
[----:B------:R-:W-:Y:S04]  /*e0d0*/  STL.64 [R1+0x588], R6 ;  /* 0x0005880601007387 */ /* 0x000fe80000100a00 */
[----:B------:R-:W2:Y:S04]  /*e0e0*/  LDL.LU.64 R8, [R1+0x540] ;  /* 0x0005400001087983 */ /* 0x000ea80000300a00 */
[----:B------:R-:W2:Y:S04]  /*e0f0*/  LDL.LU.64 R10, [R1+0x548] ;  /* 0x00054800010a7983 */ /* 0x000ea80000300a00 */
[----:B--2---:R-:W-:Y:S04]  /*e100*/  STL.64 [R1+0x1cf0], R10 ;  /* 0x001cf00a01007387 */ /* 0x004fe80000100a00 */
[----:B------:R0:W-:Y:S04]  /*e110*/  STL.64 [R1+0x1ce8], R8 ;  /* 0x001ce80801007387 */ /* 0x0001e80000100a00 */
[----:B0-----:R-:W2:Y:S04]  /*e120*/  LDL.LU.64 R8, [R1+0x550] ;  /* 0x0005500001087983 */ /* 0x001ea80000300a00 */
[----:B------:R-:W2:Y:S04]  /*e130*/  LDL.LU.64 R10, [R1+0x558] ;  /* 0x00055800010a7983 */ /* 0x000ea80000300a00 */
[----:B------:R-:W2:Y:S04]  /*e140*/  LDL.LU.64 R4, [R1+0x520] ;  /* 0x0005200001047983 */ /* 0x000ea80000300a00 */
[----:B------:R-:W2:Y:S01]  /*e150*/  LDL.LU.64 R6, [R1+0x528] ;  /* 0x0005280001067983 */ /* 0x000ea20000300a00 */
[C---:B---3--:R-:W-:Y:S03]  /*e160*/  HMMA.16816.F32 R16, R12.reuse, R22, R16 ;  /* 0x000000160c10723c */ /* 0x048fe60000001810 */
[----:B--2---:R-:W-:Y:S04]  /*e170*/  STL.64 [R1+0x1cd0], R6 ;  /* 0x001cd00601007387 */ /* 0x004fe80000100a00 */
        /* <DEDUP_REMOVED lines=9> */
[----:B---3--:R-:W-:Y:S04]  /*e210*/  STL.64 [R1+0x1cb0], R26 ;  /* 0x001cb01a01007387 */ /* 0x008fe80000100a00 */
[----:B--2---:R0:W-:Y:S04]  /*e220*/  STL.64 [R1+0x1ca8], R24 ;  /* 0x001ca81801007387 */ /* 0x0041e80000100a00 */
[----:B0-----:R-:W4:Y:S04]  /*e230*/  LDL.LU.64 R24, [R1+0x560] ;  /* 0x0005600001187983 */ /* 0x001f280000300a00 */
[----:B------:R-:W4:Y:S04]  /*e240*/  LDL.LU.64 R26, [R1+0x568] ;  /* 0x00056800011a7983 */ /* 0x000f280000300a00 */
[----:B------:R-:W-:Y:S04]  /*e250*/  STL.64 [R1+0x570], R16 ;  /* 0x0005701001007387 */ /* 0x000fe80000100a00 */
[----:B------:R0:W-:Y:S04]  /*e260*/  STL.64 [R1+0x578], R18 ;  /* 0x0005781201007387 */ /* 0x0001e80000100a00 */
[----:B0-----:R-:W2:Y:S04]  /*e270*/  LDL.LU.64 R18, [R1+0x1d00] ;  /* 0x001d000001127983 */ /* 0x001ea80000300a00 */
[----:B------:R-:W3:Y:S01]  /*e280*/  LDL.LU.64 R16, [R1+0x1cf8] ;  /* 0x001cf80001107983 */ /* 0x000ee20000300a00 */
[C---:B----4-:R-:W-:Y:S08]  /*e290*/  HMMA.16816.F32 R24, R12.reuse, R20, R24 ;  /* 0x000000140c18723c */ /* 0x050ff00000001818 */
[C---:B--2---:R-:W-:Y:S11]  /*e2a0*/  HMMA.16816.F32 R8, R12.reuse, R18, R8 ;  /* 0x000000120c08723c */ /* 0x044ff60000001808 */
[----:B------:R0:W-:Y:S04]  /*e2b0*/  STL.64 [R1+0x560], R24 ;  /* 0x0005601801007387 */ /* 0x0001e80000100a00 */
[----:B------:R1:W-:Y:S04]  /*e2c0*/  STL.64 [R1+0x568], R26 ;  /* 0x0005681a01007387 */ /* 0x0003e80000100a00 */
[----:B0-----:R-:W2:Y:S04]  /*e2d0*/  LDL.LU.64 R24, [R1+0x510] ;  /* 0x0005100001187983 */ /* 0x001ea80000300a00 */
[----:B-1----:R-:W2:Y:S04]  /*e2e0*/  LDL.LU.64 R26, [R1+0x518] ;  /* 0x00051800011a7983 */ /* 0x002ea80000300a00 */
[----:B------:R0:W-:Y:S04]  /*e2f0*/  STL.64 [R1+0x1c18], R22 ;  /* 0x001c181601007387 */ /* 0x0001e80000100a00 */
[----:B0-----:R-:W4:Y:S04]  /*e300*/  LDL.LU R22, [R1+0xa30] ;  /* 0x000a300001167983 */ /* 0x001f280000300800 */
[----:B------:R-:W4:Y:S04]  /*e310*/  LDL.LU R23, [R1+0xa2c] ;  /* 0x000a2c0001177983 */ /* 0x000f280000300800 */
[----:B------:R-:W-:Y:S04]  /*e320*/  STL.64 [R1+0x1c10], R20 ;  /* 0x001c101401007387 */ /* 0x000fe80000100a00 */
        /* <DEDUP_REMOVED lines=14> */
[----:B---3--:R-:W-:-:S15]  /*e410*/  HMMA.16816.F32 R4, R12, R10, R4 ;  /* 0x0000000a0c04723c */ /* 0x008fde0000001804 */
        /* <DEDUP_REMOVED lines=11> */
[----:B------:R-:W-:Y:S04]  /*e4d0*/  STL.64 [R1+0x1c08], R10 ;  /* 0x001c080a01007387 */ /* 0x000fe80000100a00 */
[----:B------:R0:W-:Y:S04]  /*e4e0*/  STL.64 [R1+0x1c00], R8 ;  /* 0x001c000801007387 */ /* 0x0001e80000100a00 */
[----:B0-----:R-:W3:Y:S04]  /*e4f0*/  LDL.LU.64 R8, [R1+0x500] ;  /* 0x0005000001087983 */ /* 0x001ee80000300a00 */
[----:B------:R-:W3:Y:S01]  /*e500*/  LDL.LU.64 R10, [R1+0x508] ;  /* 0x00050800010a7983 */ /* 0x000ee20000300a00 */
[----:B--2---:R-:W-:-:S15]  /*e510*/  HMMA.16816.F32 R24, R12, R6, R24 ;  /* 0x000000060c18723c */ /* 0x004fde0000001818 */
[----:B------:R-:W-:-:S04]  /*e520*/  NOP ;  /* 0x0000000000007918 */ /* 0x000fc80000000000 */
[----:B------:R-:W-:Y:S04]  /*e530*/  STL.64 [R1+0x510], R24 ;  /* 0x0005101801007387 */ /* 0x000fe80000100a00 */
[----:B------:R0:W-:Y:S04]  /*e540*/  STL.64 [R1+0x518], R26 ;  /* 0x0005181a01007387 */ /* 0x0001e80000100a00 */
[----:B0-----:R-:W2:Y:S04]  /*e550*/  LDL.LU.64 R26, [R1+0x1cb0] ;  /* 0x001cb000011a7983 */ /* 0x001ea80000300a00 */
[----:B------:R-:W4:Y:S01]  /*e560*/  LDL.LU.64 R24, [R1+0x1ca8] ;  /* 0x001ca80001187983 */ /* 0x000f220000300a00 */
[C---:B---3--:R-:W-:Y:S03]  /*e570*/  HMMA.16816.F32 R8, R12.reuse, R4, R8 ;  /* 0x000000040c08723c */ /* 0x048fe60000001808 */
[----:B------:R-:W-:Y:S04]  /*e580*/  STL.64 [R1+0x1bf8], R6 ;  /* 0x001bf80601007387 */ /* 0x000fe80000100a00 */
[----:B------:R0:W-:Y:S02]  /*e590*/  STL.64 [R1+0x1bf0], R4 ;  /* 0x001bf00401007387 */ /* 0x0001e40000100a00 */
[----:B0-----:R-:W-:Y:S10]  /*e5a0*/  HMMA.16816.F32 R4, R12, R2, R16 ;  /* 0x000000020c04723c */ /* 0x001ff40000001810 */
[----:B------:R-:W-:Y:S04]  /*e5b0*/  STL.64 [R1+0x500], R8 ;  /* 0x0005000801007387 */ /* 0x000fe80000100a00 */
[----:B------:R-:W-:Y:S05]  /*e5c0*/  STL.64 [R1+0x508], R10 ;  /* 0x0005080a01007387 */ /* 0x000fea0000100a00 */
[----:B------:R-:W-:Y:S04]  /*e5d0*/  STL.64 [R1+0x2c0], R4 ;  /* 0x0002c00401007387 */ /* 0x000fe80000100a00 */
[----:B------:R-:W-:Y:S01]  /*e5e0*/  STL.64 [R1+0x2c8], R6 ;  /* 0x0002c80601007387 */ /* 0x000fe20000100a00 */
[----:B--2---:R-:W-:-:S02]  /*e5f0*/  IMAD R14, R27, 0x100, R26 ;  /* 0x000001001b0e7824 */ /* 0x004fc400078e021a */
[----:B----4-:R-:W-:Y:S02]  /*e600*/  IMAD R13, R25, 0x100, R24 ;  /* 0x00000100190d7824 */ /* 0x010fe400078e0218 */
[----:B------:R-:W2:Y:S04]  /*e610*/  LDL.LU.64 R24, [R1+0x4b0] ;  /* 0x0004b00001187983 */ /* 0x000ea80000300a00 */
[----:B------:R-:W3:Y:S04]  /*e620*/  LDL.LU.64 R26, [R1+0x4b8] ;  /* 0x0004b800011a7983 */ /* 0x000ee80000300a00 */
[----:B---3--:R0:W-:Y:S04]  /*e630*/  STL.64 [R1+0x1c48], R26 ;  /* 0x001c481a01007387 */ /* 0x0081e80000100a00 */
[----:B0-----:R-:W3:Y:S01]  /*e640*/  LDL R26, [R1] ;  /* 0x00000000011a7983 */ /* 0x001ee20000100800 */
[----:B------:R-:W-:-:S03]  /*e650*/  IMAD.MOV.U32 R27, RZ, RZ, R0 ;  /* 0x000000ffff1b7224 */ /* 0x000fc600078e0000 */
[----:B------:R-:W4:Y:S04]  /*e660*/  LDL.LU R11, [R1+0xa48] ;  /* 0x000a4800010b7983 */ /* 0x000f280000300800 */
[----:B------:R-:W4:Y:S04]  /*e670*/  LDL.LU R0, [R1+0xa44] ;  /* 0x000a440001007983 */ /* 0x000f280000300800 */
[----:B--2---:R0:W-:Y:S04]  /*e680*/  STL.64 [R1+0x1c40], R24 ;  /* 0x001c401801007387 */ /* 0x0041e80000100a00 */
[----:B0-----:R-:W2:Y:S04]  /*e690*/  LDL R24, [R1+0x8] ;  /* 0x0000080001187983 */ /* 0x001ea80000100800 */
[----:B------:R-:W2:Y:S04]  /*e6a0*/  LDL R25, [R1+0xc] ;  /* 0x00000c0001197983 */ /* 0x000ea80000100800 */
[----:B---3--:R0:W-:Y:S04]  /*e6b0*/  STL.64 [R1+0x1c60], R26 ;  /* 0x001c601a01007387 */ /* 0x0081e80000100a00 */
[----:B0-----:R-:W3:Y:S04]  /*e6c0*/  LDL R26, [R1+0x10] ;  /* 0x00001000011a7983 */ /* 0x001ee80000100800 */
[----:B------:R-:W3:Y:S04]  /*e6d0*/  LDL R27, [R1+0x14] ;  /* 0x00001400011b7983 */ /* 0x000ee80000100800 */
[----:B--2---:R0:W-:Y:S04]  /*e6e0*/  STL.64 [R1+0x1c78], R24 ;  /* 0x001c781801007387 */ /* 0x0041e80000100a00 */
[----:B0-----:R-:W2:Y:S04]  /*e6f0*/  LDL R24, [R1+0x18] ;  /* 0x0000180001187983 */ /* 0x001ea80000100800 */
[----:B------:R-:W2:Y:S04]  /*e700*/  LDL R25, [R1+0x1c] ;  /* 0x00001c0001197983 */ /* 0x000ea80000100800 */
[----:B---3--:R-:W-:Y:S04]  /*e710*/  STL.64 [R1+0x1c90], R26 ;  /* 0x001c901a01007387 */ /* 0x008fe80000100a00 */
[----:B------:R-:W3:Y:S04]  /*e720*/  LDL.LU.64 R16, [R1+0x4a0] ;  /* 0x0004a00001107983 */ /* 0x000ee80000300a00 */
[----:B------:R-:W2:Y:S04]  /*e730*/  LDL.LU.64 R18, [R1+0x4a8] ;  /* 0x0004a80001127983 */ /* 0x000ea80000300a00 */
[----:B--2---:R-:W-:Y:S04]  /*e740*/  STL.64 [R1+0x1c58], R18 ;  /* 0x001c581201007387 */ /* 0x004fe80000100a00 */
[----:B---3--:R0:W-:Y:S04]  /*e750*/  STL.64 [R1+0x1c50], R16 ;  /* 0x001c501001007387 */ /* 0x0081e80000100a00 */
        /* <DEDUP_REMOVED lines=9> */
[----:B------:R-:W3:Y:S01]  /*e7f0*/  LDL.LU.64 R18, [R1+0x4e8] ;  /* 0x0004e80001127983 */ /* 0x000ee20000300a00 */
[----:B------:R-:W-:-:S02]  /*e800*/  IMAD R12, R23, 0x100, R22 ;  /* 0x00000100170c7824 */ /* 0x000fc400078e0216 */
[----:B----4-:R-:W-:Y:S01]  /*e810*/  IMAD R15, R0, 0x100, R11 ;  /* 0x00000100000f7824 */ /* 0x010fe200078e020b */
[----:B------:R-:W-:Y:S01]  /*e820*/  F2FP.F16.E5M2.UNPACK_B R13, R13 ;  /* 0x0000000dff0d723e */ /* 0x000fe200020004ff */
[----:B---3--:R-:W-:Y:S04]  /*e830*/  STL.64 [R1+0x1ca0], R18 ;  /* 0x001ca01201007387 */ /* 0x008fe80000100a00 */
[----:B--2---:R0:W-:Y:S04]  /*e840*/  STL.64 [R1+0x1c98], R16 ;  /* 0x001c981001007387 */ /* 0x0041e80000100a00 */
[----:B0-----:R-:W2:Y:S04]  /*e850*/  LDL.LU.64 R16, [R1+0x4f0] ;  /* 0x0004f00001107983 */ /* 0x001ea80000300a00 */
[----:B------:R-:W2:Y:S01]  /*e860*/  LDL.LU.64 R18, [R1+0x4f8] ;  /* 0x0004f80001127983 */ /* 0x000ea20000300a00 */
[----:B------:R-:W-:-:S02]  /*e870*/  F2FP.F16.E5M2.UNPACK_B R12, R12 ;  /* 0x0000000cff0c723e */ /* 0x000fc400020004ff */
[----:B------:R-:W-:Y:S01]  /*e880*/  F2FP.F16.E5M2.UNPACK_B R14, R14 ;  /* 0x0000000eff0e723e */ /* 0x000fe200020004ff */
[----:B------:R-:W3:Y:S01]  /*e890*/  LDL.LU.64 R20, [R1+0x490] ;  /* 0x0004900001147983 */ /* 0x000ee20000300a00 */
[----:B------:R-:W-:-:S03]  /*e8a0*/  F2FP.F16.E5M2.UNPACK_B R15, R15 ;  /* 0x0000000fff0f723e */ /* 0x000fc600020004ff */
[----:B------:R-:W3:Y:S04]  /*e8b0*/  LDL.LU.64 R22, [R1+0x498] ;  /* 0x0004980001167983 */ /* 0x000ee80000300a00 */
[----:B------:R-:W4:Y:S04]  /*e8c0*/  LDL.LU.64 R8, [R1+0x480] ;  /* 0x0004800001087983 */ /* 0x000f280000300a00 */
[----:B------:R-:W4:Y:S04]  /*e8d0*/  LDL.LU.64 R10, [R1+0x488] ;  /* 0x00048800010a7983 */ /* 0x000f280000300a00 */
[----:B------:R-:W3:Y:S04]  /*e8e0*/  LDL.LU.64 R4, [R1+0x470] ;  /* 0x0004700001047983 */ /* 0x000ee80000300a00 */
[----:B------:R-:W3:Y:S01]  /*e8f0*/  LDL.LU.64 R6, [R1+0x478] ;  /* 0x0004780001067983 */ /* 0x000ee20000300a00 */
[----:B--2---:R-:W-:Y:S03]  /*e900*/  HMMA.16816.F32 R24, R12, R24, R16 ;  /* 0x000000180c18723c */ /* 0x004fe60000001810 */
[----:B------:R-:W2:Y:S04]  /*e910*/  LDL.LU.64 R18, [R1+0x1ca0] ;  /* 0x001ca00001127983 */ /* 0x000ea80000300a00 */
[----:B------:R-:W2:-:S12]  /*e920*/  LDL.LU.64 R16, [R1+0x1c98] ;  /* 0x001c980001107983 */ /* 0x000e980000300a00 */
        /* <DEDUP_REMOVED lines=29> */
[C---:B--2---:R-:W-:Y:S08]  /*eb00*/  HMMA.16816.F32 R16, R12.reuse, R26, R16 ;  /* 0x0000001a0c10723c */ /* 0x044ff00000001810 */
[C---:B---3--:R-:W-:Y:S11]  /*eb10*/  HMMA.16816.F32 R20, R12.reuse, R24, R20 ;  /* 0x000000180c14723c */ /* 0x048ff60000001814 */
[----:B------:R-:W-:Y:S04]  /*eb20*/  STL.64 [R1+0x4a0], R16 ;  /* 0x0004a01001007387 */ /* 0x000fe80000100a00 */
[----:B------:R0:W-:Y:S04]  /*eb30*/  STL.64 [R1+0x4a8], R18 ;  /* 0x0004a81201007387 */ /* 0x0001e80000100a00 */
[----:B0-----:R-:W2:Y:S04]  /*eb40*/  LDL.LU.64 R18, [R1+0x1c28] ;  /* 0x001c280001127983 */ /* 0x001ea80000300a00 */
[----:B------:R-:W3:Y:S04]  /*eb50*/  LDL.LU.64 R16, [R1+0x1c20] ;  /* 0x001c200001107983 */ /* 0x000ee80000300a00 */
[----:B------:R-:W-:Y:S04]  /*eb60*/  STL.64 [R1+0x490], R20 ;  /* 0x0004901401007387 */ /* 0x000fe80000100a00 */
[----:B------:R0:W-:Y:S04]  /*eb70*/  STL.64 [R1+0x498], R22 ;  /* 0x0004981601007387 */ /* 0x0001e80000100a00 */
[----:B0-----:R-:W4:Y:S04]  /*eb80*/  LDL.LU.64 R22, [R1+0x1c18] ;  /* 0x001c180001167983 */ /* 0x001f280000300a00 */
[----:B------:R-:W2:Y:S04]  /*eb90*/  LDL.LU.64 R20, [R1+0x1c10] ;  /* 0x001c100001147983 */ /* 0x000ea80000300a00 */
[----:B------:R-:W-:Y:S04]  /*eba0*/  STL.64 [R1+0x1bc0], R26 ;  /* 0x001bc01a01007387 */ /* 0x000fe80000100a00 */
[----:B------:R0:W-:Y:S04]  /*ebb0*/  STL.64 [R1+0x1bb8], R24 ;  /* 0x001bb81801007387 */ /* 0x0001e80000100a00 */
[----:B0-----:R-:W3:Y:S04]  /*ebc0*/  LDL.LU.64 R24, [R1+0x460] ;  /* 0x0004600001187983 */ /* 0x001ee80000300a00 */
        /* <DEDUP_REMOVED lines=8> */
[----:B------:R1:W-:Y:S04]  /*ec50*/  STL.64 [R1+0x478], R6 ;  /* 0x0004780601007387 */ /* 0x0003e80000100a00 */
[----:B0-----:R-:W4:Y:S04]  /*ec60*/  LDL.LU.64 R4, [R1+0x430] ;  /* 0x0004300001047983 */ /* 0x001f280000300a00 */
[----:B-1----:R-:W4:Y:S04]  /*ec70*/  LDL.LU.64 R6, [R1+0x438] ;  /* 0x0004380001067983 */ /* 0x002f280000300a00 */
[----:B------:R-:W2:Y:S01]  /*ec80*/  LDL.LU R28, [R1+0xa60] ;  /* 0x000a6000011c7983 */ /* 0x000ea20000300800 */
[C---:B---3--:R-:W-:Y:S03]  /*ec90*/  HMMA.16816.F32 R24, R12.reuse, R18, R24 ;  /* 0x000000120c18723c */ /* 0x048fe60000001818 */
[----:B--2---:R0:W-:Y:S04]  /*eca0*/  STL [R1+0x1bdc], R28 ;  /* 0x001bdc1c01007387 */ /* 0x0041e80000100800 */
[----:B0-----:R-:W2:Y:S04]  /*ecb0*/  LDL.LU R28, [R1+0xa50] ;  /* 0x000a5000011c7983 */ /* 0x001ea80000300800 */
[----:B------:R-:W3:Y:S04]  /*ecc0*/  LDL.LU R29, [R1+0xa5c] ;  /* 0x000a5c00011d7983 */ /* 0x000ee80000300800 */
[----:B------:R-:W2:Y:S04]  /*ecd0*/  LDL.LU R0, [R1+0xa64] ;  /* 0x000a640001007983 */ /* 0x000ea80000300800 */
[----:B------:R-:W-:Y:S04]  /*ece0*/  STL.64 [R1+0x1ba0], R22 ;  /* 0x001ba01601007387 */ /* 0x000fe80000100a00 */
[----:B------:R0:W-:Y:S04]  /*ecf0*/  STL.64 [R1+0x1b98], R20 ;  /* 0x001b981401007387 */ /* 0x0001e80000100a00 */
[----:B0-----:R-:W2:Y:S04]  /*ed00*/  LDL.LU.64 R20, [R1+0x410] ;  /* 0x0004100001147983 */ /* 0x001ea80000300a00 */
[----:B------:R-:W2:Y:S04]  /*ed10*/  LDL.LU.64 R22, [R1+0x418] ;  /* 0x0004180001167983 */ /* 0x000ea80000300a00 */
[----:B------:R0:W-:Y:S04]  /*ed20*/  STL.64 [R1+0x460], R24 ;  /* 0x0004601801007387 */ /* 0x0001e80000100a00 */
[----:B------:R1:W-:Y:S04]  /*ed30*/  STL.64 [R1+0x468], R26 ;  /* 0x0004681a01007387 */ /* 0x0003e80000100a00 */
[----:B0-----:R-:W2:Y:S04]  /*ed40*/  LDL.LU.64 R24, [R1+0x10] ;  /* 0x0000100001187983 */ /* 0x001ea80000300a00 */
[----:B-1----:R-:W2:Y:S01]  /*ed50*/  LDL.LU.64 R26, [R1+0x8] ;  /* 0x00000800011a7983 */ /* 0x002ea20000300a00 */
[C---:B------:R-:W-:Y:S03]  /*ed60*/  HMMA.16816.F32 R8, R12.reuse, R16, R8 ;  /* 0x000000100c08723c */ /* 0x040fe60000001808 */
[----:B--2---:R-:W-:Y:S04]  /*ed70*/  STL.64 [R1+0x1be8], R26 ;  /* 0x001be81a01007387 */ /* 0x004fe80000100a00 */
[----:B------:R0:W-:Y:S04]  /*ed80*/  STL.64 [R1+0x1be0], R24 ;  /* 0x001be01801007387 */ /* 0x0001e80000100a00 */
[----:B0-----:R-:W2:Y:S04]  /*ed90*/  LDL.LU.64 R24, [R1+0x440] ;  /* 0x0004400001187983 */ /* 0x001ea80000300a00 */
[----:B------:R-:W2:Y:S04]  /*eda0*/  LDL.LU.64 R26, [R1+0x448] ;  /* 0x00044800011a7983 */ /* 0x000ea80000300a00 */
[----:B------:R-:W-:Y:S04]  /*edb0*/  STL.64 [R1+0x450], R8 ;  /* 0x0004500801007387 */ /* 0x000fe80000100a00 */
[----:B------:R0:W-:Y:S04]  /*edc0*/  STL.64 [R1+0x458], R10 ;  /* 0x0004580a01007387 */ /* 0x0001e80000100a00 */
[----:B0-----:R-:W2:Y:S04]  /*edd0*/  LDL.LU.64 R10, [R1+0x1c08] ;  /* 0x001c0800010a7983 */ /* 0x001ea80000300a00 */
[----:B------:R-:W4:Y:S04]  /*ede0*/  LDL.LU.64 R8, [R1+0x1c00] ;  /* 0x001c000001087983 */ /* 0x000f280000300a00 */
[----:B------:R-:W-:Y:S04]  /*edf0*/  STL [R1+0x1b68], R16 ;  /* 0x001b681001007387 */ /* 0x000fe80000100800 */
[----:B------:R0:W-:Y:S04]  /*ee00*/  STL [R1+0x1b64], R17 ;  /* 0x001b641101007387 */ /* 0x0001e80000100800 */
[----:B0-----:R-:W3:Y:S01]  /*ee10*/  LDL.LU.64 R16, [R1+0x18] ;  /* 0x0000180001107983 */ /* 0x001ee20000300a00 */
[C---:B--2---:R-:W-:Y:S08]  /*ee20*/  HMMA.16816.F32 R24, R12.reuse, R10, R24 ;  /* 0x0000000a0c18723c */ /* 0x044ff00000001818 */
[C---:B----4-:R-:W-:Y:S11]  /*ee30*/  HMMA.16816.F32 R4, R12.reuse, R8, R4 ;  /* 0x000000080c04723c */ /* 0x050ff60000001804 */
        /* <DEDUP_REMOVED lines=12> */
[----:B0-----:R-:W3:Y:S04]  /*ef00*/  LDL.LU.64 R8, [R1+0x420] ;  /* 0x0004200001087983 */ /* 0x001ee80000300a00 */
[----:B------:R-:W3:Y:S01]  /*ef10*/  LDL.LU.64 R10, [R1+0x428] ;  /* 0x00042800010a7983 */ /* 0x000ee20000300a00 */
[C---:B--2---:R-:W-:Y:S03]  /*ef20*/  HMMA.16816.F32 R20, R12.reuse, R4, R20 ;  /* 0x000000040c14723c */ /* 0x044fe60000001814 */
[----:B----4-:R-:W-:Y:S05]  /*ef30*/  STL [R1+0x1b70], R7 ;  /* 0x001b700701007387 */ /* 0x010fea0000100800 */
[C---:B---3--:R-:W-:Y:S08]  /*ef40*/  HMMA.16816.F32 R8, R12.reuse, R6, R8 ;  /* 0x000000060c08723c */ /* 0x048ff00000001808 */
[----:B------:R-:W-:Y:S11]  /*ef50*/  HMMA.16816.F32 R12, R12, R2, R24 ;  /* 0x000000020c0c723c */ /* 0x000ff60000001818 */
[----:B------:R0:W-:Y:S04]  /*ef60*/  STL.64 [R1+0x420], R8 ;  /* 0x0004200801007387 */ /* 0x0001e80000100a00 */
[----:B------:R1:W-:Y:S04]  /*ef70*/  STL.64 [R1+0x428], R10 ;  /* 0x0004280a01007387 */ /* 0x0003e80000100a00 */
[----:B0-----:R-:W2:Y:S04]  /*ef80*/  LDL.LU.64 R8, [R1+0x400] ;  /* 0x0004000001087983 */ /* 0x001ea80000300a00 */
[----:B-1----:R-:W2:Y:S04]  /*ef90*/  LDL.LU.64 R10, [R1+0x408] ;  /* 0x00040800010a7983 */ /* 0x002ea80000300a00 */
[----:B------:R0:W-:Y:S04]  /*efa0*/  STL.64 [R1+0x410], R20 ;  /* 0x0004101401007387 */ /* 0x0001e80000100a00 */
[----:B------:R1:W-:Y:S04]  /*efb0*/  STL.64 [R1+0x418], R22 ;  /* 0x0004181601007387 */ /* 0x0003e80000100a00 */
[----:B0-----:R-:W3:Y:S04]  /*efc0*/  LDL.LU.64 R20, [R1+0x3e0] ;  /* 0x0003e00001147983 */ /* 0x001ee80000300a00 */
[----:B-1----:R-:W3:Y:S04]  /*efd0*/  LDL.LU.64 R22, [R1+0x3e8] ;  /* 0x0003e80001167983 */ /* 0x002ee80000300a00 */
[----:B------:R-:W-:Y:S04]  /*efe0*/  STL [R1+0x1bd8], R6 ;  /* 0x001bd80601007387 */ /* 0x000fe80000100800 */
[----:B------:R0:W-:Y:S04]  /*eff0*/  STL.64 [R1+0x1bd0], R4 ;  /* 0x001bd00401007387 */ /* 0x0001e80000100a00 */
[----:B0-----:R-:W4:Y:S04]  /*f000*/  LDL.LU.64 R4, [R1+0x3f0] ;  /* 0x0003f00001047983 */ /* 0x001f280000300a00 */
[----:B------:R-:W4:Y:S04]  /*f010*/  LDL.LU.64 R6, [R1+0x3f8] ;  /* 0x0003f80001067983 */ /* 0x000f280000300a00 */
[----:B------:R-:W3:Y:S04]  /*f020*/  LDL.LU.64 R26, [R1+0x1be8] ;  /* 0x001be800011a7983 */ /* 0x000ee80000300a00 */
[----:B------:R-:W4:Y:S04]  /*f030*/  LDL.LU.64 R24, [R1+0x1be0] ;  /* 0x001be00001187983 */ /* 0x000f280000300a00 */
[----:B------:R0:W-:Y:S04]  /*f040*/  STL.64 [R1+0x2b0], R12 ;  /* 0x0002b00c01007387 */ /* 0x0001e80000100a00 */
[----:B------:R1:W-:Y:S04]  /*f050*/  STL.64 [R1+0x2b8], R14 ;  /* 0x0002b80e01007387 */ /* 0x0003e80000100a00 */
[----:B0-----:R-:W2:Y:S04]  /*f060*/  LDL.LU R12, [R1+0xa4c] ;  /* 0x000a4c00010c7983 */ /* 0x001ea80000300800 */
[----:B------:R-:W3:Y:S04]  /*f070*/  LDL.LU R13, [R1+0xa58] ;  /* 0x000a5800010d7983 */ /* 0x000ee80000300800 */
[----:B-1----:R-:W3:Y:S04]  /*f080*/  LDL.LU R14, [R1+0xa54] ;  /* 0x000a5400010e7983 */ /* 0x002ee80000300800 */
[----:B------:R-:W4:Y:S01]  /*f090*/  LDL.LU R15, [R1+0xa68] ;  /* 0x000a6800010f7983 */ /* 0x000f220000300800 */
[----:B--2---:R-:W-:-:S03]  /*f0a0*/  IMAD R12, R12, 0x100, R28 ;  /* 0x000001000c0c7824 */ /* 0x004fc600078e021c */
[----:B------:R-:W2:Y:S01]  /*f0b0*/  LDL.LU R28, [R1+0x1bdc] ;  /* 0x001bdc00011c7983 */ /* 0x000ea20000300800 */
[----:B---3--:R-:W-:Y:S02]  /*f0c0*/  IMAD R13, R14, 0x100, R13 ;  /* 0x000001000e0d7824 */ /* 0x008fe400078e020d */
[----:B----4-:R-:W-:Y:S01]  /*f0d0*/  IMAD R15, R0, 0x100, R15 ;  /* 0x00000100000f7824 */ /* 0x010fe200078e020f */
[----:B------:R-:W-:Y:S02]  /*f0e0*/  F2FP.F16.E5M2.UNPACK_B R12, R12 ;  /* 0x0000000cff0c723e */ /* 0x000fe400020004ff */
[----:B------:R-:W-:Y:S02]  /*f0f0*/  F2FP.F16.E5M2.UNPACK_B R13, R13 ;  /* 0x0000000dff0d723e */ /* 0x000fe400020004ff */
[----:B------:R-:W-:Y:S01]  /*f100*/  F2FP.F16.E5M2.UNPACK_B R15, R15 ;  /* 0x0000000fff0f723e */ /* 0x000fe200020004ff */
[----:B------:R-:W-:Y:S02]  /*f110*/  IMAD.MOV.U32 R0, RZ, RZ, R17 ;  /* 0x000000ffff007224 */ /* 0x000fe400078e0011 */
[----:B--2---:R-:W-:-:S02]  /*f120*/  IMAD R14, R29, 0x100, R28 ;  /* 0x000001001d0e7824 */ /* 0x004fc400078e021c */
[----:B------:R-:W2:Y:S03]  /*f130*/  LDL.LU.64 R28, [R1] ;  /* 0x00000000011c7983 */ /* 0x000ea60000300a00 */
[----:B------:R-:W-:-:S07]  /*f140*/  F2FP.F16.E5M2.UNPACK_B R14, R14 ;  /* 0x0000000eff0e723e */ /* 0x000fce00020004ff */
[C---:B------:R-:W-:Y:S08]  /*f150*/  HMMA.16816.F32 R8, R12.reuse, R16, R8 ;  /* 0x000000100c08723c */ /* 0x040ff00000001808 */
[C---:B------:R-:W-:Y:S11]  /*f160*/  HMMA.16816.F32 R4, R12.reuse, R24, R4 ;  /* 0x000000180c04723c */ /* 0x040ff60000001804 */
[----:B------:R-:W-:Y:S04]  /*f170*/  STL.64 [R1+0x400], R8 ;  /* 0x0004000801007387 */ /* 0x000fe80000100a00 */
[----:B------:R-:W-:Y:S04]  /*f180*/  STL.64 [R1+0x408], R10 ;  /* 0x0004080a01007387 */ /* 0x000fe80000100a00 */
[----:B------:R-:W-:Y:S04]  /*f190*/  STL.64 [R1+0x3f0], R4 ;  /* 0x0003f00401007387 */ /* 0x000fe80000100a00 */
[----:B------:R0:W-:Y:S02]  /*f1a0*/  STL.64 [R1+0x3f8], R6 ;  /* 0x0003f80601007387 */ /* 0x0001e40000100a00 */
[----:B0-----:R-:W-:Y:S01]  /*f1b0*/  HMMA.16816.F32 R4, R12, R26, R20 ;  /* 0x0000001a0c04723c */ /* 0x001fe20000001814 */
[----:B------:R-:W-:-:S02]  /*f1c0*/  IMAD.MOV.U32 R11, RZ, RZ, R16 ;  /* 0x000000ffff0b7224 */ /* 0x000fc400078e0010 */
[----:B------:R-:W-:Y:S02]  /*f1d0*/  IMAD.MOV.U32 R9, RZ, RZ, R24 ;  /* 0x000000ffff097224 */ /* 0x000fe400078e0018 */
[----:B------:R-:W-:Y:S02]  /*f1e0*/  IMAD.MOV.U32 R10, RZ, RZ, R25 ;  /* 0x000000ffff0a7224 */ /* 0x000fe400078e0019 */
[----:B------:R-:W-:Y:S02]  /*f1f0*/  IMAD.MOV.U32 R16, RZ, RZ, R26 ;  /* 0x000000ffff107224 */ /* 0x000fe400078e001a */
[----:B------:R-:W-:-:S10]  /*f200*/  IMAD.MOV.U32 R17, RZ, RZ, R27 ;  /* 0x000000ffff117224 */ /* 0x000fd400078e001b */
[----:B------:R0:W-:Y:S04]  /*f210*/  STL.64 [R1+0x3e0], R4 ;  /* 0x0003e00401007387 */ /* 0x0001e80000100a00 */
[----:B------:R1:W-:Y:S04]  /*f220*/  STL.64 [R1+0x3e8], R6 ;  /* 0x0003e80601007387 */ /* 0x0003e80000100a00 */
[----:B0-----:R-:W2:Y:S04]  /*f230*/  LDL.LU.64 R4, [R1+0x3d0] ;  /* 0x0003d00001047983 */ /* 0x001ea80000300a00 */
[----:B-1----:R-:W2:Y:S04]  /*f240*/  LDL.LU.64 R6, [R1+0x3d8] ;  /* 0x0003d80001067983 */ /* 0x002ea80000300a00 */
[----:B------:R-:W3:Y:S04]  /*f250*/  LDL.LU.64 R24, [R1+0x3c0] ;  /* 0x0003c00001187983 */ /* 0x000ee80000300a00 */
[----:B------:R-:W3:Y:S04]  /*f260*/  LDL.LU.64 R26, [R1+0x3c8] ;  /* 0x0003c800011a7983 */ /* 0x000ee80000300a00 */
[----:B------:R-:W4:Y:S04]  /*f270*/  LDL.LU.64 R20, [R1+0x3a0] ;  /* 0x0003a00001147983 */ /* 0x000f280000300a00 */
[----:B------:R-:W2:Y:S04]  /*f280*/  LDL.LU.64 R22, [R1+0x3a8] ;  /* 0x0003a80001167983 */ /* 0x000ea80000300a00 */
[----:B--2---:R-:W-:Y:S04]  /*f290*/  STL.64 [R1+0x1bb0], R22 ;  /* 0x001bb01601007387 */ /* 0x004fe80000100a00 */
[----:B----4-:R0:W-:Y:S04]  /*f2a0*/  STL.64 [R1+0x1ba8], R20 ;  /* 0x001ba81401007387 */ /* 0x0101e80000100a00 */
[----:B0-----:R-:W2:Y:S04]  /*f2b0*/  LDL.LU.64 R20, [R1+0x3b0] ;  /* 0x0003b00001147983 */ /* 0x001ea80000300a00 */
[----:B------:R-:W2:Y:S04]  /*f2c0*/  LDL.LU.64 R22, [R1+0x3b8] ;  /* 0x0003b80001167983 */ /* 0x000ea80000300a00 */
[----:B------:R-:W-:Y:S04]  /*f2d0*/  STL.64 [R1+0x1b80], R18 ;  /* 0x001b801201007387 */ /* 0x000fe80000100a00 */
[----:B------:R0:W-:Y:S04]  /*f2e0*/  STL.64 [R1+0x1b78], R16 ;  /* 0x001b781001007387 */ /* 0x0001e80000100a00 */
[----:B0-----:R-:W4:Y:S04]  /*f2f0*/  LDL.LU.64 R16, [R1+0x380] ;  /* 0x0003800001107983 */ /* 0x001f280000300a00 */
[----:B------:R-:W2:Y:S01]  /*f300*/  LDL.LU.64 R18, [R1+0x388] ;  /* 0x0003880001127983 */ /* 0x000ea20000300a00 */
[----:B------:R-:W-:Y:S01]  /*f310*/  HMMA.16816.F32 R4, R12, R28, R4 ;  /* 0x0000001c0c04723c */ /* 0x000fe20000001804 */
[----:B------:R-:W-:-:S02]  /*f320*/  IMAD.MOV.U32 R8, RZ, RZ, R29 ;  /* 0x000000ffff087224 */ /* 0x000fc400078e001d */
[----:B--2---:R-:W-:Y:S04]  /*f330*/  STL.64 [R1+0x1b90], R18 ;  /* 0x001b901201007387 */ /* 0x004fe80000100a00 */
[----:B----4-:R0:W-:Y:S04]  /*f340*/  STL.64 [R1+0x1b88], R16 ;  /* 0x001b881001007387 */ /* 0x0101e80000100a00 */
[----:B0-----:R-:W2:Y:S04]  /*f350*/  LDL.LU.64 R16, [R1+0x390] ;  /* 0x0003900001107983 */ /* 0x001ea80000300a00 */
[----:B------:R-:W2:Y:S04]  /*f360*/  LDL.LU.64 R18, [R1+0x398] ;  /* 0x0003980001127983 */ /* 0x000ea80000300a00 */
[----:B------:R-:W-:Y:S04]  /*f370*/  STL.64 [R1+0x3d0], R4 ;  /* 0x0003d00401007387 */ /* 0x000fe80000100a00 */
[----:B------:R0:W-:Y:S04]  /*f380*/  STL.64 [R1+0x3d8], R6 ;  /* 0x0003d80601007387 */ /* 0x0001e80000100a00 */
[----:B0-----:R-:W4:Y:S01]  /*f390*/  LDL.LU R6, [R1+0x1bd8] ;  /* 0x001bd80001067983 */ /* 0x001f220000300800 */
[----:B------:R-:W-:-:S03]  /*f3a0*/  IMAD.MOV.U32 R7, RZ, RZ, R28 ;  /* 0x000000ffff077224 */ /* 0x000fc600078e001c */
[----:B------:R-:W2:Y:S04]  /*f3b0*/  LDL.LU.64 R4, [R1+0x1bd0] ;  /* 0x001bd00001047983 */ /* 0x000ea80000300a00 */
[----:B------:R-:W3:Y:S02]  /*f3c0*/  LDL.LU.64 R28, [R1+0x1bc8] ;  /* 0x001bc800011c7983 */ /* 0x000ee40000300a00 */
[----:B---3--:R-:W-:-:S15]  /*f3d0*/  HMMA.16816.F32 R24, R12, R28, R24 ;  /* 0x0000001c0c18723c */ /* 0x008fde0000001818 */
[----:B------:R-:W-:-:S04]  /*f3e0*/  NOP ;  /* 0x0000000000007918 */ /* 0x000fc80000000000 */
[----:B------:R-:W-:Y:S04]  /*f3f0*/  STL.64 [R1+0x3c0], R24 ;  /* 0x0003c01801007387 */ /* 0x000fe80000100a00 */
[----:B------:R0:W-:Y:S04]  /*f400*/  STL.64 [R1+0x3c8], R26 ;  /* 0x0003c81a01007387 */ /* 0x0001e80000100a00 */
[----:B0-----:R-:W3:Y:S04]  /*f410*/  LDL.LU.64 R26, [R1+0x1bc0] ;  /* 0x001bc000011a7983 */ /* 0x001ee80000300a00 */
[----:B------:R-:W2:Y:S04]  /*f420*/  LDL.LU.64 R24, [R1+0x1bb8] ;  /* 0x001bb80001187983 */ /* 0x000ea80000300a00 */
[----:B------:R-:W-:Y:S04]  /*f430*/  STL [R1+0x1b34], R28 ;  /* 0x001b341c01007387 */ /* 0x000fe80000100800 */
[----:B------:R-:W-:Y:S01]  /*f440*/  STL [R1+0x1b30], R29 ;  /* 0x001b301d01007387 */ /* 0x000fe20000100800 */
        /* <DEDUP_REMOVED lines=27> */
[----:B------:R-:W3:Y:S04]  /*f600*/  LDL.LU.64 R16, [R1+0x1b78] ;  /* 0x001b780001107983 */ /* 0x000ee80000300a00 */
[----:B------:R0:W-:Y:S02]  /*f610*/  STL.64 [R1+0x1ae0], R22 ;  /* 0x001ae01601007387 */ /* 0x0001e40000100a00 */
[----:B0-----:R-:W-:-:S02]  /*f620*/  IMAD.MOV.U32 R22, RZ, RZ, R7 ;  /* 0x000000ffff167224 */ /* 0x001fc400078e0007 */
[----:B------:R-:W4:Y:S01]  /*f630*/  LDL.LU R7, [R1+0x1b70] ;  /* 0x001b700001077983 */ /* 0x000f220000300800 */
[----:B------:R-:W-:-:S03]  /*f640*/  IMAD.MOV.U32 R23, RZ, RZ, R8 ;  /* 0x000000ffff177224 */ /* 0x000fc600078e0008 */
[----:B------:R-:W2:Y:S04]  /*f650*/  LDL.LU R8, [R1+0x1b6c] ;  /* 0x001b6c0001087983 */ /* 0x000ea80000300800 */
[----:B------:R3:W-:Y:S02]  /*f660*/  STL.64 [R1+0x1ad8], R20 ;  /* 0x001ad81401007387 */ /* 0x0007e40000100a00 */
[----:B---3--:R-:W-:Y:S02]  /*f670*/  IMAD.MOV.U32 R20, RZ, RZ, R16 ;  /* 0x000000ffff147224 */ /* 0x008fe400078e0010 */
[----:B------:R-:W-:Y:S01]  /*f680*/  IMAD.MOV.U32 R21, RZ, RZ, R17 ;  /* 0x000000ffff157224 */ /* 0x000fe200078e0011 */
[----:B------:R-:W3:Y:S04]  /*f690*/  LDL.LU R16, [R1+0x1b68] ;  /* 0x001b680001107983 */ /* 0x000ee80000300800 */
[----:B------:R-:W3:Y:S04]  /*f6a0*/  LDL.LU R17, [R1+0x1b64] ;  /* 0x001b640001117983 */ /* 0x000ee80000300800 */
[----:B------:R-:W-:Y:S04]  /*f6b0*/  STL.64 [R1+0x1b10], R22 ;  /* 0x001b101601007387 */ /* 0x000fe80000100a00 */
[----:B------:R2:W-:Y:S02]  /*f6c0*/  STL.64 [R1+0x1b08], R20 ;  /* 0x001b081401007387 */ /* 0x0005e40000100a00 */
[----:B--2---:R-:W-:Y:S01]  /*f6d0*/  HMMA.16816.F32 R20, R12, R18, R24 ;  /* 0x000000120c14723c */ /* 0x004fe20000001818 */
[----:B------:R-:W-:-:S02]  /*f6e0*/  IMAD.MOV.U32 R26, RZ, RZ, R9 ;  /* 0x000000ffff1a7224 */ /* 0x000fc400078e0009 */
[----:B------:R-:W2:Y:S01]  /*f6f0*/  LDL.LU R9, [R1+0x1b60] ;  /* 0x001b600001097983 */ /* 0x000ea20000300800 */
[----:B------:R-:W-:-:S15]  /*f700*/  IMAD.MOV.U32 R27, RZ, RZ, R10 ;  /* 0x000000ffff1b7224 */ /* 0x000fde00078e000a */
[----:B------:R0:W-:Y:S04]  /*f710*/  STL.64 [R1+0x370], R20 ;  /* 0x0003701401007387 */ /* 0x0001e80000100a00 */
[----:B------:R1:W-:Y:S04]  /*f720*/  STL.64 [R1+0x378], R22 ;  /* 0x0003781601007387 */ /* 0x0003e80000100a00 */
[----:B------:R-:W2:Y:S04]  /*f730*/  LDL.LU R10, [R1+0x1b5c] ;  /* 0x001b5c00010a7983 */ /* 0x000ea80000300800 */
[----:B0-----:R-:W4:Y:S04]  /*f740*/  LDL.LU.64 R20, [R1+0x330] ;  /* 0x0003300001147983 */ /* 0x001f280000300a00 */
[----:B-1----:R-:W4:Y:S04]  /*f750*/  LDL.LU.64 R22, [R1+0x338] ;  /* 0x0003380001167983 */ /* 0x002f280000300a00 */
[----:B------:R0:W-:Y:S04]  /*f760*/  STL.64 [R1+0x1b18], R26 ;  /* 0x001b181a01007387 */ /* 0x0001e80000100a00 */
[----:B------:R-:W3:Y:S04]  /*f770*/  LDL.LU.64 R24, [R1+0x360] ;  /* 0x0003600001187983 */ /* 0x000ee80000300a00 */
[----:B0-----:R-:W3:Y:S02]  /*f780*/  LDL.LU.64 R26, [R1+0x368] ;  /* 0x00036800011a7983 */ /* 0x001ee40000300a00 */
[----:B---3--:R-:W-:-:S15]  /*f790*/  HMMA.16816.F32 R24, R12, R16, R24 ;  /* 0x000000100c18723c */ /* 0x008fde0000001818 */
[----:B------:R-:W-:-:S04]  /*f7a0*/  NOP ;  /* 0x0000000000007918 */ /* 0x000fc80000000000 */
[----:B------:R-:W-:Y:S04]  /*f7b0*/  STL.64 [R1+0x360], R24 ;  /* 0x0003601801007387 */ /* 0x000fe80000100a00 */
[----:B------:R0:W-:Y:S04]  /*f7c0*/  STL.64 [R1+0x368], R26 ;  /* 0x0003681a01007387 */ /* 0x0001e80000100a00 */
[----:B0-----:R-:W3:Y:S04]  /*f7d0*/  LDL.LU R26, [R1+0xa88] ;  /* 0x000a8800011a7983 */ /* 0x001ee80000300800 */
[----:B------:R-:W3:Y:S01]  /*f7e0*/  LDL.LU R27, [R1+0xa84] ;  /* 0x000a8400011b7983 */ /* 0x000ee20000300800 */
[----:B------:R-:W-:-:S02]  /*f7f0*/  IMAD.MOV.U32 R24, RZ, RZ, R11 ;  /* 0x000000ffff187224 */ /* 0x000fc400078e000b */
[----:B------:R-:W-:Y:S01]  /*f800*/  IMAD.MOV.U32 R25, RZ, RZ, R0 ;  /* 0x000000ffff197224 */ /* 0x000fe200078e0000 */
[----:B------:R-:W2:Y:S04]  /*f810*/  LDL.LU R11, [R1+0x1b58] ;  /* 0x001b5800010b7983 */ /* 0x000ea80000300800 */
[----:B---3--:R-:W-:Y:S04]  /*f820*/  STL.64 [R1+0x1b40], R26 ;  /* 0x001b401a01007387 */ /* 0x008fe80000100a00 */
[----:B------:R0:W-:Y:S04]  /*f830*/  STL.64 [R1+0x1b38], R24 ;  /* 0x001b381801007387 */ /* 0x0001e80000100a00 */
[----:B0-----:R-:W3:Y:S04]  /*f840*/  LDL.LU.64 R24, [R1+0x340] ;  /* 0x0003400001187983 */ /* 0x001ee80000300a00 */
[----:B------:R-:W3:Y:S04]  /*f850*/  LDL.LU.64 R26, [R1+0x348] ;  /* 0x00034800011a7983 */ /* 0x000ee80000300a00 */
[----:B------:R-:W2:Y:S04]  /*f860*/  LDL.LU R28, [R1+0xa70] ;  /* 0x000a7000011c7983 */ /* 0x000ea80000300800 */
[----:B------:R-:W2:Y:S04]  /*f870*/  LDL.LU R29, [R1+0xa78] ;  /* 0x000a7800011d7983 */ /* 0x000ea80000300800 */
[----:B------:R-:W-:Y:S04]  /*f880*/  STL.64 [R1+0x1ac0], R18 ;  /* 0x001ac01201007387 */ /* 0x000fe80000100a00 */
[----:B------:R0:W-:Y:S04]  /*f890*/  STL.64 [R1+0x1ab8], R16 ;  /* 0x001ab81001007387 */ /* 0x0001e80000100a00 */
[----:B0-----:R-:W2:Y:S04]  /*f8a0*/  LDL.LU.64 R16, [R1+0x350] ;  /* 0x0003500001107983 */ /* 0x001ea80000300a00 */
[----:B------:R-:W2:Y:S02]  /*f8b0*/  LDL.LU.64 R18, [R1+0x358] ;  /* 0x0003580001127983 */ /* 0x000ea40000300a00 */
[----:B--2---:R-:W-:-:S15]  /*f8c0*/  HMMA.16816.F32 R16, R12, R10, R16 ;  /* 0x0000000a0c10723c */ /* 0x004fde0000001810 */
[----:B------:R-:W-:-:S04]  /*f8d0*/  NOP ;  /* 0x0000000000007918 */ /* 0x000fc80000000000 */
[----:B------:R-:W-:Y:S04]  /*f8e0*/  STL.64 [R1+0x350], R16 ;  /* 0x0003501001007387 */ /* 0x000fe80000100a00 */
[----:B------:R3:W-:Y:S02]  /*f8f0*/  STL.64 [R1+0x358], R18 ;  /* 0x0003581201007387 */ /* 0x0007e40000100a00 */
[----:B---3--:R-:W-:Y:S02]  /*f900*/  HMMA.16816.F32 R16, R12, R8, R24 ;  /* 0x000000080c10723c */ /* 0x008fe40000001818 */
[----:B------:R-:W-:Y:S04]  /*f910*/  STL.64 [R1+0x1aa0], R10 ;  /* 0x001aa00a01007387 */ /* 0x000fe80000100a00 */
[----:B------:R-:W-:-:S13]  /*f920*/  STL.64 [R1+0x1a98], R8 ;  /* 0x001a980801007387 */ /* 0x000fda0000100a00 */
[----:B------:R-:W-:Y:S04]  /*f930*/  STL.64 [R1+0x340], R16 ;  /* 0x0003401001007387 */ /* 0x000fe80000100a00 */
[----:B------:R4:W-:Y:S02]  /*f940*/  STL.64 [R1+0x348], R18 ;  /* 0x0003481201007387 */ /* 0x0009e40000100a00 */
[----:B----4-:R-:W-:-:S15]  /*f950*/  HMMA.16816.F32 R16, R12, R6, R20 ;  /* 0x000000060c10723c */ /* 0x010fde0000001814 */
[----:B------:R-:W-:-:S04]  /*f960*/  NOP ;  /* 0x0000000000007918 */ /* 0x000fc80000000000 */
[----:B------:R-:W-:Y:S04]  /*f970*/  STL.64 [R1+0x330], R16 ;  /* 0x0003301001007387 */ /* 0x000fe80000100a00 */
[----:B------:R-:W-:Y:S04]  /*f980*/  STL [R1+0x338], R18 ;  /* 0x0003381201007387 */ /* 0x000fe80000100800 */
[----:B------:R-:W2:Y:S04]  /*f990*/  LDL.LU.64 R24, [R1+0x2a0] ;  /* 0x0002a00001187983 */ /* 0x000ea80000300a00 */
[----:B------:R-:W3:Y:S04]  /*f9a0*/  LDL.LU.64 R26, [R1+0x2a8] ;  /* 0x0002a800011a7983 */ /* 0x000ee80000300a00 */
[----:B---3--:R-:W-:Y:S04]  /*f9b0*/  STL.64 [R1+0x1b50], R26 ;  /* 0x001b501a01007387 */ /* 0x008fe80000100a00 */
[----:B--2---:R0:W-:Y:S04]  /*f9c0*/  STL.64 [R1+0x1b48], R24 ;  /* 0x001b481801007387 */ /* 0x0041e80000100a00 */
[----:B0-----:R-:W2:Y:S04]  /*f9d0*/  LDL.LU.64 R24, [R1+0x320] ;  /* 0x0003200001187983 */ /* 0x001ea80000300a00 */
[----:B------:R-:W2:Y:S04]  /*f9e0*/  LDL.LU.64 R26, [R1+0x328] ;  /* 0x00032800011a7983 */ /* 0x000ea80000300a00 */
[----:B------:R-:W3:Y:S04]  /*f9f0*/  LDL.LU.64 R20, [R1+0x270] ;  /* 0x0002700001147983 */ /* 0x000ee80000300a00 */
[----:B------:R-:W4:Y:S01]  /*fa00*/  LDL.LU.64 R22, [R1+0x278] ;  /* 0x0002780001167983 */ /* 0x000f220000300a00 */
[----:B------:R-:W-:Y:S01]  /*fa10*/  IMAD.MOV.U32 R0, RZ, RZ, R19 ;  /* 0x000000ffff007224 */ /* 0x000fe200078e0013 */
[C---:B--2---:R-:W-:Y:S02]  /*fa20*/  HMMA.16816.F32 R24, R12.reuse, R4, R24 ;  /* 0x000000040c18723c */ /* 0x044fe40000001818 */
[----:B----4-:R-:W-:Y:S04]  /*fa30*/  STL.64 [R1+0x1b28], R22 ;  /* 0x001b281601007387 */ /* 0x010fe80000100a00 */
[----:B---3--:R0:W-:Y:S04]  /*fa40*/  STL.64 [R1+0x1b20], R20 ;  /* 0x001b201401007387 */ /* 0x0081e80000100a00 */
[----:B0-----:R-:W2:Y:S04]  /*fa50*/  LDL.LU.64 R20, [R1+0x290] ;  /* 0x0002900001147983 */ /* 0x001ea80000300a00 */
[----:B------:R-:W2:Y:S04]  /*fa60*/  LDL.LU.64 R22, [R1+0x298] ;  /* 0x0002980001167983 */ /* 0x000ea80000300a00 */
[----:B------:R-:W3:Y:S04]  /*fa70*/  LDL.LU.64 R16, [R1+0x230] ;  /* 0x0002300001107983 */ /* 0x000ee80000300a00 */
[----:B------:R-:W3:Y:S04]  /*fa80*/  LDL.LU.64 R18, [R1+0x238] ;  /* 0x0002380001127983 */ /* 0x000ee80000300a00 */
[----:B------:R-:W4:Y:S04]  /*fa90*/  LDL.LU.64 R8, [R1+0x210] ;  /* 0x0002100001087983 */ /* 0x000f280000300a00 */
[----:B------:R-:W4:Y:S04]  /*faa0*/  LDL.LU.64 R10, [R1+0x218] ;  /* 0x00021800010a7983 */ /* 0x000f280000300a00 */
[----:B------:R0:W-:Y:S04]  /*fab0*/  STL [R1+0x14c0], R0 ;  /* 0x0014c00001007387 */ /* 0x0001e80000100800 */
[----:B0-----:R-:W2:Y:S04]  /*fac0*/  LDL.LU R0, [R1+0xaa4] ;  /* 0x000aa40001007983 */ /* 0x001ea80000300800 */
[----:B------:R-:W-:Y:S04]  /*fad0*/  STL.64 [R1+0x320], R24 ;  /* 0x0003201801007387 */ /* 0x000fe80000100a00 */
[----:B------:R0:W-:Y:S04]  /*fae0*/  STL.64 [R1+0x328], R26 ;  /* 0x0003281a01007387 */ /* 0x0001e80000100a00 */
[----:B0-----:R-:W2:Y:S04]  /*faf0*/  LDL.LU.64 R26, [R1+0x1b50] ;  /* 0x001b5000011a7983 */ /* 0x001ea80000300a00 */
[----:B------:R-:W2:Y:S04]  /*fb00*/  LDL.LU.64 R24, [R1+0x1b48] ;  /* 0x001b480001187983 */ /* 0x000ea80000300a00 */
[----:B------:R-:W-:Y:S04]  /*fb10*/  STL.64 [R1+0x1a80], R6 ;  /* 0x001a800601007387 */ /* 0x000fe80000100a00 */
[----:B------:R0:W-:Y:S04]  /*fb20*/  STL.64 [R1+0x1a78], R4 ;  /* 0x001a780401007387 */ /* 0x0001e80000100a00 */
[----:B0-----:R-:W3:Y:S04]  /*fb30*/  LDL.LU.64 R4, [R1+0x250] ;  /* 0x0002500001047983 */ /* 0x001ee80000300a00 */
[----:B------:R-:W3:Y:S01]  /*fb40*/  LDL.LU.64 R6, [R1+0x258] ;  /* 0x0002580001067983 */ /* 0x000ee20000300a00 */
[----:B--2---:R-:W-:Y:S03]  /*fb50*/  HMMA.16816.F32 R12, R12, R2, R24 ;  /* 0x000000020c0c723c */ /* 0x004fe60000001818 */
[----:B------:R-:W2:Y:S04]  /*fb60*/  LDL.LU.64 R26, [R1+0x1b40] ;  /* 0x001b4000011a7983 */ /* 0x000ea80000300a00 */
[----:B------:R-:W2:-:S12]  /*fb70*/  LDL.LU.64 R24, [R1+0x1b38] ;  /* 0x001b380001187983 */ /* 0x000e980000300a00 */
[----:B------:R0:W-:Y:S04]  /*fb80*/  STL.64 [R1+0x2a0], R12 ;  /* 0x0002a00c01007387 */ /* 0x0001e80000100a00 */
[----:B------:R1:W-:Y:S04]  /*fb90*/  STL.64 [R1+0x2a8], R14 ;  /* 0x0002a80e01007387 */ /* 0x0003e80000100a00 */
[----:B0-----:R-:W2:Y:S04]  /*fba0*/  LDL.LU R12, [R1+0xa6c] ;  /* 0x000a6c00010c7983 */ /* 0x001ea80000300800 */
[----:B------:R-:W3:Y:S04]  /*fbb0*/  LDL.LU R13, [R1+0xa74] ;  /* 0x000a7400010d7983 */ /* 0x000ee80000300800 */
[----:B-1----:R-:W4:Y:S04]  /*fbc0*/  LDL.LU R14, [R1+0xa80] ;  /* 0x000a8000010e7983 */ /* 0x002f280000300800 */
[----:B------:R-:W4:Y:S01]  /*fbd0*/  LDL.LU R15, [R1+0xa7c] ;  /* 0x000a7c00010f7983 */ /* 0x000f220000300800 */
[----:B--2---:R-:W-:-:S03]  /*fbe0*/  IMAD R12, R12, 0x100, R28 ;  /* 0x000001000c0c7824 */ /* 0x004fc600078e021c */
[----:B------:R-:W2:Y:S01]  /*fbf0*/  LDL.LU R28, [R1+0x1b34] ;  /* 0x001b3400011c7983 */ /* 0x000ea20000300800 */
[----:B---3--:R-:W-:Y:S01]  /*fc00*/  IMAD R13, R13, 0x100, R29 ;  /* 0x000001000d0d7824 */ /* 0x008fe200078e021d */
[----:B------:R-:W-:Y:S02]  /*fc10*/  F2FP.F16.E5M2.UNPACK_B R12, R12 ;  /* 0x0000000cff0c723e */ /* 0x000fe400020004ff */
[----:B------:R-:W2:Y:S01]  /*fc20*/  LDL.LU R29, [R1+0x1b30] ;  /* 0x001b3000011d7983 */ /* 0x000ea20000300800 */
[----:B----4-:R-:W-:Y:S02]  /*fc30*/  IMAD R14, R15, 0x100, R14 ;  /* 0x000001000f0e7824 */ /* 0x010fe400078e020e */
[----:B------:R-:W-:Y:S01]  /*fc40*/  IMAD R15, R27, 0x100, R26 ;  /* 0x000001001b0f7824 */ /* 0x000fe200078e021a */
[----:B------:R-:W-:Y:S02]  /*fc50*/  F2FP.F16.E5M2.UNPACK_B R13, R13 ;  /* 0x0000000dff0d723e */ /* 0x000fe400020004ff */
[----:B------:R-:W-:-:S02]  /*fc60*/  F2FP.F16.E5M2.UNPACK_B R14, R14 ;  /* 0x0000000eff0e723e */ /* 0x000fc400020004ff */
[----:B------:R-:W-:-:S07]  /*fc70*/  F2FP.F16.E5M2.UNPACK_B R15, R15 ;  /* 0x0000000fff0f723e */ /* 0x000fce00020004ff */
[----:B------:R-:W-:Y:S01]  /*fc80*/  HMMA.16816.F32 R24, R12, R24, R20 ;  /* 0x000000180c18723c */ /* 0x000fe20000001814 */
[----:B------:R-:W3:Y:S04]  /*fc90*/  LDL.LU.64 R22, [R1+0x1b28] ;  /* 0x001b280001167983 */ /* 0x000ee80000300a00 */
[----:B------:R-:W3:-:S14]  /*fca0*/  LDL.LU.64 R20, [R1+0x1b20] ;  /* 0x001b200001147983 */ /* 0x000edc0000300a00 */
[----:B------:R-:W-:Y:S04]  /*fcb0*/  STL.64 [R1+0x290], R24 ;  /* 0x0002901801007387 */ /* 0x000fe80000100a00 */
[----:B------:R0:W-:Y:S04]  /*fcc0*/  STL.64 [R1+0x298], R26 ;  /* 0x0002981a01007387 */ /* 0x0001e80000100a00 */
[----:B0-----:R-:W3:Y:S02]  /*fcd0*/  LDL.LU.64 R26, [R1+0x1b18] ;  /* 0x001b1800011a7983 */ /* 0x001ee40000300a00 */
[----:B---3--:R-:W-:Y:S02]  /*fce0*/  HMMA.16816.F32 R24, R12, R26, R20 ;  /* 0x0000001a0c18723c */ /* 0x008fe40000001814 */
[----:B------:R-:W3:Y:S04]  /*fcf0*/  LDL.LU.64 R22, [R1+0x1b10] ;  /* 0x001b100001167983 */ /* 0x000ee80000300a00 */
[----:B------:R-:W4:-:S13]  /*fd00*/  LDL.LU.64 R20, [R1+0x1b08] ;  /* 0x001b080001147983 */ /* 0x000f1a0000300a00 */
[----:B------:R-:W-:Y:S04]  /*fd10*/  STL.64 [R1+0x270], R24 ;  /* 0x0002701801007387 */ /* 0x000fe80000100a00 */
[----:B------:R0:W-:Y:S04]  /*fd20*/  STL.64 [R1+0x278], R26 ;  /* 0x0002781a01007387 */ /* 0x0001e80000100a00 */
[----:B0-----:R-:W2:Y:S04]  /*fd30*/  LDL.LU.64 R26, [R1+0x1b00] ;  /* 0x001b0000011a7983 */ /* 0x001ea80000300a00 */
[----:B------:R-:W2:Y:S01]  /*fd40*/  LDL.LU.64 R24, [R1+0x1af8] ;  /* 0x001af80001187983 */ /* 0x000ea20000300a00 */
[C---:B---3--:R-:W-:Y:S08]  /*fd50*/  HMMA.16816.F32 R16, R12.reuse, R22, R16 ;  /* 0x000000160c10723c */ /* 0x048ff00000001810 */
[----:B----4-:R-:W-:-:S15]  /*fd60*/  HMMA.16816.F32 R4, R12, R20, R4 ;  /* 0x000000140c04723c */ /* 0x010fde0000001804 */
[----:B------:R-:W-:-:S04]  /*fd70*/  NOP ;  /* 0x0000000000007918 */ /* 0x000fc80000000000 */
[----:B------:R-:W-:Y:S04]  /*fd80*/  STL.64 [R1+0x250], R4 ;  /* 0x0002500401007387 */ /* 0x000fe80000100a00 */
[----:B------:R2:W-:Y:S04]  /*fd90*/  STL.64 [R1+0x258], R6 ;  /* 0x0002580601007387 */ /* 0x0005e80000100a00 */
[----:B------:R-:W3:Y:S04]  /*fda0*/  LDL.LU.64 R20, [R1+0x1d0] ;  /* 0x0001d00001147983 */ /* 0x000ee80000300a00 */
[----:B------:R-:W-:Y:S04]  /*fdb0*/  STL.64 [R1+0x230], R16 ;  /* 0x0002301001007387 */ /* 0x000fe80000100a00 */
[----:B------:R-:W-:Y:S04]  /*fdc0*/  STL.64 [R1+0x238], R18 ;  /* 0x0002381201007387 */ /* 0x000fe80000100a00 */
[----:B------:R-:W4:Y:S01]  /*fdd0*/  LDL.LU.64 R22, [R1+0x1d8] ;  /* 0x0001d80001167983 */ /* 0x000f220000300a00 */
[----:B--2---:R-:W-:-:S15]  /*fde0*/  HMMA.16816.F32 R4, R12, R28, R8 ;  /* 0x0000001c0c04723c */ /* 0x004fde0000001808 */
[----:B------:R-:W-:-:S04]  /*fdf0*/  NOP ;  /* 0x0000000000007918 */ /* 0x000fc80000000000 */
[----:B------:R-:W-:Y:S04]  /*fe00*/  STL.64 [R1+0x210], R4 ;  /* 0x0002100401007387 */ /* 0x000fe80000100a00 */
[----:B------:R-:W-:Y:S04]  /*fe10*/  STL.64 [R1+0x218], R6 ;  /* 0x0002180601007387 */ /* 0x000fe80000100a00 */
[----:B----4-:R-:W-:Y:S04]  /*fe20*/  STL.64 [R1+0x1af0], R22 ;  /* 0x001af01601007387 */ /* 0x010fe80000100a00 */
[----:B---3--:R0:W-:Y:S04]  /*fe30*/  STL.64 [R1+0x1ae8], R20 ;  /* 0x001ae81401007387 */ /* 0x0081e80000100a00 */
[----:B0-----:R-:W2:Y:S04]  /*fe40*/  LDL.LU.64 R20, [R1+0x1f0] ;  /* 0x0001f00001147983 */ /* 0x001ea80000300a00 */
[----:B------:R-:W2:Y:S04]  /*fe50*/  LDL.LU.64 R22, [R1+0x1f8] ;  /* 0x0001f80001167983 */ /* 0x000ea80000300a00 */
[----:B------:R-:W3:Y:S04]  /*fe60*/  LDL.LU.64 R16, [R1+0x190] ;  /* 0x0001900001107983 */ /* 0x000ee80000300a00 */
[----:B------:R-:W4:Y:S04]  /*fe70*/  LDL.LU.64 R18, [R1+0x198] ;  /* 0x0001980001127983 */ /* 0x000f280000300a00 */
[----:B----4-:R-:W-:Y:S04]  /*fe80*/  STL.64 [R1+0x1ad0], R18 ;  /* 0x001ad01201007387 */ /* 0x010fe80000100a00 */
[----:B---3--:R0:W-:Y:S04]  /*fe90*/  STL.64 [R1+0x1ac8], R16 ;  /* 0x001ac81001007387 */ /* 0x0081e80000100a00 */
[----:B0-----:R-:W3:Y:S04]  /*fea0*/  LDL.LU.64 R16, [R1+0x1b0] ;  /* 0x0001b00001107983 */ /* 0x001ee80000300a00 */
[----:B------:R-:W3:Y:S04]  /*feb0*/  LDL.LU.64 R18, [R1+0x1b8] ;  /* 0x0001b80001127983 */ /* 0x000ee80000300a00 */
[----:B------:R-:W4:Y:S04]  /*fec0*/  LDL.LU.64 R8, [R1+0x150] ;  /* 0x0001500001087983 */ /* 0x000f280000300a00 */
[----:B------:R-:W3:Y:S01]  /*fed0*/  LDL.LU.64 R10, [R1+0x158] ;  /* 0x00015800010a7983 */ /* 0x000ee20000300a00 */
[C---:B--2---:R-:W-:Y:S03]  /*fee0*/  HMMA.16816.F32 R20, R12.reuse, R26, R20 ;  /* 0x0000001a0c14723c */ /* 0x044fe60000001814 */
[----:B---3--:R-:W-:Y:S04]  /*fef0*/  STL.64 [R1+0x1ab0], R10 ;  /* 0x001ab00a01007387 */ /* 0x008fe80000100a00 */
[----:B----4-:R0:W-:Y:S04]  /*ff00*/  STL.64 [R1+0x1aa8], R8 ;  /* 0x001aa80801007387 */ /* 0x0101e80000100a00 */
        /* <DEDUP_REMOVED lines=8> */
[----:B------:R-:W4:Y:S04]  /*ff90*/  LDL.LU R28, [R1+0xa9c] ;  /* 0x000a9c00011c7983 */ /* 0x000f280000300800 */
[----:B------:R-:W2:Y:S04]  /*ffa0*/  LDL.LU R29, [R1+0xaa8] ;  /* 0x000aa800011d7983 */ /* 0x000ea80000300800 */
[----:B------:R-:W-:Y:S04]  /*ffb0*/  STL.64 [R1+0x1f0], R20 ;  /* 0x0001f01401007387 */ /* 0x000fe80000100a00 */
[----:B------:R0:W-:Y:S04]  /*ffc0*/  STL.64 [R1+0x1f8], R22 ;  /* 0x0001f81601007387 */ /* 0x0001e80000100a00 */
[----:B0-----:R-:W2:Y:S04]  /*ffd0*/  LDL.LU.64 R22, [R1+0x1af0] ;  /* 0x001af00001167983 */ /* 0x001ea80000300a00 */
[----:B------:R-:W2:Y:S04]  /*ffe0*/  LDL.LU.64 R20, [R1+0x1ae8] ;  /* 0x001ae80001147983 */ /* 0x000ea80000300a00 */
[----:B------:R-:W3:Y:S04]  /*fff0*/  LDL.LU R26, [R1+0xa94] ;  /* 0x000a9400011a7983 */ /* 0x000ee80000300800 */
[----:B------:R-:W4:Y:S01]  /*10000*/  LDL.LU R27, [R1+0xaa0] ;  /* 0x000aa000011b7983 */ /* 0x000f220000300800 */
[----:B--2---:R-:W-:-:S15]  /*10010*/  HMMA.16816.F32 R20, R12, R24, R20 ;  /* 0x000000180c14723c */ /* 0x004fde0000001814 */
[----:B------:R-:W-:-:S04]  /*10020*/  NOP ;  /* 0x0000000000007918 */ /* 0x000fc80000000000 */
[----:B------:R-:W-:Y:S04]  /*10030*/  STL.64 [R1+0x1d0], R20 ;  /* 0x0001d01401007387 */ /* 0x000fe80000100a00 */
[----:B------:R0:W-:Y:S04]  /*10040*/  STL.64 [R1+0x1d8], R22 ;  /* 0x0001d81601007387 */ /* 0x0001e80000100a00 */
[----:B0-----:R-:W2:Y:S04]  /*10050*/  LDL.LU.64 R22, [R1+0x1ae0] ;  /* 0x001ae00001167983 */ /* 0x001ea80000300a00 */
[----:B------:R-:W3:Y:S04]  /*10060*/  LDL.LU.64 R20, [R1+0x1ad8] ;  /* 0x001ad80001147983 */ /* 0x000ee80000300a00 */
[----:B------:R-:W3:Y:S04]  /*10070*/  LDL.LU R24, [R1+0xa8c] ;  /* 0x000a8c0001187983 */ /* 0x000ee80000300800 */
[----:B------:R-:W3:Y:S01]  /*10080*/  LDL.LU R25, [R1+0xa98] ;  /* 0x000a980001197983 */ /* 0x000ee20000300800 */
[----:B--2---:R-:W-:-:S15]  /*10090*/  HMMA.16816.F32 R16, R12, R22, R16 ;  /* 0x000000160c10723c */ /* 0x004fde0000001810 */
[----:B------:R-:W-:-:S04]  /*100a0*/  NOP ;  /* 0x0000000000007918 */ /* 0x000fc80000000000 */
[----:B------:R-:W-:Y:S04]  /*100b0*/  STL.64 [R1+0x1b0], R16 ;  /* 0x0001b01001007387 */ /* 0x000fe80000100a00 */
[----:B------:R0:W-:Y:S04]  /*100c0*/  STL.64 [R1+0x1b8], R18 ;  /* 0x0001b81201007387 */ /* 0x0001e80000100a00 */
[----:B0-----:R-:W3:Y:S04]  /*100d0*/  LDL.LU.64 R18, [R1+0x1ad0] ;  /* 0x001ad00001127983 */ /* 0x001ee80000300a00 */
[----:B------:R-:W3:Y:S04]  /*100e0*/  LDL.LU.64 R16, [R1+0x1ac8] ;  /* 0x001ac80001107983 */ /* 0x000ee80000300a00 */
[----:B------:R-:W2:Y:S01]  /*100f0*/  LDL.LU R23, [R1+0xa90] ;  /* 0x000a900001177983 */ /* 0x000ea20000300800 */
[----:B---3--:R-:W-:-:S15]  /*10100*/  HMMA.16816.F32 R16, R12, R20, R16 ;  /* 0x000000140c10723c */ /* 0x008fde0000001810 */
[----:B------:R-:W-:-:S04]  /*10110*/  NOP ;  /* 0x0000000000007918 */ /* 0x000fc80000000000 */
[----:B------:R-:W-:Y:S04]  /*10120*/  STL.64 [R1+0x190], R16 ;  /* 0x0001901001007387 */ /* 0x000fe80000100a00 */
[----:B------:R0:W-:Y:S04]  /*10130*/  STL.64 [R1+0x198], R18 ;  /* 0x0001981201007387 */ /* 0x0001e80000100a00 */
[----:B0-----:R-:W3:Y:S04]  /*10140*/  LDL.LU.64 R18, [R1+0x1ac0] ;  /* 0x001ac00001127983 */ /* 0x001ee80000300a00 */
[----:B------:R-:W2:Y:S01]  /*10150*/  LDL.LU.64 R16, [R1+0x1ab8] ;  /* 0x001ab80001107983 */ /* 0x000ea20000300a00 */
[----:B---3--:R-:W-:-:S15]  /*10160*/  HMMA.16816.F32 R8, R12, R18, R8 ;  /* 0x000000120c08723c */ /* 0x008fde0000001808 */
[----:B------:R-:W-:-:S04]  /*10170*/  NOP ;  /* 0x0000000000007918 */ /* 0x000fc80000000000 */
[----:B------:R-:W-:Y:S04]  /*10180*/  STL.64 [R1+0x170], R8 ;  /* 0x0001700801007387 */ /* 0x000fe80000100a00 */
[----:B------:R0:W-:Y:S04]  /*10190*/  STL.64 [R1+0x178], R10 ;  /* 0x0001780a01007387 */ /* 0x0001e80000100a00 */
[----:B0-----:R-:W2:Y:S04]  /*101a0*/  LDL.LU.64 R10, [R1+0x1ab0] ;  /* 0x001ab000010a7983 */ /* 0x001ea80000300a00 */
[----:B------:R-:W2:Y:S02]  /*101b0*/  LDL.LU.64 R8, [R1+0x1aa8] ;  /* 0x001aa80001087983 */ /* 0x000ea40000300a00 */
[----:B--2---:R-:W-:Y:S02]  /*101c0*/  HMMA.16816.F32 R16, R12, R16, R8 ;  /* 0x000000100c10723c */ /* 0x004fe40000001808 */
[----:B------:R-:W2:Y:S04]  /*101d0*/  LDL.LU.64 R10, [R1+0x1aa0] ;  /* 0x001aa000010a7983 */ /* 0x000ea80000300a00 */
[----:B------:R-:W3:-:S13]  /*101e0*/  LDL.LU.64 R8, [R1+0x1a98] ;  /* 0x001a980001087983 */ /* 0x000eda0000300a00 */
[----:B------:R0:W-:Y:S04]  /*101f0*/  STL.64 [R1+0x150], R16 ;  /* 0x0001501001007387 */ /* 0x0001e80000100a00 */
[----:B------:R1:W-:Y:S04]  /*10200*/  STL.64 [R1+0x158], R18 ;  /* 0x0001581201007387 */ /* 0x0003e80000100a00 */
[----:B0-----:R-:W3:Y:S04]  /*10210*/  LDL.LU.64 R16, [R1+0xd0] ;  /* 0x0000d00001107983 */ /* 0x001ee80000300a00 */
[----:B-1----:R-:W3:Y:S01]  /*10220*/  LDL.LU.64 R18, [R1+0xd8] ;  /* 0x0000d80001127983 */ /* 0x002ee20000300a00 */
[----:B--2---:R-:W-:-:S15]  /*10230*/  HMMA.16816.F32 R4, R12, R10, R4 ;  /* 0x0000000a0c04723c */ /* 0x004fde0000001804 */
[----:B------:R-:W-:-:S04]  /*10240*/  NOP ;  /* 0x0000000000007918 */ /* 0x000fc80000000000 */
[----:B------:R-:W-:Y:S04]  /*10250*/  STL.64 [R1+0x130], R4 ;  /* 0x0001300401007387 */ /* 0x000fe80000100a00 */
[----:B------:R0:W-:Y:S04]  /*10260*/  STL.64 [R1+0x138], R6 ;  /* 0x0001380601007387 */ /* 0x0001e80000100a00 */
[----:B0-----:R-:W3:Y:S04]  /*10270*/  LDL.LU.64 R6, [R1+0x1a90] ;  /* 0x001a900001067983 */ /* 0x001ee80000300a00 */
[----:B------:R-:W3:Y:S02]  /*10280*/  LDL.LU.64 R4, [R1+0x1a88] ;  /* 0x001a880001047983 */ /* 0x000ee40000300a00 */
[----:B---3--:R-:W-:Y:S02]  /*10290*/  HMMA.16816.F32 R8, R12, R8, R4 ;  /* 0x000000080c08723c */ /* 0x008fe40000001804 */
[----:B------:R-:W2:Y:S04]  /*102a0*/  LDL.LU.64 R6, [R1+0x1a80] ;  /* 0x001a800001067983 */ /* 0x000ea80000300a00 */
[----:B------:R-:W3:-:S13]  /*102b0*/  LDL.LU.64 R4, [R1+0x1a78] ;  /* 0x001a780001047983 */ /* 0x000eda0000300a00 */
[----:B------:R0:W-:Y:S04]  /*102c0*/  STL.64 [R1+0x110], R8 ;  /* 0x0001100801007387 */ /* 0x0001e80000100a00 */
[----:B------:R1:W-:Y:S04]  /*102d0*/  STL.64 [R1+0x118], R10 ;  /* 0x0001180a01007387 */ /* 0x0003e80000100a00 */
[----:B0-----:R-:W2:Y:S04]  /*102e0*/  LDL.LU.64 R8, [R1+0xf0] ;  /* 0x0000f00001087983 */ /* 0x001ea80000300a00 */
[----:B-1----:R-:W2:Y:S02]  /*102f0*/  LDL.LU.64 R10, [R1+0xf8] ;  /* 0x0000f800010a7983 */ /* 0x002ea40000300a00 */
[----:B--2---:R-:W-:Y:S01]  /*10300*/  HMMA.16816.F32 R8, R12, R6, R8 ;  /* 0x000000060c08723c */ /* 0x004fe20000001808 */
[----:B----4-:R-:W-:-:S15]  /*10310*/  IMAD R6, R28, 0x100, R27 ;  /* 0x000001001c067824 */ /* 0x010fde00078e021b */
[----:B------:R-:W-:-:S03]  /*10320*/  NOP ;  /* 0x0000000000007918 */ /* 0x000fc60000000000 */
[----:B------:R-:W-:Y:S04]  /*10330*/  STL.64 [R1+0xf0], R8 ;  /* 0x0000f00801007387 */ /* 0x000fe80000100a00 */
[----:B------:R3:W-:Y:S02]  /*10340*/  STL.64 [R1+0xf8], R10 ;  /* 0x0000f80a01007387 */ /* 0x0007e40000100a00 */
[----:B---3--:R-:W-:Y:S01]  /*10350*/  HMMA.16816.F32 R8, R12, R4, R16 ;  /* 0x000000040c08723c */ /* 0x008fe20000001810 */
[----:B------:R-:W-:Y:S02]  /*10360*/  IMAD R7, R0, 0x100, R29 ;  /* 0x0000010000077824 */ /* 0x000fe400078e021d */
[----:B------:R-:W-:Y:S02]  /*10370*/  IMAD R4, R24, 0x100, R23 ;  /* 0x0000010018047824 */ /* 0x000fe400078e0217 */
[----:B------:R-:W-:-:S14]  /*10380*/  IMAD R5, R26, 0x100, R25 ;  /* 0x000001001a057824 */ /* 0x000fdc00078e0219 */
[----:B------:R-:W-:Y:S04]  /*10390*/  STL.64 [R1+0xd0], R8 ;  /* 0x0000d00801007387 */ /* 0x000fe80000100a00 */
[----:B------:R-:W-:Y:S04]  /*103a0*/  STL.64 [R1+0xd8], R10 ;  /* 0x0000d80a01007387 */ /* 0x000fe80000100a00 */
[----:B------:R-:W-:Y:S04]  /*103b0*/  STL.64 [R1+0x1a70], R6 ;  /* 0x001a700601007387 */ /* 0x000fe80000100a00 */
[----:B------:R0:W-:Y:S04]  /*103c0*/  STL.64 [R1+0x1a68], R4 ;  /* 0x001a680401007387 */ /* 0x0001e80000100a00 */
[----:B0-----:R-:W2:Y:S04]  /*103d0*/  LDL.LU.64 R4, [R1+0xb0] ;  /* 0x0000b00001047983 */ /* 0x001ea80000300a00 */
[----:B------:R-:W2:Y:S04]  /*103e0*/  LDL.LU.64 R6, [R1+0xb8] ;  /* 0x0000b80001067983 */ /* 0x000ea80000300a00 */
[----:B------:R-:W3:Y:S04]  /*103f0*/  LDL.LU R26, [R1+0x5c] ;  /* 0x00005c00011a7983 */ /* 0x000ee80000300800 */
[----:B------:R-:W4:Y:S04]  /*10400*/  LDL.LU R28, [R1+0x60] ;  /* 0x00006000011c7983 */ /* 0x000f280000300800 */
[----:B------:R-:W2:Y:S04]  /*10410*/  LDL.LU R16, [R1+0x140] ;  /* 0x0001400001107983 */ /* 0x000ea80000300800 */
        /* <DEDUP_REMOVED lines=8> */
[----:B--2---:R-:W-:Y:S04]  /*104a0*/  STL [R1+0x1a50], R9 ;  /* 0x001a500901007387 */ /* 0x004fe80000100800 */
[----:B------:R-:W2:Y:S04]  /*104b0*/  LDL.LU R24, [R1+0x54] ;  /* 0x0000540001187983 */ /* 0x000ea80000300800 */
[----:B------:R-:W2:Y:S04]  /*104c0*/  LDL.LU R25, [R1+0x58] ;  /* 0x0000580001197983 */ /* 0x000ea80000300800 */
[----:B------:R-:W-:Y:S04]  /*104d0*/  STL.64 [R1+0x1a48], R18 ;  /* 0x001a481201007387 */ /* 0x000fe80000100a00 */
[----:B------:R0:W-:Y:S04]  /*104e0*/  STL.64 [R1+0x1a40], R16 ;  /* 0x001a401001007387 */ /* 0x0001e80000100a00 */
[----:B0-----:R-:W2:Y:S04]  /*104f0*/  LDL.LU R16, [R1+0x120] ;  /* 0x0001200001107983 */ /* 0x001ea80000300800 */
[----:B------:R-:W2:Y:S04]  /*10500*/  LDL.LU R17, [R1+0x124] ;  /* 0x0001240001117983 */ /* 0x000ea80000300800 */
[----:B------:R-:W2:Y:S04]  /*10510*/  LDL.LU R18, [R1+0x128] ;  /* 0x0001280001127983 */ /* 0x000ea80000300800 */
[----:B------:R-:W2:Y:S01]  /*10520*/  LDL.LU R19, [R1+0x12c] ;  /* 0x00012c0001137983 */ /* 0x000ea20000300800 */
[----:B------:R-:W-:Y:S03]  /*10530*/  HMMA.16816.F32 R12, R12, R2, R4 ;  /* 0x000000020c0c723c */ /* 0x000fe60000001804 */
[----:B--2---:R-:W-:Y:S04]  /*10540*/  STL.64 [R1+0x1a60], R18 ;  /* 0x001a601201007387 */ /* 0x004fe80000100a00 */
[----:B------:R0:W-:Y:S04]  /*10550*/  STL.64 [R1+0x1a58], R16 ;  /* 0x001a581001007387 */ /* 0x0001e80000100a00 */
[----:B0-----:R-:W2:Y:S04]  /*10560*/  LDL.LU R16, [R1+0xe0] ;  /* 0x0000e00001107983 */ /* 0x001ea80000300800 */
        /* <DEDUP_REMOVED lines=9> */
[----:B------:R-:W2:Y:S04]  /*10600*/  LDL.LU.64 R6, [R1+0x1a70] ;  /* 0x001a700001067983 */ /* 0x000ea80000300a00 */
[----:B------:R-:W3:Y:S01]  /*10610*/  LDL.LU.64 R4, [R1+0x1a68] ;  /* 0x001a680001047983 */ /* 0x000ee20000300a00 */
[----:B------:R-:W-:-:S03]  /*10620*/  F2FP.F16.E5M2.UNPACK_B R8, R8.H1 ;  /* 0x00000008ff08723e */ /* 0x000fc600030004ff */
[----:B------:R-:W-:Y:S01]  /*10630*/  STL.64 [R1+0xb0], R12 ;  /* 0x0000b00c01007387 */ /* 0x000fe20000100a00 */
[----:B------:R-:W-:-:S03]  /*10640*/  F2FP.F16.E5M2.UNPACK_B R9, R10.H1 ;  /* 0x0000000aff09723e */ /* 0x000fc600030004ff */
[----:B------:R2:W-:Y:S01]  /*10650*/  STL.64 [R1+0xb8], R14 ;  /* 0x0000b80e01007387 */ /* 0x0005e20000100a00 */
[----:B------:R-:W-:Y:S01]  /*10660*/  F2FP.F16.E5M2.UNPACK_B R10, R0.H1 ;  /* 0x00000000ff0a723e */ /* 0x000fe200030004ff */
[----:B------:R-:W-:Y:S01]  /*10670*/  IMAD.MOV.U32 R0, RZ, RZ, R9 ;  /* 0x000000ffff007224 */ /* 0x000fe200078e0009 */
[----:B--2---:R-:W-:Y:S02]  /*10680*/  F2FP.F16.E5M2.UNPACK_B R14, R6 ;  /* 0x00000006ff0e723e */ /* 0x004fe400020004ff */
[----:B------:R-:W-:Y:S02]  /*10690*/  F2FP.F16.E5M2.UNPACK_B R15, R7 ;  /* 0x00000007ff0f723e */ /* 0x000fe400020004ff */
[----:B---3--:R-:W-:Y:S02]  /*106a0*/  F2FP.F16.E5M2.UNPACK_B R12, R4 ;  /* 0x00000004ff0c723e */ /* 0x008fe400020004ff */
[----:B------:R-:W-:Y:S01]  /*106b0*/  F2FP.F16.E5M2.UNPACK_B R13, R5 ;  /* 0x00000005ff0d723e */ /* 0x000fe200020004ff */
[----:B------:R-:W2:Y:S04]  /*106c0*/  LDL.LU R4, [R1+0x100] ;  /* 0x0001000001047983 */ /* 0x000ea80000300800 */
[----:B------:R-:W2:Y:S02]  /*106d0*/  LDL.LU R5, [R1+0x104] ;  /* 0x0001040001057983 */ /* 0x000ea40000300800 */
[----:B------:R-:W-:Y:S02]  /*106e0*/  HMMA.16816.F32 R16, R12, R8, R16 ;  /* 0x000000080c10723c */ /* 0x000fe40000001810 */
[----:B------:R-:W2:Y:S04]  /*106f0*/  LDL.LU R6, [R1+0x108] ;  /* 0x0001080001067983 */ /* 0x000ea80000300800 */
[----:B------:R-:W2:Y:S04]  /*10700*/  LDL.LU R7, [R1+0x10c] ;  /* 0x00010c0001077983 */ /* 0x000ea80000300800 */
[----:B------:R-:W-:Y:S09]  /*10710*/  STL.64 [R1+0x18], R8 ;  /* 0x0000180801007387 */ /* 0x000ff20000100a00 */
[----:B------:R-:W-:Y:S04]  /*10720*/  STL.64 [R1+0xe0], R16 ;  /* 0x0000e01001007387 */ /* 0x000fe80000100a00 */
[----:B------:R0:W-:Y:S04]  /*10730*/  STL.64 [R1+0xe8], R18 ;  /* 0x0000e81201007387 */ /* 0x0001e80000100a00 */
[----:B0-----:R-:W3:Y:S04]  /*10740*/  LDL.LU.64 R18, [R1+0x1a60] ;  /* 0x001a600001127983 */ /* 0x001ee80000300a00 */
[----:B------:R-:W3:Y:S04]  /*10750*/  LDL.LU.64 R16, [R1+0x1a58] ;  /* 0x001a580001107983 */ /* 0x000ee80000300a00 */
[----:B------:R-:W3:Y:S01]  /*10760*/  LDL.LU R9, [R1+0x1a50] ;  /* 0x001a500001097983 */ /* 0x000ee20000300800 */
[----:B------:R-:W-:Y:S01]  /*10770*/  F2FP.F16.E5M2.UNPACK_B R11, R11.H1 ;  /* 0x0000000bff0b723e */ /* 0x000fe200030004ff */
[----:B------:R-:W-:-:S02]  /*10780*/  IMAD.MOV.U32 R2, RZ, RZ, R8 ;  /* 0x000000ffff027224 */ /* 0x000fc400078e0008 */
[----:B------:R-:W-:Y:S04]  /*10790*/  STL [R1+0x10], R10 ;  /* 0x0000100a01007387 */ /* 0x000fe80000100800 */
[----:B------:R-:W-:Y:S01]  /*107a0*/  STL [R1+0x14], R11 ;  /* 0x0000140b01007387 */ /* 0x000fe20000100800 */
[----:B--2---:R-:W-:Y:S01]  /*107b0*/  HMMA.16816.F32 R4, R12, R10, R4 ;  /* 0x0000000a0c04723c */ /* 0x004fe20000001804 */
[----:B---3--:R-:W-:Y:S02]  /*107c0*/  F2FP.F16.E5M2.UNPACK_B R8, R9.H1 ;  /* 0x00000009ff08723e */ /* 0x008fe400030004ff */
[----:B------:R-:W-:-:S07]  /*107d0*/  F2FP.F16.E5M2.UNPACK_B R9, R24.H1 ;  /* 0x00000018ff09723e */ /* 0x000fce00030004ff */
[----:B------:R-:W-:Y:S09]  /*107e0*/  HMMA.16816.F32 R16, R12, R8, R16 ;  /* 0x000000080c10723c */ /* 0x000ff20000001810 */
[----:B------:R-:W-:Y:S04]  /*107f0*/  STL.64 [R1+0x100], R4 ;  /* 0x0001000401007387 */ /* 0x000fe80000100a00 */
[----:B------:R-:W-:Y:S04]  /*10800*/  STL.64 [R1+0x108], R6 ;  /* 0x0001080601007387 */ /* 0x000fe80000100a00 */
[----:B------:R-:W-:Y:S04]  /*10810*/  STL [R1+0x8], R8 ;  /* 0x0000080801007387 */ /* 0x000fe80000100800 */
[----:B------:R-:W-:Y:S04]  /*10820*/  STL [R1+0xc], R9 ;  /* 0x00000c0901007387 */ /* 0x000fe80000100800 */
[----:B------:R-:W-:Y:S04]  /*10830*/  STL.64 [R1+0x120], R16 ;  /* 0x0001201001007387 */ /* 0x000fe80000100a00 */
[----:B------:R0:W-:Y:S04]  /*10840*/  STL.64 [R1+0x128], R18 ;  /* 0x0001281201007387 */ /* 0x0001e80000100a00 */
[----:B0-----:R-:W2:Y:S04]  /*10850*/  LDL.LU.64 R18, [R1+0x1a48] ;  /* 0x001a480001127983 */ /* 0x001ea80000300a00 */
[----:B------:R-:W2:Y:S01]  /*10860*/  LDL.LU.64 R16, [R1+0x1a40] ;  /* 0x001a400001107983 */ /* 0x000ea20000300a00 */
[----:B------:R-:W-:Y:S01]  /*10870*/  IMAD.MOV.U32 R4, RZ, RZ, R10 ;  /* 0x000000ffff047224 */ /* 0x000fe200078e000a */
[----:B------:R-:W-:Y:S01]  /*10880*/  F2FP.F16.E5M2.UNPACK_B R10, R25.H1 ;  /* 0x00000019ff0a723e */ /* 0x000fe200030004ff */
[----:B------:R-:W-:Y:S01]  /*10890*/  IMAD.MOV.U32 R3, RZ, RZ, R11 ;  /* 0x000000ffff037224 */ /* 0x000fe200078e000b */
[----:B------:R-:W-:-:S02]  /*108a0*/  F2FP.F16.E5M2.UNPACK_B R11, R26.H1 ;  /* 0x0000001aff0b723e */ /* 0x000fc400030004ff */
[----:B----4-:R-:W-:Y:S02]  /*108b0*/  F2FP.F16.E5M2.UNPACK_B R28, R28.H1 ;  /* 0x0000001cff1c723e */ /* 0x010fe400030004ff */
[----:B------:R-:W-:Y:S01]  /*108c0*/  F2FP.F16.E5M2.UNPACK_B R29, R29.H1 ;  /* 0x0000001dff1d723e */ /* 0x000fe200030004ff */
[----:B------:R-:W-:Y:S04]  /*108d0*/  STL [R1], R10 ;  /* 0x0000000a01007387 */ /* 0x000fe80000100800 */
[----:B------:R-:W-:Y:S01]  /*108e0*/  STL [R1+0x4], R11 ;  /* 0x0000040b01007387 */ /* 0x000fe20000100800 */
[----:B------:R-:W-:Y:S02]  /*108f0*/  IMAD.MOV.U32 R6, RZ, RZ, R8 ;  /* 0x000000ffff067224 */ /* 0x000fe400078e0008 */
[----:B------:R-:W-:-:S02]  /*10900*/  IMAD.MOV.U32 R7, RZ, RZ, R11 ;  /* 0x000000ffff077224 */ /* 0x000fc400078e000b */
[----:B------:R-:W-:Y:S01]  /*10910*/  IMAD.MOV.U32 R5, RZ, RZ, R9 ;  /* 0x000000ffff057224 */ /* 0x000fe200078e0009 */
[----:B------:R-:W-:Y:S01]  /*10920*/  F2FP.F16.E5M2.UNPACK_B R26, R27.H1 ;  /* 0x0000001bff1a723e */ /* 0x000fe200030004ff */
[----:B--2---:R-:W-:-:S15]  /*10930*/  HMMA.16816.F32 R16, R12, R10, R16 ;  /* 0x0000000a0c10723c */ /* 0x004fde0000001810 */
[----:B------:R-:W-:-:S04]  /*10940*/  NOP ;  /* 0x0000000000007918 */ /* 0x000fc80000000000 */
[----:B------:R-:W-:Y:S04]  /*10950*/  STL.64 [R1+0x140], R16 ;  /* 0x0001401001007387 */ /* 0x000fe80000100a00 */
[----:B------:R0:W-:Y:S02]  /*10960*/  STL.64 [R1+0x148], R18 ;  /* 0x0001481201007387 */ /* 0x0001e40000100a00 */
[----:B0-----:R-:W-:Y:S02]  /*10970*/  HMMA.16816.F32 R16, R12, R28, R20 ;  /* 0x0000001c0c10723c */ /* 0x001fe40000001814 */
[----:B------:R-:W-:Y:S04]  /*10980*/  STL.64 [R1+0x19f8], R6 ;  /* 0x0019f80601007387 */ /* 0x000fe80000100a00 */
[----:B------:R0:W-:Y:S04]  /*10990*/  STL.64 [R1+0x19f0], R4 ;  /* 0x0019f00401007387 */ /* 0x0001e80000100a00 */
[----:B0-----:R-:W2:Y:S09]  /*109a0*/  LDL.LU R4, [R1+0x200] ;  /* 0x0002000001047983 */ /* 0x001eb20000300800 */
[----:B------:R-:W-:Y:S04]  /*109b0*/  STL.64 [R1+0x160], R16 ;  /* 0x0001601001007387 */ /* 0x000fe80000100a00 */
[----:B------:R-:W-:Y:S04]  /*109c0*/  STL.64 [R1+0x168], R18 ;  /* 0x0001681201007387 */ /* 0x000fe80000100a00 */
[----:B------:R-:W2:Y:S04]  /*109d0*/  LDL.LU R5, [R1+0x204] ;  /* 0x0002040001057983 */ /* 0x000ea80000300800 */
[----:B------:R-:W3:Y:S04]  /*109e0*/  LDL.LU R6, [R1+0x208] ;  /* 0x0002080001067983 */ /* 0x000ee80000300800 */
[----:B------:R-:W3:Y:S04]  /*109f0*/  LDL.LU R7, [R1+0x20c] ;  /* 0x00020c0001077983 */ /* 0x000ee80000300800 */
[----:B------:R-:W4:Y:S04]  /*10a00*/  LDL.LU R27, [R1+0x6c] ;  /* 0x00006c00011b7983 */ /* 0x000f280000300800 */
[----:B------:R-:W2:Y:S04]  /*10a10*/  LDL.LU R24, [R1+0x70] ;  /* 0x0000700001187983 */ /* 0x000ea80000300800 */
[----:B------:R-:W2:Y:S04]  /*10a20*/  LDL.LU R25, [R1+0x74] ;  /* 0x0000740001197983 */ /* 0x000ea80000300800 */
[----:B------:R-:W2:Y:S04]  /*10a30*/  LDL.LU R22, [R1+0x78] ;  /* 0x0000780001167983 */ /* 0x000ea80000300800 */
[----:B------:R-:W2:Y:S04]  /*10a40*/  LDL.LU R23, [R1+0x7c] ;  /* 0x00007c0001177983 */ /* 0x000ea80000300800 */
[----:B------:R-:W3:Y:S04]  /*10a50*/  LDL.LU R20, [R1+0x80] ;  /* 0x0000800001147983 */ /* 0x000ee80000300800 */
[----:B------:R-:W3:Y:S04]  /*10a60*/  LDL.LU R21, [R1+0x84] ;  /* 0x0000840001157983 */ /* 0x000ee80000300800 */
[----:B--2---:R-:W-:Y:S04]  /*10a70*/  STL.64 [R1+0x1a38], R22 ;  /* 0x001a381601007387 */ /* 0x004fe80000100a00 */
[----:B---3--:R0:W-:Y:S04]  /*10a80*/  STL.64 [R1+0x1a30], R20 ;  /* 0x001a301401007387 */ /* 0x0081e80000100a00 */
[----:B0-----:R-:W2:Y:S04]  /*10a90*/  LDL.LU R20, [R1+0x180] ;  /* 0x0001800001147983 */ /* 0x001ea80000300800 */
[----:B------:R-:W2:Y:S04]  /*10aa0*/  LDL.LU R21, [R1+0x184] ;  /* 0x0001840001157983 */ /* 0x000ea80000300800 */
[----:B------:R-:W2:Y:S04]  /*10ab0*/  LDL.LU R22, [R1+0x188] ;  /* 0x0001880001167983 */ /* 0x000ea80000300800 */
[----:B------:R-:W2:Y:S04]  /*10ac0*/  LDL.LU R23, [R1+0x18c] ;  /* 0x00018c0001177983 */ /* 0x000ea80000300800 */
[----:B------:R-:W3:Y:S04]  /*10ad0*/  LDL.LU R18, [R1+0x88] ;  /* 0x0000880001127983 */ /* 0x000ee80000300800 */
[----:B------:R-:W-:Y:S04]  /*10ae0*/  STL.64 [R1+0x1a08], R6 ;  /* 0x001a080601007387 */ /* 0x000fe80000100a00 */
[----:B------:R0:W-:Y:S04]  /*10af0*/  STL.64 [R1+0x1a00], R4 ;  /* 0x001a000401007387 */ /* 0x0001e80000100a00 */
[----:B0-----:R-:W2:Y:S04]  /*10b00*/  LDL.LU R4, [R1+0x1e0] ;  /* 0x0001e00001047983 */ /* 0x001ea80000300800 */
[----:B------:R-:W2:Y:S04]  /*10b10*/  LDL.LU R5, [R1+0x1e4] ;  /* 0x0001e40001057983 */ /* 0x000ea80000300800 */
[----:B------:R-:W2:Y:S04]  /*10b20*/  LDL.LU R6, [R1+0x1e8] ;  /* 0x0001e80001067983 */ /* 0x000ea80000300800 */
[----:B------:R-:W2:Y:S04]  /*10b30*/  LDL.LU R7, [R1+0x1ec] ;  /* 0x0001ec0001077983 */ /* 0x000ea80000300800 */
[----:B--2---:R-:W-:Y:S04]  /*10b40*/  STL.64 [R1+0x1a18], R6 ;  /* 0x001a180601007387 */ /* 0x004fe80000100a00 */
[----:B------:R0:W-:Y:S04]  /*10b50*/  STL.64 [R1+0x1a10], R4 ;  /* 0x001a100401007387 */ /* 0x0001e80000100a00 */
[----:B0-----:R-:W2:Y:S04]  /*10b60*/  LDL.LU R4, [R1+0x1c0] ;  /* 0x0001c00001047983 */ /* 0x001ea80000300800 */
[----:B------:R-:W2:Y:S04]  /*10b70*/  LDL.LU R5, [R1+0x1c4] ;  /* 0x0001c40001057983 */ /* 0x000ea80000300800 */
[----:B------:R-:W2:Y:S04]  /*10b80*/  LDL.LU R6, [R1+0x1c8] ;  /* 0x0001c80001067983 */ /* 0x000ea80000300800 */
[----:B------:R-:W2:Y:S01]  /*10b90*/  LDL.LU R7, [R1+0x1cc] ;  /* 0x0001cc0001077983 */ /* 0x000ea20000300800 */
[----:B----4-:R-:W-:-:S03]  /*10ba0*/  F2FP.F16.E5M2.UNPACK_B R27, R27.H1 ;  /* 0x0000001bff1b723e */ /* 0x010fc600030004ff */
[----:B--2---:R-:W-:Y:S04]  /*10bb0*/  STL.64 [R1+0x1a28], R6 ;  /* 0x001a280601007387 */ /* 0x004fe80000100a00 */
[----:B------:R0:W-:Y:S04]  /*10bc0*/  STL.64 [R1+0x1a20], R4 ;  /* 0x001a200401007387 */ /* 0x0001e80000100a00 */
[----:B0-----:R-:W2:Y:S04]  /*10bd0*/  LDL.LU R4, [R1+0x1a0] ;  /* 0x0001a00001047983 */ /* 0x001ea80000300800 */
[----:B------:R-:W2:Y:S04]  /*10be0*/  LDL.LU R5, [R1+0x1a4] ;  /* 0x0001a40001057983 */ /* 0x000ea80000300800 */
[----:B------:R-:W2:Y:S04]  /*10bf0*/  LDL.LU R6, [R1+0x1a8] ;  /* 0x0001a80001067983 */ /* 0x000ea80000300800 */
[----:B------:R-:W2:Y:S01]  /*10c00*/  LDL.LU R7, [R1+0x1ac] ;  /* 0x0001ac0001077983 */ /* 0x000ea20000300800 */
[----:B------:R-:W-:Y:S01]  /*10c10*/  F2FP.F16.E5M2.UNPACK_B R24, R24.H1 ;  /* 0x00000018ff18723e */ /* 0x000fe200030004ff */
[----:B------:R-:W-:Y:S01]  /*10c20*/  HMMA.16816.F32 R20, R12, R26, R20 ;  /* 0x0000001a0c14723c */ /* 0x000fe20000001814 */
[----:B------:R-:W-:Y:S01]  /*10c30*/  F2FP.F16.E5M2.UNPACK_B R25, R25.H1 ;  /* 0x00000019ff19723e */ /* 0x000fe200030004ff */
[----:B------:R-:W4:Y:S01]  /*10c40*/  LDL.LU R19, [R1+0x8c] ;  /* 0x00008c0001137983 */ /* 0x000f220000300800 */
[----:B------:R-:W-:-:S03]  /*10c50*/  IMAD.MOV.U32 R8, RZ, RZ, R10 ;  /* 0x000000ffff087224 */ /* 0x000fc600078e000a */
[----:B------:R-:W3:Y:S04]  /*10c60*/  LDL.LU R16, [R1+0x90] ;  /* 0x0000900001107983 */ /* 0x000ee80000300800 */
[----:B------:R-:W3:Y:S04]  /*10c70*/  LDL.LU R17, [R1+0x94] ;  /* 0x0000940001117983 */ /* 0x000ee80000300800 */
[----:B------:R-:W3:Y:S04]  /*10c80*/  LDL.LU R10, [R1+0x98] ;  /* 0x00009800010a7983 */ /* 0x000ee80000300800 */
[----:B------:R-:W3:Y:S04]  /*10c90*/  LDL.LU R11, [R1+0x9c] ;  /* 0x00009c00010b7983 */ /* 0x000ee80000300800 */
[----:B------:R-:W-:Y:S04]  /*10ca0*/  STL [R1+0x1994], R28 ;  /* 0x0019941c01007387 */ /* 0x000fe80000100800 */
[----:B------:R-:W-:Y:S04]  /*10cb0*/  STL [R1+0x1990], R29 ;  /* 0x0019901d01007387 */ /* 0x000fe80000100800 */
        /* <DEDUP_REMOVED lines=10> */
[----:B------:R-:W4:Y:S01]  /*10d60*/  LDL.LU R9, [R1+0xa0] ;  /* 0x0000a00001097983 */ /* 0x000f220000300800 */
[----:B---3--:R-:W-:-:S02]  /*10d70*/  F2FP.F16.E5M2.UNPACK_B R22, R22.H1 ;  /* 0x00000016ff16723e */ /* 0x008fc400030004ff */
[----:B------:R-:W-:Y:S01]  /*10d80*/  F2FP.F16.E5M2.UNPACK_B R23, R23.H1 ;  /* 0x00000017ff17723e */ /* 0x000fe200030004ff */
[----:B------:R-:W-:Y:S04]  /*10d90*/  STL.64 [R1+0x1968], R26 ;  /* 0x0019681a01007387 */ /* 0x000fe80000100a00 */
[----:B------:R0:W-:Y:S04]  /*10da0*/  STL.64 [R1+0x1960], R24 ;  /* 0x0019601801007387 */ /* 0x0001e80000100a00 */
[----:B0-----:R-:W3:Y:S04]  /*10db0*/  LDL.LU R24, [R1+0x240] ;  /* 0x0002400001187983 */ /* 0x001ee80000300800 */
[----:B------:R-:W3:Y:S04]  /*10dc0*/  LDL.LU R25, [R1+0x244] ;  /* 0x0002440001197983 */ /* 0x000ee80000300800 */
[----:B------:R-:W3:Y:S04]  /*10dd0*/  LDL.LU R26, [R1+0x248] ;  /* 0x00024800011a7983 */ /* 0x000ee80000300800 */
[----:B------:R-:W3:Y:S01]  /*10de0*/  LDL.LU R27, [R1+0x24c] ;  /* 0x00024c00011b7983 */ /* 0x000ee20000300800 */
[----:B--2---:R-:W-:-:S15]  /*10df0*/  HMMA.16816.F32 R4, R12, R22, R4 ;  /* 0x000000160c04723c */ /* 0x004fde0000001804 */
[----:B------:R-:W-:-:S04]  /*10e00*/  NOP ;  /* 0x0000000000007918 */ /* 0x000fc80000000000 */
[----:B------:R-:W-:Y:S04]  /*10e10*/  STL.64 [R1+0x1c0], R4 ;  /* 0x0001c00401007387 */ /* 0x000fe80000100a00 */
[----:B------:R0:W-:Y:S04]  /*10e20*/  STL.64 [R1+0x1c8], R6 ;  /* 0x0001c80601007387 */ /* 0x0001e80000100a00 */
[----:B0-----:R-:W2:Y:S04]  /*10e30*/  LDL.LU.64 R6, [R1+0x1a18] ;  /* 0x001a180001067983 */ /* 0x001ea80000300a00 */
[----:B------:R-:W2:Y:S01]  /*10e40*/  LDL.LU.64 R4, [R1+0x1a10] ;  /* 0x001a100001047983 */ /* 0x000ea20000300a00 */
[----:B----4-:R-:W-:-:S02]  /*10e50*/  F2FP.F16.E5M2.UNPACK_B R20, R20.H1 ;  /* 0x00000014ff14723e */ /* 0x010fc400030004ff */
[----:B------:R-:W-:-:S07]  /*10e60*/  F2FP.F16.E5M2.UNPACK_B R21, R21.H1 ;  /* 0x00000015ff15723e */ /* 0x000fce00030004ff */
[----:B--2---:R-:W-:-:S15]  /*10e70*/  HMMA.16816.F32 R4, R12, R20, R4 ;  /* 0x000000140c04723c */ /* 0x004fde0000001804 */
[----:B------:R-:W-:-:S04]  /*10e80*/  NOP ;  /* 0x0000000000007918 */ /* 0x000fc80000000000 */
[----:B------:R-:W-:Y:S04]  /*10e90*/  STL.64 [R1+0x1e0], R4 ;  /* 0x0001e00401007387 */ /* 0x000fe80000100a00 */
[----:B------:R0:W-:Y:S04]  /*10ea0*/  STL.64 [R1+0x1e8], R6 ;  /* 0x0001e80601007387 */ /* 0x0001e80000100a00 */
[----:B0-----:R-:W2:Y:S04]  /*10eb0*/  LDL.LU.64 R6, [R1+0x1a08] ;  /* 0x001a080001067983 */ /* 0x001ea80000300a00 */
[----:B------:R-:W2:Y:S04]  /*10ec0*/  LDL.LU.64 R4, [R1+0x1a00] ;  /* 0x001a000001047983 */ /* 0x000ea80000300a00 */
[----:B------:R-:W-:Y:S04]  /*10ed0*/  STL.64 [R1+0x1948], R22 ;  /* 0x0019481601007387 */ /* 0x000fe80000100a00 */
[----:B------:R0:W-:Y:S04]  /*10ee0*/  STL.64 [R1+0x1940], R20 ;  /* 0x0019401401007387 */ /* 0x0001e80000100a00 */
[----:B0-----:R-:W4:Y:S04]  /*10ef0*/  LDL.LU R20, [R1+0x220] ;  /* 0x0002200001147983 */ /* 0x001f280000300800 */
[----:B------:R-:W4:Y:S04]  /*10f00*/  LDL.LU R21, [R1+0x224] ;  /* 0x0002240001157983 */ /* 0x000f280000300800 */
[----:B------:R-:W4:Y:S04]  /*10f10*/  LDL.LU R22, [R1+0x228] ;  /* 0x0002280001167983 */ /* 0x000f280000300800 */
[----:B------:R-:W4:Y:S01]  /*10f20*/  LDL.LU R23, [R1+0x22c] ;  /* 0x00022c0001177983 */ /* 0x000f220000300800 */
[----:B------:R-:W-:-:S02]  /*10f30*/  F2FP.F16.E5M2.UNPACK_B R18, R18.H1 ;  /* 0x00000012ff12723e */ /* 0x000fc400030004ff */
[----:B------:R-:W-:Y:S02]  /*10f40*/  F2FP.F16.E5M2.UNPACK_B R19, R19.H1 ;  /* 0x00000013ff13723e */ /* 0x000fe400030004ff */
[----:B------:R-:W-:Y:S02]  /*10f50*/  F2FP.F16.E5M2.UNPACK_B R16, R16.H1 ;  /* 0x00000010ff10723e */ /* 0x000fe400030004ff */
[----:B------:R-:W-:-:S03]  /*10f60*/  F2FP.F16.E5M2.UNPACK_B R17, R17.H1 ;  /* 0x00000011ff11723e */ /* 0x000fc600030004ff */
[----:B--2---:R-:W-:-:S15]  /*10f70*/  HMMA.16816.F32 R4, R12, R18, R4 ;  /* 0x000000120c04723c */ /* 0x004fde0000001804 */
[----:B------:R-:W-:-:S04]  /*10f80*/  NOP ;  /* 0x0000000000007918 */ /* 0x000fc80000000000 */
[----:B------:R-:W-:Y:S01]  /*10f90*/  STL.64 [R1+0x200], R4 ;  /* 0x0002000401007387 */ /* 0x000fe20000100a00 */
[----:B----4-:R-:W-:Y:S03]  /*10fa0*/  HMMA.16816.F32 R20, R12, R16, R20 ;  /* 0x000000100c14723c */ /* 0x010fe60000001814 */
[----:B------:R0:W-:Y:S04]  /*10fb0*/  STL.64 [R1+0x208], R6 ;  /* 0x0002080601007387 */ /* 0x0001e80000100a00 */
[----:B0-----:R-:W2:Y:S04]  /*10fc0*/  LDL.LU.64 R6, [R1+0x19f8] ;  /* 0x0019f80001067983 */ /* 0x001ea80000300a00 */
[----:B------:R-:W4:Y:S04]  /*10fd0*/  LDL.LU.64 R4, [R1+0x19f0] ;  /* 0x0019f00001047983 */ /* 0x000f280000300a00 */
[----:B------:R-:W-:Y:S04]  /*10fe0*/  STL.64 [R1+0x1928], R18 ;  /* 0x0019281201007387 */ /* 0x000fe80000100a00 */
[----:B------:R-:W-:Y:S04]  /*10ff0*/  STL.64 [R1+0x1920], R16 ;  /* 0x0019201001007387 */ /* 0x000fe80000100a00 */
[----:B------:R0:W-:Y:S04]  /*11000*/  STL.64 [R1+0x220], R20 ;  /* 0x0002201401007387 */ /* 0x0001e80000100a00 */
[----:B------:R1:W-:Y:S04]  /*11010*/  STL.64 [R1+0x228], R22 ;  /* 0x0002281601007387 */ /* 0x0003e80000100a00 */
[----:B0-----:R-:W3:Y:S04]  /*11020*/  LDL.LU R20, [R1+0x870] ;  /* 0x0008700001147983 */ /* 0x001ee80000300800 */
[----:B------:R-:W3:Y:S04]  /*11030*/  LDL.LU R21, [R1+0x874] ;  /* 0x0008740001157983 */ /* 0x000ee80000300800 */
[----:B-1----:R-:W3:Y:S04]  /*11040*/  LDL.LU R22, [R1+0x878] ;  /* 0x0008780001167983 */ /* 0x002ee80000300800 */
[----:B------:R-:W3:Y:S01]  /*11050*/  LDL.LU R23, [R1+0x87c] ;  /* 0x00087c0001177983 */ /* 0x000ee20000300800 */
[----:B------:R-:W-:Y:S01]  /*11060*/  F2FP.F16.E5M2.UNPACK_B R10, R10.H1 ;  /* 0x0000000aff0a723e */ /* 0x000fe200030004ff */
[----:B------:R-:W-:Y:S01]  /*11070*/  IMAD.MOV.U32 R18, RZ, RZ, R8 ;  /* 0x000000ffff127224 */ /* 0x000fe200078e0008 */
[----:B------:R-:W-:Y:S01]  /*11080*/  F2FP.F16.E5M2.UNPACK_B R11, R11.H1 ;  /* 0x0000000bff0b723e */ /* 0x000fe200030004ff */
[----:B--2---:R-:W-:-:S02]  /*11090*/  IMAD.MOV.U32 R19, RZ, RZ, R7 ;  /* 0x000000ffff137224 */ /* 0x004fc400078e0007 */
[----:B------:R-:W-:Y:S02]  /*110a0*/  IMAD.MOV.U32 R16, RZ, RZ, R6 ;  /* 0x000000ffff107224 */ /* 0x000fe400078e0006 */
[----:B----4-:R-:W-:Y:S01]  /*110b0*/  IMAD.MOV.U32 R17, RZ, RZ, R5 ;  /* 0x000000ffff117224 */ /* 0x010fe200078e0005 */
[----:B---3--:R-:W-:Y:S04]  /*110c0*/  STL.64 [R1+0x1978], R22 ;  /* 0x0019781601007387 */ /* 0x008fe80000100a00 */
[----:B------:R-:W-:Y:S04]  /*110d0*/  STL.64 [R1+0x1970], R20 ;  /* 0x0019701401007387 */ /* 0x000fe80000100a00 */
[----:B------:R-:W-:Y:S04]  /*110e0*/  STL.64 [R1+0x1988], R18 ;  /* 0x0019881201007387 */ /* 0x000fe80000100a00 */
[----:B------:R0:W-:Y:S02]  /*110f0*/  STL.64 [R1+0x1980], R16 ;  /* 0x0019801001007387 */ /* 0x0001e40000100a00 */
[----:B0-----:R-:W-:Y:S01]  /*11100*/  HMMA.16816.F32 R16, R12, R10, R24 ;  /* 0x0000000a0c10723c */ /* 0x001fe20000001818 */
[----:B------:R-:W-:-:S02]  /*11110*/  IMAD.MOV.U32 R26, RZ, RZ, R4 ;  /* 0x000000ffff1a7224 */ /* 0x000fc400078e0004 */
[----:B------:R-:W-:-:S03]  /*11120*/  IMAD.MOV.U32 R27, RZ, RZ, R3 ;  /* 0x000000ffff1b7224 */ /* 0x000fc600078e0003 */
[----:B------:R0:W-:-:S13]  /*11130*/  STL [R1+0x1998], R26 ;  /* 0x0019981a01007387 */ /* 0x0001da0000100800 */
[----:B------:R-:W-:Y:S04]  /*11140*/  STL.64 [R1+0x240], R16 ;  /* 0x0002401001007387 */ /* 0x000fe80000100a00 */
[----:B------:R-:W-:Y:S04]  /*11150*/  STL.64 [R1+0x248], R18 ;  /* 0x0002481201007387 */ /* 0x000fe80000100a00 */
[----:B------:R-:W-:Y:S04]  /*11160*/  STL [R1+0x19b0], R27 ;  /* 0x0019b01b01007387 */ /* 0x000fe80000100800 */
[----:B------:R-:W2:Y:S04]  /*11170*/  LDL.LU R20, [R1+0x8a0] ;  /* 0x0008a00001147983 */ /* 0x000ea80000300800 */
[----:B------:R-:W2:Y:S04]  /*11180*/  LDL.LU R21, [R1+0x8a4] ;  /* 0x0008a40001157983 */ /* 0x000ea80000300800 */
[----:B------:R-:W3:Y:S04]  /*11190*/  LDL.LU R22, [R1+0x8a8] ;  /* 0x0008a80001167983 */ /* 0x000ee80000300800 */
[----:B------:R-:W3:Y:S01]  /*111a0*/  LDL.LU R23, [R1+0x8ac] ;  /* 0x0008ac0001177983 */ /* 0x000ee20000300800 */
[----:B------:R-:W-:Y:S01]  /*111b0*/  IMAD.MOV.U32 R24, RZ, RZ, R2 ;  /* 0x000000ffff187224 */ /* 0x000fe200078e0002 */
[----:B------:R-:W-:Y:S01]  /*111c0*/  F2FP.F16.E5M2.UNPACK_B R8, R9.H1 ;  /* 0x00000009ff08723e */ /* 0x000fe200030004ff */
[----:B------:R-:W-:Y:S01]  /*111d0*/  IMAD.MOV.U32 R25, RZ, RZ, R0 ;  /* 0x000000ffff197224 */ /* 0x000fe200078e0000 */
[----:B---3--:R-:W-:Y:S04]  /*111e0*/  STL.64 [R1+0x19a8], R22 ;  /* 0x0019a81601007387 */ /* 0x008fe80000100a00 */
[----:B--2---:R-:W-:Y:S04]  /*111f0*/  STL.64 [R1+0x19a0], R20 ;  /* 0x0019a01401007387 */ /* 0x004fe80000100a00 */
[----:B------:R-:W-:Y:S04]  /*11200*/  STL [R1+0x19b4], R24 ;  /* 0x0019b41801007387 */ /* 0x000fe80000100800 */
[----:B------:R-:W2:Y:S04]  /*11210*/  LDL.LU R9, [R1+0xa4] ;  /* 0x0000a40001097983 */ /* 0x000ea80000300800 */
[----:B------:R-:W3:Y:S04]  /*11220*/  LDL.LU R6, [R1+0xa8] ;  /* 0x0000a80001067983 */ /* 0x000ee80000300800 */
[----:B------:R-:W4:Y:S04]  /*11230*/  LDL.LU R7, [R1+0xac] ;  /* 0x0000ac0001077983 */ /* 0x000f280000300800 */
[----:B------:R-:W2:Y:S04]  /*11240*/  LDL.LU R4, [R1+0xc0] ;  /* 0x0000c00001047983 */ /* 0x000ea80000300800 */
[----:B------:R-:W2:Y:S04]  /*11250*/  LDL.LU R5, [R1+0xc4] ;  /* 0x0000c40001057983 */ /* 0x000ea80000300800 */
[----:B------:R-:W2:Y:S04]  /*11260*/  LDL.LU R2, [R1+0xc8] ;  /* 0x0000c80001027983 */ /* 0x000ea80000300800 */
[----:B------:R-:W2:Y:S04]  /*11270*/  LDL.LU R3, [R1+0xcc] ;  /* 0x0000cc0001037983 */ /* 0x000ea80000300800 */
[----:B0-----:R-:W2:Y:S04]  /*11280*/  LDL.LU R26, [R1+0xaac] ;  /* 0x000aac00011a7983 */ /* 0x001ea80000300800 */
[----:B------:R0:W-:Y:S04]  /*11290*/  STL [R1+0x19b8], R25 ;  /* 0x0019b81901007387 */ /* 0x0001e80000100800 */
[----:B0-----:R-:W2:Y:S04]  /*112a0*/  LDL.LU R25, [R1+0xab8] ;  /* 0x000ab80001197983 */ /* 0x001ea80000300800 */
[----:B--2---:R0:W-:Y:S04]  /*112b0*/  STL [R1+0x19bc], R25 ;  /* 0x0019bc1901007387 */ /* 0x0041e80000100800 */
[----:B0-----:R-:W2:Y:S04]  /*112c0*/  LDL.LU R25, [R1+0xab0] ;  /* 0x000ab00001197983 */ /* 0x001ea80000300800 */
[----:B------:R-:W2:Y:S04]  /*112d0*/  LDL.LU R28, [R1+0xab4] ;  /* 0x000ab400011c7983 */ /* 0x000ea80000300800 */
        /* <DEDUP_REMOVED lines=15> */
[----:B------:R-:W-:-:S03]  /*113d0*/  F2FP.F16.E5M2.UNPACK_B R9, R9.H1 ;  /* 0x00000009ff09723e */ /* 0x000fc600030004ff */
[----:B--2---:R-:W-:Y:S04]  /*113e0*/  STL.64 [R1+0x19e8], R26 ;  /* 0x0019e81a01007387 */ /* 0x004fe80000100a00 */
[----:B------:R0:W-:Y:S04]  /*113f0*/  STL.64 [R1+0x19e0], R24 ;  /* 0x0019e01801007387 */ /* 0x0001e80000100a00 */
[----:B0-----:R-:W2:Y:S04]  /*11400*/  LDL.LU R24, [R1+0x260] ;  /* 0x0002600001187983 */ /* 0x001ea80000300800 */
[----:B------:R-:W2:Y:S04]  /*11410*/  LDL.LU R25, [R1+0x264] ;  /* 0x0002640001197983 */ /* 0x000ea80000300800 */
[----:B------:R-:W2:Y:S04]  /*11420*/  LDL.LU R26, [R1+0x268] ;  /* 0x00026800011a7983 */ /* 0x000ea80000300800 */
[----:B------:R-:W2:Y:S04]  /*11430*/  LDL.LU R27, [R1+0x26c] ;  /* 0x00026c00011b7983 */ /* 0x000ea80000300800 */
[----:B------:R-:W3:Y:S04]  /*11440*/  LDL.LU R0, [R1+0xac4] ;  /* 0x000ac40001007983 */ /* 0x000ee80000300800 */
[----:B------:R-:W3:Y:S04]  /*11450*/  LDL.LU R20, [R1+0x300] ;  /* 0x0003000001147983 */ /* 0x000ee80000300800 */
[----:B------:R-:W3:Y:S04]  /*11460*/  LDL.LU R21, [R1+0x304] ;  /* 0x0003040001157983 */ /* 0x000ee80000300800 */
[----:B------:R-:W3:Y:S04]  /*11470*/  LDL.LU R22, [R1+0x308] ;  /* 0x0003080001167983 */ /* 0x000ee80000300800 */
[----:B------:R-:W3:Y:S04]  /*11480*/  LDL.LU R23, [R1+0x30c] ;  /* 0x00030c0001177983 */ /* 0x000ee80000300800 */
[----:B------:R-:W3:Y:S04]  /*11490*/  LDL.LU R16, [R1+0x8b0] ;  /* 0x0008b00001107983 */ /* 0x000ee80000300800 */
        /* <DEDUP_REMOVED lines=9> */
[----:B---3--:R-:W-:-:S02]  /*11530*/  F2FP.F16.E5M2.UNPACK_B R6, R6.H1 ;  /* 0x00000006ff06723e */ /* 0x008fc400030004ff */
[----:B----4-:R-:W-:Y:S01]  /*11540*/  F2FP.F16.E5M2.UNPACK_B R7, R7.H1 ;  /* 0x00000007ff07723e */ /* 0x010fe200030004ff */
        /* <DEDUP_REMOVED lines=12> */
[----:B------:R-:W-:-:S02]  /*11610*/  F2FP.F16.E5M2.UNPACK_B R4, R4.H1 ;  /* 0x00000004ff04723e */ /* 0x000fc400030004ff */
        /* <DEDUP_REMOVED lines=13> */
[----:B--2---:R-:W-:-:S03]  /*116f0*/  IMAD R26, R26, 0x100, R25 ;  /* 0x000001001a1a7824 */ /* 0x004fc600078e0219 */
[----:B------:R-:W2:Y:S01]  /*11700*/  LDL.LU R25, [R1+0x19bc] ;  /* 0x0019bc0001197983 */ /* 0x000ea20000300800 */
[----:B------:R-:W-:Y:S01]  /*11710*/  IMAD R29, R29, 0x100, R24 ;  /* 0x000001001d1d7824 */ /* 0x000fe200078e0218 */
[----:B------:R-:W-:Y:S02]  /*11720*/  F2FP.F16.E5M2.UNPACK_B R2, R2.H1 ;  /* 0x00000002ff02723e */ /* 0x000fe400030004ff */
[----:B------:R-:W-:-:S07]  /*11730*/  F2FP.F16.E5M2.UNPACK_B R3, R3.H1 ;  /* 0x00000003ff03723e */ /* 0x000fce00030004ff */
[----:B------:R-:W-:Y:S01]  /*11740*/  HMMA.16816.F32 R12, R12, R2, R20 ;  /* 0x000000020c0c723c */ /* 0x000fe20000001814 */
[----:B------:R-:W-:Y:S02]  /*11750*/  IMAD R0, R0, 0x100, R27 ;  /* 0x0000010000007824 */ /* 0x000fe400078e021b */
[----:B--2---:R-:W-:Y:S02]  /*11760*/  IMAD R28, R28, 0x100, R25 ;  /* 0x000001001c1c7824 */ /* 0x004fe400078e0219 */
[----:B------:R-:W2:Y:S04]  /*11770*/  LDL.LU R25, [R1+0x19b8] ;  /* 0x0019b80001197983 */ /* 0x000ea80000300800 */
[----:B------:R-:W2:Y:S04]  /*11780*/  LDL.LU R24, [R1+0x19b4] ;  /* 0x0019b40001187983 */ /* 0x000ea80000300800 */
[----:B------:R-:W3:Y:S04]  /*11790*/  LDL.LU R27, [R1+0x19b0] ;  /* 0x0019b000011b7983 */ /* 0x000ee80000300800 */
[----:B------:R-:W3:Y:S04]  /*117a0*/  LDL.LU.64 R22, [R1+0x19a8] ;  /* 0x0019a80001167983 */ /* 0x000ee80000300a00 */
[----:B------:R-:W3:Y:S04]  /*117b0*/  LDL.LU.64 R20, [R1+0x19a0] ;  /* 0x0019a00001147983 */ /* 0x000ee80000300a00 */
[----:B------:R0:W-:Y:S04]  /*117c0*/  STL.64 [R1+0x300], R12 ;  /* 0x0003000c01007387 */ /* 0x0001e80000100a00 */
[----:B------:R1:W-:Y:S01]  /*117d0*/  STL.64 [R1+0x308], R14 ;  /* 0x0003080e01007387 */ /* 0x0003e20000100a00 */
[----:B0-----:R-:W-:-:S03]  /*117e0*/  F2FP.F16.E5M2.UNPACK_B R12, R26 ;  /* 0x0000001aff0c723e */ /* 0x001fc600020004ff */
[----:B------:R-:W3:Y:S01]  /*117f0*/  LDL.LU R26, [R1+0x1998] ;  /* 0x00199800011a7983 */ /* 0x000ee20000300800 */
[----:B------:R-:W-:Y:S02]  /*11800*/  F2FP.F16.E5M2.UNPACK_B R13, R28 ;  /* 0x0000001cff0d723e */ /* 0x000fe400020004ff */
[----:B-1----:R-:W-:Y:S01]  /*11810*/  F2FP.F16.E5M2.UNPACK_B R14, R29 ;  /* 0x0000001dff0e723e */ /* 0x002fe200020004ff */
[----:B------:R-:W3:Y:S01]  /*11820*/  LDL.LU R28, [R1+0x1994] ;  /* 0x00199400011c7983 */ /* 0x000ee20000300800 */
[----:B------:R-:W-:-:S03]  /*11830*/  F2FP.F16.E5M2.UNPACK_B R15, R0 ;  /* 0x00000000ff0f723e */ /* 0x000fc600020004ff */
[----:B------:R-:W3:Y:S04]  /*11840*/  LDL.LU R29, [R1+0x1990] ;  /* 0x00199000011d7983 */ /* 0x000ee80000300800 */
[----:B--2---:R-:W-:-:S15]  /*11850*/  HMMA.16816.F32 R16, R12, R24, R16 ;  /* 0x000000180c10723c */ /* 0x004fde0000001810 */
[----:B------:R-:W-:-:S04]  /*11860*/  NOP ;  /* 0x0000000000007918 */ /* 0x000fc80000000000 */
[----:B------:R-:W-:Y:S04]  /*11870*/  STL.64 [R1+0x8b0], R16 ;  /* 0x0008b01001007387 */ /* 0x000fe80000100a00 */
[----:B------:R0:W-:Y:S04]  /*11880*/  STL.64 [R1+0x8b8], R18 ;  /* 0x0008b81201007387 */ /* 0x0001e80000100a00 */
[----:B0-----:R-:W2:Y:S04]  /*11890*/  LDL.LU.64 R18, [R1+0x1988] ;  /* 0x0019880001127983 */ /* 0x001ea80000300a00 */
[----:B------:R-:W4:Y:S01]  /*118a0*/  LDL.LU.64 R16, [R1+0x1980] ;  /* 0x0019800001107983 */ /* 0x000f220000300a00 */
[----:B---3--:R-:W-:Y:S03]  /*118b0*/  HMMA.16816.F32 R24, R12, R26, R20 ;  /* 0x0000001a0c18723c */ /* 0x008fe60000001814 */
[----:B------:R-:W3:Y:S04]  /*118c0*/  LDL.LU.64 R22, [R1+0x1978] ;  /* 0x0019780001167983 */ /* 0x000ee80000300a00 */
[----:B------:R-:W3:-:S12]  /*118d0*/  LDL.LU.64 R20, [R1+0x1970] ;  /* 0x0019700001147983 */ /* 0x000ed80000300a00 */
        /* <DEDUP_REMOVED lines=8> */
[----:B------:R-:W4:Y:S01]  /*11960*/  LDL.LU R0, [R1+0xae4] ;  /* 0x000ae40001007983 */ /* 0x000f220000300800 */
[C---:B--2---:R-:W-:Y:S08]  /*11970*/  HMMA.16816.F32 R4, R12.reuse, R18, R8 ;  /* 0x000000120c04723c */ /* 0x044ff00000001808 */
[C---:B---3--:R-:W-:Y:S11]  /*11980*/  HMMA.16816.F32 R8, R12.reuse, R28, R20 ;  /* 0x0000001c0c08723c */ /* 0x048ff60000001814 */
[----:B------:R0:W-:Y:S04]  /*11990*/  STL.64 [R1+0x880], R4 ;  /* 0x0008800401007387 */ /* 0x0001e80000100a00 */
[----:B------:R1:W-:Y:S04]  /*119a0*/  STL.64 [R1+0x888], R6 ;  /* 0x0008880601007387 */ /* 0x0003e80000100a00 */
[----:B0-----:R-:W2:Y:S04]  /*119b0*/  LDL.LU R4, [R1+0x7f0] ;  /* 0x0007f00001047983 */ /* 0x001ea80000300800 */
[----:B------:R-:W-:Y:S04]  /*119c0*/  STL.64 [R1+0x870], R8 ;  /* 0x0008700801007387 */ /* 0x000fe80000100a00 */
[----:B------:R-:W-:Y:S04]  /*119d0*/  STL.64 [R1+0x878], R10 ;  /* 0x0008780a01007387 */ /* 0x000fe80000100a00 */
[----:B------:R-:W2:Y:S04]  /*119e0*/  LDL.LU R5, [R1+0x7f4] ;  /* 0x0007f40001057983 */ /* 0x000ea80000300800 */
[----:B-1----:R-:W3:Y:S04]  /*119f0*/  LDL.LU R6, [R1+0x7f8] ;  /* 0x0007f80001067983 */ /* 0x002ee80000300800 */
[----:B------:R-:W3:Y:S04]  /*11a00*/  LDL.LU R7, [R1+0x7fc] ;  /* 0x0007fc0001077983 */ /* 0x000ee80000300800 */
        /* <DEDUP_REMOVED lines=18> */
[C---:B--2---:R-:W-:Y:S03]  /*11b30*/  HMMA.16816.F32 R20, R12.reuse, R26, R20 ;  /* 0x0000001a0c14723c */ /* 0x044fe60000001814 */
[----:B---3--:R-:W-:Y:S04]  /*11b40*/  STL.64 [R1+0x1938], R18 ;  /* 0x0019381201007387 */ /* 0x008fe80000100a00 */
[----:B------:R0:W-:Y:S04]  /*11b50*/  STL.64 [R1+0x1930], R16 ;  /* 0x0019301001007387 */ /* 0x0001e80000100a00 */
[----:B0-----:R-:W2:Y:S04]  /*11b60*/  LDL.LU R16, [R1+0x840] ;  /* 0x0008400001107983 */ /* 0x001ea80000300800 */
[----:B------:R-:W2:Y:S04]  /*11b70*/  LDL.LU R17, [R1+0x844] ;  /* 0x0008440001117983 */ /* 0x000ea80000300800 */
[----:B------:R-:W2:Y:S04]  /*11b80*/  LDL.LU R18, [R1+0x848] ;  /* 0x0008480001127983 */ /* 0x000ea80000300800 */
[----:B------:R-:W2:Y:S04]  /*11b90*/  LDL.LU R19, [R1+0x84c] ;  /* 0x00084c0001137983 */ /* 0x000ea80000300800 */
[----:B------:R-:W-:Y:S04]  /*11ba0*/  STL.64 [R1+0x1918], R10 ;  /* 0x0019180a01007387 */ /* 0x000fe80000100a00 */
[----:B------:R0:W-:Y:S04]  /*11bb0*/  STL.64 [R1+0x1910], R8 ;  /* 0x0019100801007387 */ /* 0x0001e80000100a00 */
[----:B0-----:R-:W3:Y:S04]  /*11bc0*/  LDL.LU R8, [R1+0x820] ;  /* 0x0008200001087983 */ /* 0x001ee80000300800 */
[----:B------:R-:W3:Y:S04]  /*11bd0*/  LDL.LU R9, [R1+0x824] ;  /* 0x0008240001097983 */ /* 0x000ee80000300800 */
[----:B------:R-:W3:Y:S04]  /*11be0*/  LDL.LU R10, [R1+0x828] ;  /* 0x00082800010a7983 */ /* 0x000ee80000300800 */
[----:B------:R-:W3:Y:S04]  /*11bf0*/  LDL.LU R11, [R1+0x82c] ;  /* 0x00082c00010b7983 */ /* 0x000ee80000300800 */
[----:B------:R-:W-:Y:S04]  /*11c00*/  STL.64 [R1+0x18f8], R6 ;  /* 0x0018f80601007387 */ /* 0x000fe80000100a00 */
[----:B------:R0:W-:Y:S04]  /*11c10*/  STL.64 [R1+0x18f0], R4 ;  /* 0x0018f00401007387 */ /* 0x0001e80000100a00 */
[----:B0-----:R-:W2:Y:S04]  /*11c20*/  LDL.LU R4, [R1+0x800] ;  /* 0x0008000001047983 */ /* 0x001ea80000300800 */
[----:B------:R-:W2:Y:S04]  /*11c30*/  LDL.LU R5, [R1+0x804] ;  /* 0x0008040001057983 */ /* 0x000ea80000300800 */
[----:B------:R-:W2:Y:S04]  /*11c40*/  LDL.LU R6, [R1+0x808] ;  /* 0x0008080001067983 */ /* 0x000ea80000300800 */
[----:B------:R-:W2:Y:S04]  /*11c50*/  LDL.LU R7, [R1+0x80c] ;  /* 0x00080c0001077983 */ /* 0x000ea80000300800 */
[----:B------:R0:W-:Y:S04]  /*11c60*/  STL.64 [R1+0x1880], R28 ;  /* 0x0018801c01007387 */ /* 0x0001e80000100a00 */
[----:B0-----:R-:W2:Y:S04]  /*11c70*/  LDL.LU R28, [R1+0xadc] ;  /* 0x000adc00011c7983 */ /* 0x001ea80000300800 */
[----:B------:R-:W4:Y:S04]  /*11c80*/  LDL.LU R29, [R1+0xae8] ;  /* 0x000ae800011d7983 */ /* 0x000f280000300800 */
        /* <DEDUP_REMOVED lines=12> */
[----:B0-----:R-:W3:Y:S04]  /*11d50*/  LDL.LU R24, [R1+0x2f0] ;  /* 0x0002f00001187983 */ /* 0x001ee80000300800 */
        /* <DEDUP_REMOVED lines=20> */
[----:B------:R0:W-:Y:S04]  /*11ea0*/  STL.64 [R1+0x1858], R22 ;  /* 0x0018581601007387 */ /* 0x0001e80000100a00 */
[----:B0-----:R-:W2:Y:S04]  /*11eb0*/  LDL.LU R22, [R1+0xad4] ;  /* 0x000ad40001167983 */ /* 0x001ea80000300800 */
[----:B------:R-:W2:Y:S04]  /*11ec0*/  LDL.LU R23, [R1+0xae0] ;  /* 0x000ae00001177983 */ /* 0x000ea80000300800 */
[----:B------:R0:W-:Y:S04]  /*11ed0*/  STL.64 [R1+0x1850], R20 ;  /* 0x0018501401007387 */ /* 0x0001e80000100a00 */
[----:B0-----:R-:W2:Y:S04]  /*11ee0*/  LDL.LU R20, [R1+0xacc] ;  /* 0x000acc0001147983 */ /* 0x001ea80000300800 */
[----:B------:R-:W2:Y:S01]  /*11ef0*/  LDL.LU R21, [R1+0xad8] ;  /* 0x000ad80001157983 */ /* 0x000ea20000300800 */
        /* <DEDUP_REMOVED lines=12> */
[----:B------:R0:W-:Y:S04]  /*11fc0*/  STL.64 [R1+0x1838], R18 ;  /* 0x0018381201007387 */ /* 0x0001e80000100a00 */
[----:B0-----:R-:W3:Y:S04]  /*11fd0*/  LDL.LU R19, [R1+0xad0] ;  /* 0x000ad00001137983 */ /* 0x001ee80000300800 */
[----:B------:R-:W-:Y:S01]  /*11fe0*/  STL.64 [R1+0x1830], R16 ;  /* 0x0018301001007387 */ /* 0x000fe20000100a00 */
[----:B--2---:R-:W-:-:S15]  /*11ff0*/  HMMA.16816.F32 R4, R12, R10, R4 ;  /* 0x0000000a0c04723c */ /* 0x004fde0000001804 */
[----:B------:R-:W-:-:S04]  /*12000*/  NOP ;  /* 0x0000000000007918 */ /* 0x000fc80000000000 */
[----:B------:R-:W-:Y:S04]  /*12010*/  STL.64 [R1+0x800], R4 ;  /* 0x0008000401007387 */ /* 0x000fe80000100a00 */
[----:B------:R0:W-:Y:S04]  /*12020*/  STL.64 [R1+0x808], R6 ;  /* 0x0008080601007387 */ /* 0x0001e80000100a00 */
[----:B0-----:R-:W3:Y:S04]  /*12030*/  LDL.LU.64 R6, [R1+0x18f8] ;  /* 0x0018f80001067983 */ /* 0x001ee80000300a00 */
[----:B------:R-:W3:Y:S04]  /*12040*/  LDL.LU.64 R4, [R1+0x18f0] ;  /* 0x0018f00001047983 */ /* 0x000ee80000300a00 */
[----:B------:R-:W-:Y:S01]  /*12050*/  STL [R1+0x1828], R11 ;  /* 0x0018280b01007387 */ /* 0x000fe20000100800 */
[----:B---3--:R-:W-:-:S15]  /*12060*/  HMMA.16816.F32 R4, R12, R8, R4 ;  /* 0x000000080c04723c */ /* 0x008fde0000001804 */
[----:B------:R-:W-:-:S04]  /*12070*/  NOP ;  /* 0x0000000000007918 */ /* 0x000fc80000000000 */
[----:B------:R-:W-:Y:S04]  /*12080*/  STL.64 [R1+0x7f0], R4 ;  /* 0x0007f00401007387 */ /* 0x000fe80000100a00 */
[----:B------:R0:W-:Y:S04]  /*12090*/  STL.64 [R1+0x7f8], R6 ;  /* 0x0007f80601007387 */ /* 0x0001e80000100a00 */
[----:B0-----:R-:W2:Y:S04]  /*120a0*/  LDL.LU.64 R6, [R1+0x18e8] ;  /* 0x0018e80001067983 */ /* 0x001ea80000300a00 */
[----:B------:R-:W3:Y:S04]  /*120b0*/  LDL.LU.64 R4, [R1+0x18e0] ;  /* 0x0018e00001047983 */ /* 0x000ee80000300a00 */
[----:B------:R-:W-:Y:S04]  /*120c0*/  STL [R1+0x1890], R10 ;  /* 0x0018900a01007387 */ /* 0x000fe80000100800 */
        /* <DEDUP_REMOVED lines=11> */
[----:B---3--:R-:W-:Y:S03]  /*12180*/  HMMA.16816.F32 R8, R12, R4, R8 ;  /* 0x000000040c08723c */ /* 0x008fe60000001808 */
[----:B------:R-:W-:Y:S04]  /*12190*/  STL.64 [R1+0x1810], R6 ;  /* 0x0018100601007387 */ /* 0x000fe80000100a00 */
[----:B------:R0:W-:Y:S02]  /*121a0*/  STL.64 [R1+0x1808], R4 ;  /* 0x0018080401007387 */ /* 0x0001e40000100a00 */
[----:B0-----:R-:W-:-:S02]  /*121b0*/  IMAD R5, R20, 0x100, R19 ;  /* 0x0000010014057824 */ /* 0x001fc400078e0213 */
[----:B------:R-:W-:-:S08]  /*121c0*/  IMAD R4, R22, 0x100, R21 ;  /* 0x0000010016047824 */ /* 0x000fd000078e0215 */
[----:B------:R0:W-:Y:S04]  /*121d0*/  STL.64 [R1+0x7d0], R8 ;  /* 0x0007d00801007387 */ /* 0x0001e80000100a00 */
[----:B------:R-:W-:Y:S04]  /*121e0*/  STL.64 [R1+0x7d8], R10 ;  /* 0x0007d80a01007387 */ /* 0x000fe80000100a00 */
[----:B------:R-:W-:Y:S04]  /*121f0*/  STL [R1+0x3c], R5 ;  /* 0x00003c0501007387 */ /* 0x000fe80000100800 */
[----:B------:R2:W-:Y:S01]  /*12200*/  STL [R1+0x40], R4 ;  /* 0x0000400401007387 */ /* 0x0005e20000100800 */
[----:B0-----:R-:W-:-:S05]  /*12210*/  IMAD R8, R28, 0x100, R23 ;  /* 0x000001001c087824 */ /* 0x001fca00078e0217 */
[----:B------:R-:W-:Y:S04]  /*12220*/  STL [R1+0x44], R8 ;  /* 0x0000440801007387 */ /* 0x000fe80000100800 */
[----:B------:R-:W3:Y:S01]  /*12230*/  LDL.LU R20, [R1+0x760] ;  /* 0x0007600001147983 */ /* 0x000ee20000300800 */
[----:B--2---:R-:W-:-:S15]  /*12240*/  HMMA.16816.F32 R4, R12, R2, R24 ;  /* 0x000000020c04723c */ /* 0x004fde0000001818 */
[----:B------:R-:W-:-:S04]  /*12250*/  NOP ;  /* 0x0000000000007918 */ /* 0x000fc80000000000 */
[----:B------:R-:W-:Y:S04]  /*12260*/  STL.64 [R1+0x2f0], R4 ;  /* 0x0002f00401007387 */ /* 0x000fe80000100a00 */
[----:B------:R-:W-:Y:S04]  /*12270*/  STL.64 [R1+0x2f8], R6 ;  /* 0x0002f80601007387 */ /* 0x000fe80000100a00 */
[----:B------:R-:W3:Y:S04]  /*12280*/  LDL.LU R21, [R1+0x764] ;  /* 0x0007640001157983 */ /* 0x000ee80000300800 */
[----:B------:R-:W2:Y:S04]  /*12290*/  LDL.LU R22, [R1+0x768] ;  /* 0x0007680001167983 */ /* 0x000ea80000300800 */
[----:B------:R-:W2:Y:S04]  /*122a0*/  LDL.LU R23, [R1+0x76c] ;  /* 0x00076c0001177983 */ /* 0x000ea80000300800 */
[----:B------:R-:W2:Y:S04]  /*122b0*/  LDL.LU R24, [R1+0x780] ;  /* 0x0007800001187983 */ /* 0x000ea80000300800 */
[----:B------:R-:W2:Y:S04]  /*122c0*/  LDL.LU R25, [R1+0x784] ;  /* 0x0007840001197983 */ /* 0x000ea80000300800 */
[----:B--2---:R0:W-:Y:S04]  /*122d0*/  STL.64 [R1+0x1898], R24 ;  /* 0x0018981801007387 */ /* 0x0041e80000100a00 */
[----:B------:R-:W2:Y:S04]  /*122e0*/  LDL.LU R26, [R1+0x788] ;  /* 0x00078800011a7983 */ /* 0x000ea80000300800 */
[----:B------:R-:W2:Y:S04]  /*122f0*/  LDL.LU R27, [R1+0x78c] ;  /* 0x00078c00011b7983 */ /* 0x000ea80000300800 */
[----:B0-----:R-:W3:Y:S04]  /*12300*/  LDL.64 R24, [R1+0x8] ;  /* 0x0000080001187983 */ /* 0x001ee80000100a00 */
[----:B--2---:R-:W-:Y:S04]  /*12310*/  STL.64 [R1+0x18b8], R26 ;  /* 0x0018b81a01007387 */ /* 0x004fe80000100a00 */
[----:B---3--:R0:W-:Y:S04]  /*12320*/  STL.64 [R1+0x18b0], R24 ;  /* 0x0018b01801007387 */ /* 0x0081e80000100a00 */
[----:B------:R-:W2:Y:S04]  /*12330*/  LDL.LU R8, [R1+0x790] ;  /* 0x0007900001087983 */ /* 0x000ea80000300800 */
[----:B------:R-:W2:Y:S04]  /*12340*/  LDL.LU R9, [R1+0x794] ;  /* 0x0007940001097983 */ /* 0x000ea80000300800 */
[----:B------:R-:W3:Y:S04]  /*12350*/  LDL.LU R10, [R1+0x798] ;  /* 0x00079800010a7983 */ /* 0x000ee80000300800 */
[----:B------:R-:W3:Y:S04]  /*12360*/  LDL.LU R11, [R1+0x79c] ;  /* 0x00079c00010b7983 */ /* 0x000ee80000300800 */
[----:B0-----:R-:W2:Y:S04]  /*12370*/  LDL.LU R24, [R1+0x7b0] ;  /* 0x0007b00001187983 */ /* 0x001ea80000300800 */
[----:B------:R-:W2:Y:S04]  /*12380*/  LDL.LU R25, [R1+0x7b4] ;  /* 0x0007b40001197983 */ /* 0x000ea80000300800 */
[----:B------:R-:W2:Y:S04]  /*12390*/  LDL.LU R26, [R1+0x7b8] ;  /* 0x0007b800011a7983 */ /* 0x000ea80000300800 */
[----:B------:R-:W2:Y:S04]  /*123a0*/  LDL.LU R27, [R1+0x7bc] ;  /* 0x0007bc00011b7983 */ /* 0x000ea80000300800 */
[----:B------:R-:W3:Y:S04]  /*123b0*/  LDL.LU R13, [R1+0x3c] ;  /* 0x00003c00010d7983 */ /* 0x000ee80000300800 */
[----:B------:R-:W3:Y:S04]  /*123c0*/  LDL.LU R14, [R1+0x40] ;  /* 0x00004000010e7983 */ /* 0x000ee80000300800 */
[----:B------:R-:W3:Y:S01]  /*123d0*/  LDL.LU R15, [R1+0x44] ;  /* 0x00004400010f7983 */ /* 0x000ee20000300800 */
[----:B----4-:R-:W-:-:S03]  /*123e0*/  IMAD R0, R0, 0x100, R29 ;  /* 0x0000010000007824 */ /* 0x010fc600078e021d */
[----:B--2---:R-:W-:Y:S04]  /*123f0*/  STL.64 [R1+0x18c8], R26 ;  /* 0x0018c81a01007387 */ /* 0x004fe80000100a00 */
[----:B------:R0:W-:Y:S04]  /*12400*/  STL.64 [R1+0x18c0], R24 ;  /* 0x0018c01801007387 */ /* 0x0001e80000100a00 */
[----:B0-----:R-:W2:Y:S04]  /*12410*/  LDL.LU R24, [R1+0x7c0] ;  /* 0x0007c00001187983 */ /* 0x001ea80000300800 */
[----:B------:R-:W2:Y:S04]  /*12420*/  LDL.LU R25, [R1+0x7c4] ;  /* 0x0007c40001197983 */ /* 0x000ea80000300800 */
[----:B------:R-:W2:Y:S04]  /*12430*/  LDL.LU R26, [R1+0x7c8] ;  /* 0x0007c800011a7983 */ /* 0x000ea80000300800 */
[----:B------:R-:W2:Y:S04]  /*12440*/  LDL.LU R27, [R1+0x7cc] ;  /* 0x0007cc00011b7983 */ /* 0x000ea80000300800 */
[----:B------:R-:W2:Y:S04]  /*12450*/  LDL.64 R4, [R1+0x18] ;  /* 0x0000180001047983 */ /* 0x000ea80000100a00 */
[----:B------:R-:W4:Y:S04]  /*12460*/  LDL.64 R6, [R1+0x10] ;  /* 0x0000100001067983 */ /* 0x000f280000100a00 */
[----:B---3--:R-:W-:Y:S04]  /*12470*/  STL.64 [R1+0x18a8], R10 ;  /* 0x0018a80a01007387 */ /* 0x008fe80000100a00 */
[----:B------:R0:W-:Y:S04]  /*12480*/  STL.64 [R1+0x18a0], R8 ;  /* 0x0018a00801007387 */ /* 0x0001e80000100a00 */
[----:B0-----:R-:W3:Y:S04]  /*12490*/  LDL.LU R8, [R1+0x7a0] ;  /* 0x0007a00001087983 */ /* 0x001ee80000300800 */
[----:B------:R-:W3:Y:S04]  /*124a0*/  LDL.LU R9, [R1+0x7a4] ;  /* 0x0007a40001097983 */ /* 0x000ee80000300800 */
[----:B------:R-:W3:Y:S04]  /*124b0*/  LDL.LU R10, [R1+0x7a8] ;  /* 0x0007a800010a7983 */ /* 0x000ee80000300800 */
[----:B------:R-:W3:Y:S04]  /*124c0*/  LDL.LU R11, [R1+0x7ac] ;  /* 0x0007ac00010b7983 */ /* 0x000ee80000300800 */
[----:B------:R-:W3:Y:S04]  /*124d0*/  LDL.64 R28, [R1] ;  /* 0x00000000011c7983 */ /* 0x000ee80000100a00 */
[----:B------:R-:W-:Y:S04]  /*124e0*/  STL.64 [R1+0x1868], R22 ;  /* 0x0018681601007387 */ /* 0x000fe80000100a00 */
[----:B------:R0:W-:Y:S04]  /*124f0*/  STL.64 [R1+0x1860], R20 ;  /* 0x0018601401007387 */ /* 0x0001e80000100a00 */
[----:B0-----:R-:W3:Y:S04]  /*12500*/  LDL.LU R20, [R1+0x770] ;  /* 0x0007700001147983 */ /* 0x001ee80000300800 */
[----:B------:R-:W3:Y:S04]  /*12510*/  LDL.LU R21, [R1+0x774] ;  /* 0x0007740001157983 */ /* 0x000ee80000300800 */
[----:B------:R-:W3:Y:S04]  /*12520*/  LDL.LU R22, [R1+0x778] ;  /* 0x0007780001167983 */ /* 0x000ee80000300800 */
[----:B------:R-:W3:Y:S04]  /*12530*/  LDL.LU R23, [R1+0x77c] ;  /* 0x00077c0001177983 */ /* 0x000ee80000300800 */
[----:B------:R-:W3:Y:S04]  /*12540*/  LDL.LU R16, [R1+0x740] ;  /* 0x0007400001107983 */ /* 0x000ee80000300800 */
[----:B------:R-:W3:Y:S04]  /*12550*/  LDL.LU R17, [R1+0x744] ;  /* 0x0007440001117983 */ /* 0x000ee80000300800 */
[----:B------:R-:W3:Y:S04]  /*12560*/  LDL.LU R18, [R1+0x748] ;  /* 0x0007480001127983 */ /* 0x000ee80000300800 */
[----:B------:R-:W3:Y:S01]  /*12570*/  LDL.LU R19, [R1+0x74c] ;  /* 0x00074c0001137983 */ /* 0x000ee20000300800 */
[----:B------:R-:W-:-:S02]  /*12580*/  F2FP.F16.E5M2.UNPACK_B R12, R13 ;  /* 0x0000000dff0c723e */ /* 0x000fc400020004ff */
[----:B------:R-:W-:Y:S02]  /*12590*/  F2FP.F16.E5M2.UNPACK_B R13, R14 ;  /* 0x0000000eff0d723e */ /* 0x000fe400020004ff */
[----:B------:R-:W-:Y:S02]  /*125a0*/  F2FP.F16.E5M2.UNPACK_B R14, R15 ;  /* 0x0000000fff0e723e */ /* 0x000fe400020004ff */
[----:B------:R-:W-:-:S07]  /*125b0*/  F2FP.F16.E5M2.UNPACK_B R15, R0 ;  /* 0x00000000ff0f723e */ /* 0x000fce00020004ff */
[C---:B--2---:R-:W-:Y:S01]  /*125c0*/  HMMA.16816.F32 R24, R12.reuse, R4, R24 ;  /* 0x000000040c18723c */ /* 0x044fe20000001818 */
[----:B---3--:R-:W-:Y:S04]  /*125d0*/  STL.64 [R1+0x1848], R18 ;  /* 0x0018481201007387 */ /* 0x008fe80000100a00 */
[----:B------:R0:W-:Y:S04]  /*125e0*/  STL.64 [R1+0x1840], R16 ;  /* 0x0018401001007387 */ /* 0x0001e80000100a00 */
[----:B0-----:R-:W2:Y:S04]  /*125f0*/  LDL.LU R16, [R1+0x750] ;  /* 0x0007500001107983 */ /* 0x001ea80000300800 */
[----:B------:R-:W2:Y:S04]  /*12600*/  LDL.LU R17, [R1+0x754] ;  /* 0x0007540001117983 */ /* 0x000ea80000300800 */
[----:B------:R-:W2:Y:S04]  /*12610*/  LDL.LU R18, [R1+0x758] ;  /* 0x0007580001127983 */ /* 0x000ea80000300800 */
[----:B------:R-:W2:Y:S04]  /*12620*/  LDL.LU R19, [R1+0x75c] ;  /* 0x00075c0001137983 */ /* 0x000ea80000300800 */
[----:B------:R-:W-:Y:S04]  /*12630*/  STL [R1+0x17dc], R2 ;  /* 0x0017dc0201007387 */ /* 0x000fe80000100800 */
[----:B------:R-:W-:Y:S04]  /*12640*/  STL [R1+0x17d8], R3 ;  /* 0x0017d80301007387 */ /* 0x000fe80000100800 */
        /* <DEDUP_REMOVED lines=9> */
[----:B------:R-:W4:Y:S02]  /*126e0*/  LDL.LU.64 R24, [R1+0x18b0] ;  /* 0x0018b00001187983 */ /* 0x000f240000300a00 */
[----:B----4-:R-:W-:-:S15]  /*126f0*/  HMMA.16816.F32 R8, R12, R24, R8 ;  /* 0x000000180c08723c */ /* 0x010fde0000001808 */
[----:B------:R-:W-:-:S04]  /*12700*/  NOP ;  /* 0x0000000000007918 */ /* 0x000fc80000000000 */
[----:B------:R-:W-:Y:S04]  /*12710*/  STL.64 [R1+0x7a0], R8 ;  /* 0x0007a00801007387 */ /* 0x000fe80000100a00 */
[----:B------:R0:W-:Y:S04]  /*12720*/  STL.64 [R1+0x7a8], R10 ;  /* 0x0007a80a01007387 */ /* 0x0001e80000100a00 */
[----:B0-----:R-:W4:Y:S04]  /*12730*/  LDL.LU.64 R10, [R1+0x18a8] ;  /* 0x0018a800010a7983 */ /* 0x001f280000300a00 */
[----:B------:R-:W4:Y:S01]  /*12740*/  LDL.LU.64 R8, [R1+0x18a0] ;  /* 0x0018a00001087983 */ /* 0x000f220000300a00 */
[----:B------:R-:W-:-:S02]  /*12750*/  IMAD.MOV.U32 R2, RZ, RZ, R4 ;  /* 0x000000ffff027224 */ /* 0x000fc400078e0004 */
[----:B------:R-:W-:Y:S02]  /*12760*/  IMAD.MOV.U32 R0, RZ, RZ, R5 ;  /* 0x000000ffff007224 */ /* 0x000fe400078e0005 */
[----:B------:R-:W-:Y:S02]  /*12770*/  IMAD.MOV.U32 R4, RZ, RZ, R6 ;  /* 0x000000ffff047224 */ /* 0x000fe400078e0006 */
[----:B------:R-:W-:Y:S02]  /*12780*/  IMAD.MOV.U32 R6, RZ, RZ, R24 ;  /* 0x000000ffff067224 */ /* 0x000fe400078e0018 */
[----:B------:R-:W-:Y:S02]  /*12790*/  IMAD.MOV.U32 R5, RZ, RZ, R25 ;  /* 0x000000ffff057224 */ /* 0x000fe400078e0019 */
[----:B------:R-:W3:Y:S01]  /*127a0*/  LDL.LU.64 R24, [R1+0x1898] ;  /* 0x0018980001187983 */ /* 0x000ee20000300a00 */
[----:B------:R-:W-:Y:S02]  /*127b0*/  IMAD.MOV.U32 R3, RZ, RZ, R7 ;  /* 0x000000ffff037224 */ /* 0x000fe400078e0007 */
[----:B------:R-:W-:Y:S01]  /*127c0*/  IMAD.MOV.U32 R7, RZ, RZ, R29 ;  /* 0x000000ffff077224 */ /* 0x000fe200078e001d */
[----:B----4-:R-:W-:-:S15]  /*127d0*/  HMMA.16816.F32 R8, R12, R28, R8 ;  /* 0x0000001c0c08723c */ /* 0x010fde0000001808 */
[----:B------:R-:W-:-:S04]  /*127e0*/  NOP ;  /* 0x0000000000007918 */ /* 0x000fc80000000000 */
        /* <DEDUP_REMOVED lines=44> */
[----:B------:R-:W-:Y:S04]  /*12ab0*/  STL.64 [R1+0x1770], R22 ;  /* 0x0017701601007387 */ /* 0x000fe80000100a00 */
[----:B------:R0:W-:Y:S04]  /*12ac0*/  STL.64 [R1+0x1768], R20 ;  /* 0x0017681401007387 */ /* 0x0001e80000100a00 */
[----:B0-----:R-:W2:Y:S04]  /*12ad0*/  LDL.LU R20, [R1+0x730] ;  /* 0x0007300001147983 */ /* 0x001ea80000300800 */
[----:B------:R-:W2:Y:S04]  /*12ae0*/  LDL.LU R21, [R1+0x734] ;  /* 0x0007340001157983 */ /* 0x000ea80000300800 */
[----:B------:R-:W2:Y:S04]  /*12af0*/  LDL.LU R22, [R1+0x738] ;  /* 0x0007380001167983 */ /* 0x000ea80000300800 */
[----:B------:R-:W2:Y:S02]  /*12b00*/  LDL.LU R23, [R1+0x73c] ;  /* 0x00073c0001177983 */ /* 0x000ea40000300800 */
[----:B--2---:R-:W-:-:S15]  /*12b10*/  HMMA.16816.F32 R20, R12, R18, R20 ;  /* 0x000000120c14723c */ /* 0x004fde0000001814 */
[----:B------:R-:W-:-:S04]  /*12b20*/  NOP ;  /* 0x0000000000007918 */ /* 0x000fc80000000000 */
[----:B------:R-:W-:Y:S04]  /*12b30*/  STL.64 [R1+0x730], R20 ;  /* 0x0007301401007387 */ /* 0x000fe80000100a00 */
[----:B------:R3:W-:Y:S02]  /*12b40*/  STL.64 [R1+0x738], R22 ;  /* 0x0007381601007387 */ /* 0x0007e40000100a00 */
[----:B---3--:R-:W-:Y:S01]  /*12b50*/  HMMA.16816.F32 R20, R12, R16, R24 ;  /* 0x000000100c14723c */ /* 0x008fe20000001818 */
[----:B------:R-:W-:Y:S02]  /*12b60*/  IMAD.MOV.U32 R26, RZ, RZ, R11 ;  /* 0x000000ffff1a7224 */ /* 0x000fe400078e000b */
[----:B------:R-:W-:Y:S01]  /*12b70*/  IMAD.MOV.U32 R27, RZ, RZ, R7 ;  /* 0x000000ffff1b7224 */ /* 0x000fe200078e0007 */
[----:B------:R-:W4:-:S15]  /*12b80*/  LDL.LU R11, [R1+0x1828] ;  /* 0x00182800010b7983 */ /* 0x000f1e0000300800 */
[----:B------:R0:W-:Y:S04]  /*12b90*/  STL.64 [R1+0x720], R20 ;  /* 0x0007201401007387 */ /* 0x0001e80000100a00 */
[----:B------:R1:W-:Y:S04]  /*12ba0*/  STL.64 [R1+0x728], R22 ;  /* 0x0007281601007387 */ /* 0x0003e80000100a00 */
[----:B------:R-:W-:Y:S04]  /*12bb0*/  STL.64 [R1+0x1778], R26 ;  /* 0x0017781a01007387 */ /* 0x000fe80000100a00 */
[----:B0-----:R-:W2:Y:S04]  /*12bc0*/  LDL.LU R20, [R1+0x6a0] ;  /* 0x0006a00001147983 */ /* 0x001ea80000300800 */
[----:B------:R-:W2:Y:S04]  /*12bd0*/  LDL.LU R21, [R1+0x6a4] ;  /* 0x0006a40001157983 */ /* 0x000ea80000300800 */
[----:B-1----:R-:W3:Y:S04]  /*12be0*/  LDL.LU R22, [R1+0x6a8] ;  /* 0x0006a80001167983 */ /* 0x002ee80000300800 */
[----:B------:R-:W3:Y:S01]  /*12bf0*/  LDL.LU R23, [R1+0x6ac] ;  /* 0x0006ac0001177983 */ /* 0x000ee20000300800 */
[----:B------:R-:W-:-:S02]  /*12c00*/  IMAD.MOV.U32 R24, RZ, RZ, R6 ;  /* 0x000000ffff187224 */ /* 0x000fc400078e0006 */
[----:B------:R-:W-:Y:S01]  /*12c10*/  IMAD.MOV.U32 R25, RZ, RZ, R5 ;  /* 0x000000ffff197224 */ /* 0x000fe200078e0005 */
[----:B---3--:R-:W-:Y:S04]  /*12c20*/  STL.64 [R1+0x1788], R22 ;  /* 0x0017881601007387 */ /* 0x008fe80000100a00 */
[----:B--2---:R0:W-:Y:S04]  /*12c30*/  STL.64 [R1+0x1780], R20 ;  /* 0x0017801401007387 */ /* 0x0041e80000100a00 */
[----:B------:R-:W-:Y:S04]  /*12c40*/  STL.64 [R1+0x1790], R24 ;  /* 0x0017901801007387 */ /* 0x000fe80000100a00 */
[----:B0-----:R-:W2:Y:S04]  /*12c50*/  LDL.LU R20, [R1+0x6b0] ;  /* 0x0006b00001147983 */ /* 0x001ea80000300800 */
[----:B------:R-:W2:Y:S04]  /*12c60*/  LDL.LU R21, [R1+0x6b4] ;  /* 0x0006b40001157983 */ /* 0x000ea80000300800 */
[----:B------:R-:W3:Y:S04]  /*12c70*/  LDL.LU R22, [R1+0x6b8] ;  /* 0x0006b80001167983 */ /* 0x000ee80000300800 */
        /* <DEDUP_REMOVED lines=10> */
[----:B------:R-:W-:-:S03]  /*12d20*/  IMAD.MOV.U32 R24, RZ, RZ, R2 ;  /* 0x000000ffff187224 */ /* 0x000fc600078e0002 */
[----:B---3--:R-:W-:Y:S04]  /*12d30*/  STL.64 [R1+0x17b8], R22 ;  /* 0x0017b81601007387 */ /* 0x008fe80000100a00 */
[----:B--2---:R0:W-:Y:S04]  /*12d40*/  STL.64 [R1+0x17b0], R20 ;  /* 0x0017b01401007387 */ /* 0x0041e80000100a00 */
[----:B------:R-:W-:Y:S04]  /*12d50*/  STL [R1+0x17e4], R24 ;  /* 0x0017e41801007387 */ /* 0x000fe80000100800 */
[----:B0-----:R-:W2:Y:S04]  /*12d60*/  LDL.LU R20, [R1+0x6d0] ;  /* 0x0006d00001147983 */ /* 0x001ea80000300800 */
[----:B------:R-:W2:Y:S04]  /*12d70*/  LDL.LU R21, [R1+0x6d4] ;  /* 0x0006d40001157983 */ /* 0x000ea80000300800 */
[----:B------:R-:W3:Y:S04]  /*12d80*/  LDL.LU R22, [R1+0x6d8] ;  /* 0x0006d80001167983 */ /* 0x000ee80000300800 */
[----:B------:R-:W3:Y:S04]  /*12d90*/  LDL.LU R23, [R1+0x6dc] ;  /* 0x0006dc0001177983 */ /* 0x000ee80000300800 */
[----:B------:R-:W2:Y:S04]  /*12da0*/  LDL.LU R4, [R1+0x700] ;  /* 0x0007000001047983 */ /* 0x000ea80000300800 */
[----:B------:R-:W2:Y:S04]  /*12db0*/  LDL.LU R5, [R1+0x704] ;  /* 0x0007040001057983 */ /* 0x000ea80000300800 */
[----:B------:R-:W2:Y:S04]  /*12dc0*/  LDL.LU R6, [R1+0x708] ;  /* 0x0007080001067983 */ /* 0x000ea80000300800 */
[----:B------:R-:W2:Y:S04]  /*12dd0*/  LDL.LU R7, [R1+0x70c] ;  /* 0x00070c0001077983 */ /* 0x000ea80000300800 */
[----:B--2---:R-:W-:Y:S04]  /*12de0*/  STL.64 [R1+0x1820], R6 ;  /* 0x0018200601007387 */ /* 0x004fe80000100a00 */
[----:B------:R0:W-:Y:S04]  /*12df0*/  STL.64 [R1+0x1818], R4 ;  /* 0x0018180401007387 */ /* 0x0001e80000100a00 */
[----:B0-----:R-:W4:Y:S04]  /*12e00*/  LDL.LU R4, [R1+0x710] ;  /* 0x0007100001047983 */ /* 0x001f280000300800 */
[----:B------:R-:W4:Y:S04]  /*12e10*/  LDL.LU R5, [R1+0x714] ;  /* 0x0007140001057983 */ /* 0x000f280000300800 */
[----:B------:R-:W4:Y:S04]  /*12e20*/  LDL.LU R6, [R1+0x718] ;  /* 0x0007180001067983 */ /* 0x000f280000300800 */
[----:B------:R-:W4:Y:S04]  /*12e30*/  LDL.LU R7, [R1+0x71c] ;  /* 0x00071c0001077983 */ /* 0x000f280000300800 */
[----:B------:R-:W2:Y:S04]  /*12e40*/  LDL.LU R24, [R1+0xaf0] ;  /* 0x000af00001187983 */ /* 0x000ea80000300800 */
[----:B------:R-:W2:Y:S04]  /*12e50*/  LDL.LU R29, [R1+0xaec] ;  /* 0x000aec00011d7983 */ /* 0x000ea80000300800 */
[----:B------:R-:W2:Y:S04]  /*12e60*/  LDL.LU R28, [R1+0xaf8] ;  /* 0x000af800011c7983 */ /* 0x000ea80000300800 */
[----:B------:R-:W2:Y:S04]  /*12e70*/  LDL.LU R27, [R1+0xaf4] ;  /* 0x000af400011b7983 */ /* 0x000ea80000300800 */
[----:B------:R-:W2:Y:S04]  /*12e80*/  LDL.LU R2, [R1+0xb00] ;  /* 0x000b000001027983 */ /* 0x000ea80000300800 */
[----:B------:R-:W2:Y:S01]  /*12e90*/  LDL.LU R26, [R1+0xafc] ;  /* 0x000afc00011a7983 */ /* 0x000ea20000300800 */
[----:B------:R-:W-:-:S03]  /*12ea0*/  IMAD.MOV.U32 R25, RZ, RZ, R0 ;  /* 0x000000ffff197224 */ /* 0x000fc600078e0000 */
[----:B--2---:R-:W-:Y:S04]  /*12eb0*/  STL.64 [R1+0x17f0], R26 ;  /* 0x0017f01a01007387 */ /* 0x004fe80000100a00 */
[----:B------:R0:W-:Y:S04]  /*12ec0*/  STL.64 [R1+0x17e8], R24 ;  /* 0x0017e81801007387 */ /* 0x0001e80000100a00 */
[----:B0-----:R-:W2:Y:S04]  /*12ed0*/  LDL.LU R24, [R1+0x6e0] ;  /* 0x0006e00001187983 */ /* 0x001ea80000300800 */
[----:B------:R-:W2:Y:S04]  /*12ee0*/  LDL.LU R25, [R1+0x6e4] ;  /* 0x0006e40001197983 */ /* 0x000ea80000300800 */
[----:B------:R-:W2:Y:S04]  /*12ef0*/  LDL.LU R26, [R1+0x6e8] ;  /* 0x0006e800011a7983 */ /* 0x000ea80000300800 */
[----:B------:R-:W2:Y:S01]  /*12f00*/  LDL.LU R27, [R1+0x6ec] ;  /* 0x0006ec00011b7983 */ /* 0x000ea20000300800 */
[C---:B----4-:R-:W-:Y:S03]  /*12f10*/  HMMA.16816.F32 R4, R12.reuse, R10, R4 ;  /* 0x0000000a0c04723c */ /* 0x050fe60000001804 */
[----:B--2---:R-:W-:Y:S04]  /*12f20*/  STL.64 [R1+0x1800], R26 ;  /* 0x0018001a01007387 */ /* 0x004fe80000100a00 */
[----:B------:R0:W-:Y:S04]  /*12f30*/  STL.64 [R1+0x17f8], R24 ;  /* 0x0017f81801007387 */ /* 0x0001e80000100a00 */
[----:B0-----:R-:W2:Y:S04]  /*12f40*/  LDL.LU R24, [R1+0x6f0] ;  /* 0x0006f00001187983 */ /* 0x001ea80000300800 */
[----:B------:R-:W2:Y:S04]  /*12f50*/  LDL.LU R25, [R1+0x6f4] ;  /* 0x0006f40001197983 */ /* 0x000ea80000300800 */
[----:B------:R-:W2:Y:S04]  /*12f60*/  LDL.LU R26, [R1+0x6f8] ;  /* 0x0006f800011a7983 */ /* 0x000ea80000300800 */
[----:B------:R-:W2:Y:S04]  /*12f70*/  LDL.LU R27, [R1+0x6fc] ;  /* 0x0006fc00011b7983 */ /* 0x000ea80000300800 */
[----:B------:R-:W4:Y:S04]  /*12f80*/  LDL.LU R3, [R1+0xb08] ;  /* 0x000b080001037983 */ /* 0x000f280000300800 */
[----:B------:R-:W4:Y:S04]  /*12f90*/  LDL.LU R0, [R1+0xb04] ;  /* 0x000b040001007983 */ /* 0x000f280000300800 */
[----:B---3--:R-:W-:Y:S04]  /*12fa0*/  STL.64 [R1+0x17d0], R22 ;  /* 0x0017d01601007387 */ /* 0x008fe80000100a00 */
        /* <DEDUP_REMOVED lines=40> */
[----:B------:R0:W-:Y:S01]  /*13230*/  STL.64 [R1+0x16f8], R4 ;  /* 0x0016f80401007387 */ /* 0x0001e20000100a00 */
[----:B----4-:R-:W-:-:S03]  /*13240*/  IMAD R0, R0, 0x100, R3 ;  /* 0x0000010000007824 */ /* 0x010fc600078e0203 */
[----:B0-----:R-:W4:Y:S04]  /*13250*/  LDL.LU R4, [R1+0x690] ;  /* 0x0006900001047983 */ /* 0x001f280000300800 */
[----:B------:R-:W4:Y:S04]  /*13260*/  LDL.LU R5, [R1+0x694] ;  /* 0x0006940001057983 */ /* 0x000f280000300800 */
[----:B------:R-:W4:Y:S04]  /*13270*/  LDL.LU R6, [R1+0x698] ;  /* 0x0006980001067983 */ /* 0x000f280000300800 */
[----:B------:R-:W4:Y:S01]  /*13280*/  LDL.LU R7, [R1+0x69c] ;  /* 0x00069c0001077983 */ /* 0x000f220000300800 */
[----:B--2---:R-:W-:-:S02]  /*13290*/  IMAD R27, R27, 0x100, R28 ;  /* 0x000001001b1b7824 */ /* 0x004fc400078e021c */
[----:B------:R-:W-:Y:S02]  /*132a0*/  IMAD R26, R26, 0x100, R2 ;  /* 0x000001001a1a7824 */ /* 0x000fe400078e0202 */
[----:B---3--:R-:W-:Y:S02]  /*132b0*/  IMAD R29, R29, 0x100, R24 ;  /* 0x000001001d1d7824 */ /* 0x008fe400078e0218 */
[----:B------:R-:W2:Y:S04]  /*132c0*/  LDL.LU R24, [R1+0x17e4] ;  /* 0x0017e40001187983 */ /* 0x000ea80000300800 */
[----:B------:R-:W4:Y:S04]  /*132d0*/  LDL.LU R28, [R1+0x17e0] ;  /* 0x0017e000011c7983 */ /* 0x000f280000300800 */
[----:B------:R-:W3:Y:S04]  /*132e0*/  LDL.LU R2, [R1+0x17dc] ;  /* 0x0017dc0001027983 */ /* 0x000ee80000300800 */
[----:B------:R-:W3:Y:S02]  /*132f0*/  LDL.LU R3, [R1+0x17d8] ;  /* 0x0017d80001037983 */ /* 0x000ee40000300800 */
[----:B---3--:R-:W-:Y:S02]  /*13300*/  HMMA.16816.F32 R12, R12, R2, R20 ;  /* 0x000000020c0c723c */ /* 0x008fe40000001814 */
[----:B------:R-:W2:Y:S04]  /*13310*/  LDL.LU.64 R22, [R1+0x17d0] ;  /* 0x0017d00001167983 */ /* 0x000ea80000300a00 */
[----:B------:R-:W2:-:S13]  /*13320*/  LDL.LU.64 R20, [R1+0x17c8] ;  /* 0x0017c80001147983 */ /* 0x000e9a0000300a00 */
[----:B------:R0:W-:Y:S04]  /*13330*/  STL.64 [R1+0x2e0], R12 ;  /* 0x0002e00c01007387 */ /* 0x0001e80000100a00 */
[----:B------:R1:W-:Y:S01]  /*13340*/  STL.64 [R1+0x2e8], R14 ;  /* 0x0002e80e01007387 */ /* 0x0003e20000100a00 */
[----:B0-----:R-:W-:Y:S02]  /*13350*/  F2FP.F16.E5M2.UNPACK_B R12, R29 ;  /* 0x0000001dff0c723e */ /* 0x001fe400020004ff */
[----:B------:R-:W-:Y:S01]  /*13360*/  F2FP.F16.E5M2.UNPACK_B R13, R27 ;  /* 0x0000001bff0d723e */ /* 0x000fe200020004ff */
[----:B------:R-:W4:Y:S01]  /*13370*/  LDL.LU R29, [R1+0x17c0] ;  /* 0x0017c000011d7983 */ /* 0x000f220000300800 */
[----:B-1----:R-:W-:Y:S02]  /*13380*/  F2FP.F16.E5M2.UNPACK_B R14, R26 ;  /* 0x0000001aff0e723e */ /* 0x002fe400020004ff */
[----:B------:R-:W-:-:S07]  /*13390*/  F2FP.F16.E5M2.UNPACK_B R15, R0 ;  /* 0x00000000ff0f723e */ /* 0x000fce00020004ff */
[----:B--2---:R-:W-:Y:S01]  /*133a0*/  HMMA.16816.F32 R24, R12, R24, R20 ;  /* 0x000000180c18723c */ /* 0x004fe20000001814 */
        /* <DEDUP_REMOVED lines=19> */
[----:B------:R-:W3:-:S13]  /*134e0*/  LDL.LU.64 R20, [R1+0x1768] ;  /* 0x0017680001147983 */ /* 0x000eda0000300a00 */
[----:B------:R-:W-:Y:S04]  /*134f0*/  STL.64 [R1+0x6a0], R24 ;  /* 0x0006a01801007387 */ /* 0x000fe80000100a00 */
[----:B------:R0:W-:Y:S04]  /*13500*/  STL.64 [R1+0x6a8], R26 ;  /* 0x0006a81a01007387 */ /* 0x0001e80000100a00 */
[----:B0-----:R-:W2:Y:S04]  /*13510*/  LDL.LU.64 R26, [R1+0x1760] ;  /* 0x00176000011a7983 */ /* 0x001ea80000300a00 */
[----:B------:R-:W3:Y:S01]  /*13520*/  LDL.LU.64 R24, [R1+0x1758] ;  /* 0x0017580001187983 */ /* 0x000ee20000300a00 */
[----:B----4-:R-:W-:Y:S03]  /*13530*/  HMMA.16816.F32 R4, R12, R28, R4 ;  /* 0x0000001c0c04723c */ /* 0x010fe60000001804 */
[----:B------:R-:W-:-:S15]  /*13540*/  STL.64 [R1+0x1698], R28 ;  /* 0x0016981c01007387 */ /* 0x000fde0000100a00 */
[----:B------:R-:W-:Y:S01]  /*13550*/  NOP ;  /* 0x0000000000007918 */ /* 0x000fe20000000000 */
[----:B------:R-:W-:Y:S04]  /*13560*/  STL.64 [R1+0x690], R4 ;  /* 0x0006900401007387 */ /* 0x000fe80000100a00 */
[----:B------:R2:W-:Y:S02]  /*13570*/  STL.64 [R1+0x698], R6 ;  /* 0x0006980601007387 */ /* 0x0005e40000100a00 */
[C---:B--2---:R-:W-:Y:S08]  /*13580*/  HMMA.16816.F32 R4, R12.reuse, R26, R8 ;  /* 0x0000001a0c04723c */ /* 0x044ff00000001808 */
[C---:B---3--:R-:W-:Y:S11]  /*13590*/  HMMA.16816.F32 R8, R12.reuse, R24, R16 ;  /* 0x000000180c08723c */ /* 0x048ff60000001810 */
[----:B------:R0:W-:Y:S04]  /*135a0*/  STL.64 [R1+0x680], R4 ;  /* 0x0006800401007387 */ /* 0x0001e80000100a00 */
[----:B------:R1:W-:Y:S04]  /*135b0*/  STL.64 [R1+0x688], R6 ;  /* 0x0006880601007387 */ /* 0x0003e80000100a00 */
[----:B0-----:R-:W2:Y:S04]  /*135c0*/  LDL.LU R4, [R1+0x610] ;  /* 0x0006100001047983 */ /* 0x001ea80000300800 */
[----:B------:R0:W-:Y:S04]  /*135d0*/  STL.64 [R1+0x670], R8 ;  /* 0x0006700801007387 */ /* 0x0001e80000100a00 */
[----:B------:R3:W-:Y:S04]  /*135e0*/  STL.64 [R1+0x678], R10 ;  /* 0x0006780a01007387 */ /* 0x0007e80000100a00 */
[----:B------:R-:W2:Y:S04]  /*135f0*/  LDL.LU R5, [R1+0x614] ;  /* 0x0006140001057983 */ /* 0x000ea80000300800 */
[----:B-1----:R-:W4:Y:S04]  /*13600*/  LDL.LU R6, [R1+0x618] ;  /* 0x0006180001067983 */ /* 0x002f280000300800 */
[----:B------:R-:W4:Y:S04]  /*13610*/  LDL.LU R7, [R1+0x61c] ;  /* 0x00061c0001077983 */ /* 0x000f280000300800 */
[----:B0-----:R-:W2:Y:S04]  /*13620*/  LDL.LU R8, [R1+0x630] ;  /* 0x0006300001087983 */ /* 0x001ea80000300800 */
[----:B------:R-:W2:Y:S04]  /*13630*/  LDL.LU R9, [R1+0x634] ;  /* 0x0006340001097983 */ /* 0x000ea80000300800 */
[----:B---3--:R-:W3:Y:S04]  /*13640*/  LDL.LU R10, [R1+0x638] ;  /* 0x00063800010a7983 */ /* 0x008ee80000300800 */
        /* <DEDUP_REMOVED lines=11> */
[----:B---3--:R-:W-:Y:S04]  /*13700*/  STL.64 [R1+0x1730], R10 ;  /* 0x0017300a01007387 */ /* 0x008fe80000100a00 */
[----:B------:R0:W-:Y:S04]  /*13710*/  STL.64 [R1+0x1728], R8 ;  /* 0x0017280801007387 */ /* 0x0001e80000100a00 */
[----:B0-----:R-:W3:Y:S04]  /*13720*/  LDL.LU R8, [R1+0x640] ;  /* 0x0006400001087983 */ /* 0x001ee80000300800 */
[----:B------:R-:W3:Y:S04]  /*13730*/  LDL.LU R9, [R1+0x644] ;  /* 0x0006440001097983 */ /* 0x000ee80000300800 */
[----:B------:R-:W3:Y:S04]  /*13740*/  LDL.LU R10, [R1+0x648] ;  /* 0x00064800010a7983 */ /* 0x000ee80000300800 */
[----:B------:R-:W3:Y:S04]  /*13750*/  LDL.LU R11, [R1+0x64c] ;  /* 0x00064c00010b7983 */ /* 0x000ee80000300800 */
[----:B----4-:R-:W-:Y:S04]  /*13760*/  STL.64 [R1+0x1710], R6 ;  /* 0x0017100601007387 */ /* 0x010fe80000100a00 */
[----:B------:R0:W-:Y:S04]  /*13770*/  STL.64 [R1+0x1708], R4 ;  /* 0x0017080401007387 */ /* 0x0001e80000100a00 */
[----:B0-----:R-:W4:Y:S04]  /*13780*/  LDL.LU R4, [R1+0x620] ;  /* 0x0006200001047983 */ /* 0x001f280000300800 */
[----:B------:R-:W4:Y:S04]  /*13790*/  LDL.LU R5, [R1+0x624] ;  /* 0x0006240001057983 */ /* 0x000f280000300800 */
[----:B------:R-:W4:Y:S04]  /*137a0*/  LDL.LU R6, [R1+0x628] ;  /* 0x0006280001067983 */ /* 0x000f280000300800 */
[----:B------:R-:W4:Y:S04]  /*137b0*/  LDL.LU R7, [R1+0x62c] ;  /* 0x00062c0001077983 */ /* 0x000f280000300800 */
[----:B------:R-:W2:Y:S04]  /*137c0*/  LDL.LU R0, [R1+0xb24] ;  /* 0x000b240001007983 */ /* 0x000ea80000300800 */
[----:B------:R-:W2:Y:S04]  /*137d0*/  LDL.64 R28, [R1+0x18] ;  /* 0x00001800011c7983 */ /* 0x000ea80000100a00 */
        /* <DEDUP_REMOVED lines=12> */
[C---:B------:R-:W-:Y:S03]  /*138a0*/  HMMA.16816.F32 R16, R12.reuse, R22, R16 ;  /* 0x000000160c10723c */ /* 0x040fe60000001810 */
[----:B--2---:R-:W-:Y:S04]  /*138b0*/  STL.64 [R1+0x16f0], R26 ;  /* 0x0016f01a01007387 */ /* 0x004fe80000100a00 */
        /* <DEDUP_REMOVED lines=13> */
[----:B0-----:R-:W3:Y:S04]  /*13990*/  LDL.LU.64 R18, [R1+0x1740] ;  /* 0x0017400001127983 */ /* 0x001ee80000300a00 */
[----:B------:R-:W2:Y:S04]  /*139a0*/  LDL.LU.64 R16, [R1+0x1738] ;  /* 0x0017380001107983 */ /* 0x000ea80000300a00 */
[----:B------:R-:W-:Y:S04]  /*139b0*/  STL.64 [R1+0x1670], R22 ;  /* 0x0016701601007387 */ /* 0x000fe80000100a00 */
[----:B------:R0:W-:Y:S04]  /*139c0*/  STL.64 [R1+0x1668], R20 ;  /* 0x0016681401007387 */ /* 0x0001e80000100a00 */
[----:B0-----:R-:W2:Y:S04]  /*139d0*/  LDL.LU R20, [R1+0x2d0] ;  /* 0x0002d00001147983 */ /* 0x001ea80000300800 */
[----:B------:R-:W2:Y:S04]  /*139e0*/  LDL.LU R21, [R1+0x2d4] ;  /* 0x0002d40001157983 */ /* 0x000ea80000300800 */
[----:B------:R-:W2:Y:S04]  /*139f0*/  LDL.LU R22, [R1+0x2d8] ;  /* 0x0002d80001167983 */ /* 0x000ea80000300800 */
        /* <DEDUP_REMOVED lines=12> */
[----:B------:R-:W2:Y:S04]  /*13ac0*/  LDL.LU.64 R8, [R1+0x1718] ;  /* 0x0017180001087983 */ /* 0x000ea80000300a00 */
[----:B------:R0:W-:Y:S04]  /*13ad0*/  STL.64 [R1+0x1650], R18 ;  /* 0x0016501201007387 */ /* 0x0001e80000100a00 */
[----:B0-----:R-:W3:Y:S04]  /*13ae0*/  LDL.LU R18, [R1+0xb1c] ;  /* 0x000b1c0001127983 */ /* 0x001ee80000300800 */
[----:B------:R-:W2:Y:S04]  /*13af0*/  LDL.LU R19, [R1+0xb28] ;  /* 0x000b280001137983 */ /* 0x000ea80000300800 */
[----:B------:R0:W-:Y:S04]  /*13b00*/  STL.64 [R1+0x1648], R16 ;  /* 0x0016481001007387 */ /* 0x0001e80000100a00 */
[----:B0-----:R-:W2:Y:S04]  /*13b10*/  LDL.LU R16, [R1+0xb14] ;  /* 0x000b140001107983 */ /* 0x001ea80000300800 */
[----:B------:R-:W3:Y:S01]  /*13b20*/  LDL.LU R17, [R1+0xb20] ;  /* 0x000b200001117983 */ /* 0x000ee20000300800 */
        /* <DEDUP_REMOVED lines=11> */
[----:B------:R-:W4:Y:S04]  /*13be0*/  LDL.LU.64 R4, [R1+0x16f8] ;  /* 0x0016f80001047983 */ /* 0x000f280000300a00 */
[----:B------:R0:W-:Y:S04]  /*13bf0*/  STL.64 [R1+0x1630], R10 ;  /* 0x0016300a01007387 */ /* 0x0001e80000100a00 */
[----:B0-----:R-:W3:Y:S04]  /*13c00*/  LDL.LU R10, [R1+0xb0c] ;  /* 0x000b0c00010a7983 */ /* 0x001ee80000300800 */
[----:B------:R-:W3:Y:S04]  /*13c10*/  LDL.LU R11, [R1+0xb18] ;  /* 0x000b1800010b7983 */ /* 0x000ee80000300800 */
[----:B------:R0:W-:Y:S04]  /*13c20*/  STL.64 [R1+0x1628], R8 ;  /* 0x0016280801007387 */ /* 0x0001e80000100a00 */
[----:B0-----:R-:W3:Y:S01]  /*13c30*/  LDL.LU R9, [R1+0xb10] ;  /* 0x000b100001097983 */ /* 0x001ee20000300800 */
[----:B--2---:R-:W-:-:S15]  /*13c40*/  HMMA.16816.F32 R24, R12, R6, R24 ;  /* 0x000000060c18723c */ /* 0x004fde0000001818 */
[----:B------:R-:W-:-:S04]  /*13c50*/  NOP ;  /* 0x0000000000007918 */ /* 0x000fc80000000000 */
[----:B------:R-:W-:Y:S04]  /*13c60*/  STL.64 [R1+0x600], R24 ;  /* 0x0006001801007387 */ /* 0x000fe80000100a00 */
[----:B------:R0:W-:Y:S04]  /*13c70*/  STL.64 [R1+0x608], R26 ;  /* 0x0006081a01007387 */ /* 0x0001e80000100a00 */
[----:B0-----:R-:W4:Y:S04]  /*13c80*/  LDL.LU.64 R26, [R1+0x16f0] ;  /* 0x0016f000011a7983 */ /* 0x001f280000300a00 */
[----:B------:R-:W4:Y:S04]  /*13c90*/  LDL.LU.64 R24, [R1+0x16e8] ;  /* 0x0016e80001187983 */ /* 0x000f280000300a00 */
[----:B------:R-:W-:Y:S04]  /*13ca0*/  STL [R1+0x1614], R6 ;  /* 0x0016140601007387 */ /* 0x000fe80000100800 */
[----:B------:R-:W-:Y:S01]  /*13cb0*/  STL [R1+0x1610], R7 ;  /* 0x0016100701007387 */ /* 0x000fe20000100800 */
[----:B----4-:R-:W-:-:S15]  /*13cc0*/  HMMA.16816.F32 R24, R12, R4, R24 ;  /* 0x000000040c18723c */ /* 0x010fde0000001818 */
[----:B------:R-:W-:-:S04]  /*13cd0*/  NOP ;  /* 0x0000000000007918 */ /* 0x000fc80000000000 */
[----:B------:R-:W-:Y:S04]  /*13ce0*/  STL.64 [R1+0x5f0], R24 ;  /* 0x0005f01801007387 */ /* 0x000fe80000100a00 */
[----:B------:R0:W-:Y:S04]  /*13cf0*/  STL.64 [R1+0x5f8], R26 ;  /* 0x0005f81a01007387 */ /* 0x0001e80000100a00 */
[----:B0-----:R-:W2:Y:S04]  /*13d00*/  LDL.LU.64 R26, [R1+0x16e0] ;  /* 0x0016e000011a7983 */ /* 0x001ea80000300a00 */
[----:B------:R-:W2:Y:S01]  /*13d10*/  LDL.LU.64 R24, [R1+0x16d8] ;  /* 0x0016d80001187983 */ /* 0x000ea20000300a00 */
[----:B---3--:R-:W-:-:S03]  /*13d20*/  IMAD R6, R10, 0x100, R9 ;  /* 0x000001000a067824 */ /* 0x008fc600078e0209 */
[----:B------:R0:W-:Y:S01]  /*13d30*/  STL [R1+0x161c], R4 ;  /* 0x00161c0401007387 */ /* 0x0001e20000100800 */
[----:B------:R-:W-:-:S03]  /*13d40*/  IMAD R0, R0, 0x100, R19 ;  /* 0x0000010000007824 */ /* 0x000fc600078e0213 */
[----:B------:R1:W-:Y:S01]  /*13d50*/  STL [R1+0x1618], R5 ;  /* 0x0016180501007387 */ /* 0x0003e20000100800 */
[----:B0-----:R-:W-:Y:S02]  /*13d60*/  IMAD R4, R18, 0x100, R17 ;  /* 0x0000010012047824 */ /* 0x001fe400078e0211 */
[----:B-1----:R-:W-:Y:S02]  /*13d70*/  IMAD R5, R16, 0x100, R11 ;  /* 0x0000010010057824 */ /* 0x002fe400078e020b */
[----:B------:R-:W-:Y:S01]  /*13d80*/  HMMA.16816.F32 R8, R12, R2, R20 ;  /* 0x000000020c08723c */ /* 0x000fe20000001814 */
[----:B------:R-:W-:Y:S02]  /*13d90*/  F2FP.F16.E5M2.UNPACK_B R12, R6 ;  /* 0x00000006ff0c723e */ /* 0x000fe400020004ff */
[----:B------:R-:W-:Y:S02]  /*13da0*/  F2FP.F16.E5M2.UNPACK_B R13, R5 ;  /* 0x00000005ff0d723e */ /* 0x000fe400020004ff */
[----:B------:R-:W-:-:S02]  /*13db0*/  F2FP.F16.E5M2.UNPACK_B R14, R4 ;  /* 0x00000004ff0e723e */ /* 0x000fc400020004ff */
[----:B------:R-:W-:Y:S01]  /*13dc0*/  F2FP.F16.E5M2.UNPACK_B R15, R0 ;  /* 0x00000000ff0f723e */ /* 0x000fe200020004ff */
[----:B------:R0:W-:Y:S04]  /*13dd0*/  STL [R1+0x15e4], R2 ;  /* 0x0015e40201007387 */ /* 0x0001e80000100800 */
[----:B------:R-:W-:Y:S07]  /*13de0*/  STL [R1+0x15e0], R3 ;  /* 0x0015e00301007387 */ /* 0x000fee0000100800 */
[----:B------:R-:W-:Y:S04]  /*13df0*/  STL.64 [R1+0x2d0], R8 ;  /* 0x0002d00801007387 */ /* 0x000fe80000100a00 */
[----:B------:R-:W-:Y:S01]  /*13e00*/  STL.64 [R1+0x2d8], R10 ;  /* 0x0002d80a01007387 */ /* 0x000fe20000100a00 */
[----:B0-----:R-:W-:-:S02]  /*13e10*/  IMAD.MOV.U32 R2, RZ, RZ, R28 ;  /* 0x000000ffff027224 */ /* 0x001fc400078e001c */
[----:B------:R-:W-:Y:S01]  /*13e20*/  IMAD.MOV.U32 R0, RZ, RZ, R29 ;  /* 0x000000ffff007224 */ /* 0x000fe200078e001d */
[----:B--2---:R-:W-:-:S15]  /*13e30*/  HMMA.16816.F32 R4, R12, R28, R24 ;  /* 0x0000001c0c04723c */ /* 0x004fde0000001818 */
[----:B------:R-:W-:-:S04]  /*13e40*/  NOP ;  /* 0x0000000000007918 */ /* 0x000fc80000000000 */
[----:B------:R0:W-:Y:S04]  /*13e50*/  STL.64 [R1+0x5e0], R4 ;  /* 0x0005e00401007387 */ /* 0x0001e80000100a00 */
[----:B------:R-:W-:Y:S04]  /*13e60*/  STL.64 [R1+0x5e8], R6 ;  /* 0x0005e80601007387 */ /* 0x000fe80000100a00 */
[----:B------:R-:W2:Y:S04]  /*13e70*/  LDL.LU R16, [R1+0x560] ;  /* 0x0005600001107983 */ /* 0x000ea80000300800 */
[----:B------:R-:W2:Y:S04]  /*13e80*/  LDL.LU R17, [R1+0x564] ;  /* 0x0005640001117983 */ /* 0x000ea80000300800 */
[----:B------:R-:W3:Y:S04]  /*13e90*/  LDL.LU R18, [R1+0x568] ;  /* 0x0005680001127983 */ /* 0x000ee80000300800 */
[----:B------:R-:W3:Y:S04]  /*13ea0*/  LDL.LU R19, [R1+0x56c] ;  /* 0x00056c0001137983 */ /* 0x000ee80000300800 */
[----:B------:R-:W4:Y:S04]  /*13eb0*/  LDL.LU R20, [R1+0x580] ;  /* 0x0005800001147983 */ /* 0x000f280000300800 */
[----:B------:R-:W4:Y:S04]  /*13ec0*/  LDL.LU R21, [R1+0x584] ;  /* 0x0005840001157983 */ /* 0x000f280000300800 */
[----:B------:R-:W2:Y:S04]  /*13ed0*/  LDL.LU R22, [R1+0x588] ;  /* 0x0005880001167983 */ /* 0x000ea80000300800 */
[----:B------:R-:W2:Y:S04]  /*13ee0*/  LDL.LU R23, [R1+0x58c] ;  /* 0x00058c0001177983 */ /* 0x000ea80000300800 */
[----:B------:R-:W2:Y:S04]  /*13ef0*/  LDL.64 R28, [R1] ;  /* 0x00000000011c7983 */ /* 0x000ea80000100a00 */
[----:B--2---:R1:W-:Y:S04]  /*13f00*/  STL.64 [R1+0x16b0], R28 ;  /* 0x0016b01c01007387 */ /* 0x0043e80000100a00 */
[----:B------:R-:W2:Y:S04]  /*13f10*/  LDL.LU R24, [R1+0x5a0] ;  /* 0x0005a00001187983 */ /* 0x000ea80000300800 */
[----:B------:R-:W2:Y:S04]  /*13f20*/  LDL.LU R25, [R1+0x5a4] ;  /* 0x0005a40001197983 */ /* 0x000ea80000300800 */
[----:B------:R-:W2:Y:S04]  /*13f30*/  LDL.LU R26, [R1+0x5a8] ;  /* 0x0005a800011a7983 */ /* 0x000ea80000300800 */
[----:B------:R-:W2:Y:S04]  /*13f40*/  LDL.LU R27, [R1+0x5ac] ;  /* 0x0005ac00011b7983 */ /* 0x000ea80000300800 */
[----:B0-----:R-:W3:Y:S04]  /*13f50*/  LDL.64 R4, [R1+0x10] ;  /* 0x0000100001047983 */ /* 0x001ee80000100a00 */
[----:B-1----:R-:W3:Y:S04]  /*13f60*/  LDL.64 R28, [R1+0x8] ;  /* 0x00000800011c7983 */ /* 0x002ee80000100a00 */
        /* <DEDUP_REMOVED lines=18> */
[----:B------:R-:W-:Y:S04]  /*14090*/  STL.64 [R1+0x1680], R22 ;  /* 0x0016801601007387 */ /* 0x000fe80000100a00 */
[----:B----4-:R0:W-:Y:S04]  /*140a0*/  STL.64 [R1+0x1678], R20 ;  /* 0x0016781401007387 */ /* 0x0101e80000100a00 */
[----:B0-----:R-:W4:Y:S04]  /*140b0*/  LDL.LU R20, [R1+0x590] ;  /* 0x0005900001147983 */ /* 0x001f280000300800 */
[----:B------:R-:W4:Y:S04]  /*140c0*/  LDL.LU R21, [R1+0x594] ;  /* 0x0005940001157983 */ /* 0x000f280000300800 */
        /* <DEDUP_REMOVED lines=12> */
[----:B--2---:R-:W-:Y:S03]  /*14190*/  HMMA.16816.F32 R24, R12, R4, R24 ;  /* 0x000000040c18723c */ /* 0x004fe60000001818 */
[----:B---3--:R-:W-:Y:S04]  /*141a0*/  STL.64 [R1+0x1640], R10 ;  /* 0x0016400a01007387 */ /* 0x008fe80000100a00 */
[----:B------:R0:W-:Y:S04]  /*141b0*/  STL.64 [R1+0x1638], R8 ;  /* 0x0016380801007387 */ /* 0x0001e80000100a00 */
[----:B0-----:R-:W2:Y:S04]  /*141c0*/  LDL.LU R8, [R1+0x550] ;  /* 0x0005500001087983 */ /* 0x001ea80000300800 */
[----:B------:R-:W2:Y:S04]  /*141d0*/  LDL.LU R9, [R1+0x554] ;  /* 0x0005540001097983 */ /* 0x000ea80000300800 */
[----:B------:R-:W2:Y:S04]  /*141e0*/  LDL.LU R10, [R1+0x558] ;  /* 0x00055800010a7983 */ /* 0x000ea80000300800 */
[----:B------:R-:W2:Y:S04]  /*141f0*/  LDL.LU R11, [R1+0x55c] ;  /* 0x00055c00010b7983 */ /* 0x000ea80000300800 */
[----:B------:R-:W-:Y:S04]  /*14200*/  STL [R1+0x1620], R2 ;  /* 0x0016200201007387 */ /* 0x000fe80000100800 */
[----:B------:R-:W-:Y:S04]  /*14210*/  STL.64 [R1+0x5d0], R24 ;  /* 0x0005d01801007387 */ /* 0x000fe80000100a00 */
[----:B------:R0:W-:Y:S04]  /*14220*/  STL.64 [R1+0x5d8], R26 ;  /* 0x0005d81a01007387 */ /* 0x0001e80000100a00 */
[----:B0-----:R-:W3:Y:S04]  /*14230*/  LDL.LU.64 R26, [R1+0x16d0] ;  /* 0x0016d000011a7983 */ /* 0x001ee80000300a00 */
[----:B------:R-:W3:Y:S01]  /*14240*/  LDL.LU.64 R24, [R1+0x16c8] ;  /* 0x0016c80001187983 */ /* 0x000ee20000300a00 */
[----:B------:R-:W-:-:S02]  /*14250*/  IMAD.MOV.U32 R3, RZ, RZ, R5 ;  /* 0x000000ffff037224 */ /* 0x000fc400078e0005 */
[----:B------:R-:W-:Y:S02]  /*14260*/  IMAD.MOV.U32 R5, RZ, RZ, R28 ;  /* 0x000000ffff057224 */ /* 0x000fe400078e001c */
[----:B------:R-:W-:Y:S01]  /*14270*/  IMAD.MOV.U32 R6, RZ, RZ, R29 ;  /* 0x000000ffff067224 */ /* 0x000fe200078e001d */
[----:B---3--:R-:W-:-:S15]  /*14280*/  HMMA.16816.F32 R24, R12, R28, R24 ;  /* 0x0000001c0c18723c */ /* 0x008fde0000001818 */
[----:B------:R-:W-:-:S04]  /*14290*/  NOP ;  /* 0x0000000000007918 */ /* 0x000fc80000000000 */
[----:B------:R-:W-:Y:S04]  /*142a0*/  STL.64 [R1+0x5c0], R24 ;  /* 0x0005c01801007387 */ /* 0x000fe80000100a00 */
[----:B------:R0:W-:Y:S04]  /*142b0*/  STL.64 [R1+0x5c8], R26 ;  /* 0x0005c81a01007387 */ /* 0x0001e80000100a00 */
[----:B0-----:R-:W3:Y:S04]  /*142c0*/  LDL.LU.64 R26, [R1+0x16c0] ;  /* 0x0016c000011a7983 */ /* 0x001ee80000300a00 */
[----:B------:R-:W3:Y:S04]  /*142d0*/  LDL.LU.64 R24, [R1+0x16b8] ;  /* 0x0016b80001187983 */ /* 0x000ee80000300a00 */
[----:B------:R-:W3:Y:S01]  /*142e0*/  LDL.LU.64 R28, [R1+0x16b0] ;  /* 0x0016b000011c7983 */ /* 0x000ee20000300a00 */
[----:B------:R-:W-:Y:S01]  /*142f0*/  IMAD.MOV.U32 R7, RZ, RZ, R4 ;  /* 0x000000ffff077224 */ /* 0x000fe200078e0004 */
[----:B---3--:R-:W-:Y:S01]  /*14300*/  HMMA.16816.F32 R24, R12, R28, R24 ;  /* 0x0000001c0c18723c */ /* 0x008fe20000001818 */
[----:B------:R-:W-:-:S02]  /*14310*/  IMAD.MOV.U32 R2, RZ, RZ, R28 ;  /* 0x000000ffff027224 */ /* 0x000fc400078e001c */
[----:B------:R-:W-:-:S15]  /*14320*/  IMAD.MOV.U32 R4, RZ, RZ, R29 ;  /* 0x000000ffff047224 */ /* 0x000fde00078e001d */
[----:B------:R-:W-:Y:S01]  /*14330*/  NOP ;  /* 0x0000000000007918 */ /* 0x000fe20000000000 */
[----:B------:R-:W-:Y:S04]  /*14340*/  STL.64 [R1+0x5b0], R24 ;  /* 0x0005b01801007387 */ /* 0x000fe80000100a00 */
[----:B------:R0:W-:Y:S04]  /*14350*/  STL.64 [R1+0x5b8], R26 ;  /* 0x0005b81a01007387 */ /* 0x0001e80000100a00 */
[----:B0-----:R-:W3:Y:S04]  /*14360*/  LDL.LU.64 R26, [R1+0x16a8] ;  /* 0x0016a800011a7983 */ /* 0x001ee80000300a00 */
[----:B------:R-:W3:Y:S04]  /*14370*/  LDL.LU.64 R24, [R1+0x16a0] ;  /* 0x0016a00001187983 */ /* 0x000ee80000300a00 */
[----:B------:R-:W3:Y:S02]  /*14380*/  LDL.LU.64 R28, [R1+0x1698] ;  /* 0x00169800011c7983 */ /* 0x000ee40000300a00 */
[----:B---3--:R-:W-:-:S15]  /*14390*/  HMMA.16816.F32 R24, R12, R28, R24 ;  /* 0x0000001c0c18723c */ /* 0x008fde0000001818 */
[----:B------:R-:W-:-:S04]  /*143a0*/  NOP ;  /* 0x0000000000007918 */ /* 0x000fc80000000000 */
[----:B------:R-:W-:Y:S04]  /*143b0*/  STL.64 [R1+0x5a0], R24 ;  /* 0x0005a01801007387 */ /* 0x000fe80000100a00 */
[----:B------:R0:W-:Y:S04]  /*143c0*/  STL.64 [R1+0x5a8], R26 ;  /* 0x0005a81a01007387 */ /* 0x0001e80000100a00 */
[----:B0-----:R-:W4:Y:S04]  /*143d0*/  LDL.LU.64 R26, [R1+0x1690] ;  /* 0x00169000011a7983 */ /* 0x001f280000300a00 */
[----:B------:R-:W3:Y:S04]  /*143e0*/  LDL.LU.64 R24, [R1+0x1688] ;  /* 0x0016880001187983 */ /* 0x000ee80000300a00 */
[----:B------:R-:W-:Y:S04]  /*143f0*/  STL [R1+0x15e8], R28 ;  /* 0x0015e81c01007387 */ /* 0x000fe80000100800 */
[----:B------:R-:W-:Y:S01]  /*14400*/  STL [R1+0x15c8], R29 ;  /* 0x0015c81d01007387 */ /* 0x000fe20000100800 */
[----:B----4-:R-:W-:-:S15]  /*14410*/  HMMA.16816.F32 R20, R12, R26, R20 ;  /* 0x0000001a0c14723c */ /* 0x010fde0000001814 */
        /* <DEDUP_REMOVED lines=10> */
[----:B------:R-:W4:Y:S04]  /*144c0*/  LDL.LU.64 R20, [R1+0x1668] ;  /* 0x0016680001147983 */ /* 0x000f280000300a00 */
        /* <DEDUP_REMOVED lines=17> */
[----:B------:R-:W3:Y:S04]  /*145e0*/  LDL.LU.64 R16, [R1+0x1648] ;  /* 0x0016480001107983 */ /* 0x000ee80000300a00 */
[----:B------:R-:W-:Y:S04]  /*145f0*/  STL.64 [R1+0x1538], R22 ;  /* 0x0015381601007387 */ /* 0x000fe80000100a00 */
[----:B------:R0:W-:Y:S04]  /*14600*/  STL.64 [R1+0x1530], R20 ;  /* 0x0015301401007387 */ /* 0x0001e80000100a00 */
[----:B0-----:R-:W4:Y:S04]  /*14610*/  LDL.LU R20, [R1+0x530] ;  /* 0x0005300001147983 */ /* 0x001f280000300800 */
[----:B------:R-:W4:Y:S04]  /*14620*/  LDL.LU R21, [R1+0x534] ;  /* 0x0005340001157983 */ /* 0x000f280000300800 */
[----:B------:R-:W4:Y:S04]  /*14630*/  LDL.LU R22, [R1+0x538] ;  /* 0x0005380001167983 */ /* 0x000f280000300800 */
[----:B------:R-:W4:Y:S01]  /*14640*/  LDL.LU R23, [R1+0x53c] ;  /* 0x00053c0001177983 */ /* 0x000f220000300800 */
        /* <DEDUP_REMOVED lines=10> */
[----:B0-----:R-:W4:Y:S04]  /*146f0*/  LDL.LU.64 R10, [R1+0x1630] ;  /* 0x00163000010a7983 */ /* 0x001f280000300a00 */
[----:B------:R-:W2:Y:S04]  /*14700*/  LDL.LU.64 R8, [R1+0x1628] ;  /* 0x0016280001087983 */ /* 0x000ea80000300a00 */
[----:B------:R-:W-:Y:S04]  /*14710*/  STL.64 [R1+0x1548], R18 ;  /* 0x0015481201007387 */ /* 0x000fe80000100a00 */
[----:B------:R2:W-:Y:S01]  /*14720*/  STL.64 [R1+0x1540], R16 ;  /* 0x0015401001007387 */ /* 0x0005e20000100a00 */
[C---:B----4-:R-:W-:Y:S08]  /*14730*/  HMMA.16816.F32 R20, R12.reuse, R10, R20 ;  /* 0x0000000a0c14723c */ /* 0x050ff00000001814 */
[----:B--2---:R-:W-:Y:S11]  /*14740*/  HMMA.16816.F32 R16, R12, R8, R24 ;  /* 0x000000080c10723c */ /* 0x004ff60000001818 */
        /* <DEDUP_REMOVED lines=8> */
[----:B---3--:R0:W-:Y:S04]  /*147d0*/  STL.64 [R1+0x1568], R22 ;  /* 0x0015681601007387 */ /* 0x0081e80000100a00 */
[----:B--2---:R-:W-:Y:S04]  /*147e0*/  STL.64 [R1+0x1560], R20 ;  /* 0x0015601401007387 */ /* 0x004fe80000100a00 */
[----:B------:R-:W2:Y:S04]  /*147f0*/  LDL.LU R24, [R1+0x4b0] ;  /* 0x0004b00001187983 */ /* 0x000ea80000300800 */
[----:B------:R-:W2:Y:S04]  /*14800*/  LDL.LU R25, [R1+0x4b4] ;  /* 0x0004b40001197983 */ /* 0x000ea80000300800 */
[----:B------:R-:W3:Y:S04]  /*14810*/  LDL.LU R26, [R1+0x4b8] ;  /* 0x0004b800011a7983 */ /* 0x000ee80000300800 */
[----:B------:R-:W3:Y:S01]  /*14820*/  LDL.LU R27, [R1+0x4bc] ;  /* 0x0004bc00011b7983 */ /* 0x000ee20000300800 */
[----:B0-----:R-:W-:-:S02]  /*14830*/  IMAD.MOV.U32 R22, RZ, RZ, R2 ;  /* 0x000000ffff167224 */ /* 0x001fc400078e0002 */
[----:B------:R-:W-:Y:S01]  /*14840*/  IMAD.MOV.U32 R23, RZ, RZ, R4 ;  /* 0x000000ffff177224 */ /* 0x000fe200078e0004 */
[----:B---3--:R-:W-:Y:S04]  /*14850*/  STL.64 [R1+0x1578], R26 ;  /* 0x0015781a01007387 */ /* 0x008fe80000100a00 */
[----:B--2---:R0:W-:Y:S04]  /*14860*/  STL.64 [R1+0x1570], R24 ;  /* 0x0015701801007387 */ /* 0x0041e80000100a00 */
[----:B------:R-:W2:Y:S04]  /*14870*/  LDL.LU R2, [R1+0x1620] ;  /* 0x0016200001027983 */ /* 0x000ea80000300800 */
[----:B------:R-:W3:Y:S04]  /*14880*/  LDL.LU R4, [R1+0x161c] ;  /* 0x00161c0001047983 */ /* 0x000ee80000300800 */
[----:B------:R-:W-:Y:S04]  /*14890*/  STL.64 [R1+0x1580], R22 ;  /* 0x0015801601007387 */ /* 0x000fe80000100a00 */
[----:B0-----:R-:W4:Y:S04]  /*148a0*/  LDL.LU R24, [R1+0x4c0] ;  /* 0x0004c00001187983 */ /* 0x001f280000300800 */
[----:B------:R-:W4:Y:S04]  /*148b0*/  LDL.LU R25, [R1+0x4c4] ;  /* 0x0004c40001197983 */ /* 0x000f280000300800 */
[----:B------:R-:W2:Y:S04]  /*148c0*/  LDL.LU R26, [R1+0x4c8] ;  /* 0x0004c800011a7983 */ /* 0x000ea80000300800 */
[----:B------:R-:W2:Y:S01]  /*148d0*/  LDL.LU R27, [R1+0x4cc] ;  /* 0x0004cc00011b7983 */ /* 0x000ea20000300800 */
[----:B------:R-:W-:-:S02]  /*148e0*/  IMAD.MOV.U32 R20, RZ, RZ, R5 ;  /* 0x000000ffff147224 */ /* 0x000fc400078e0005 */
[----:B------:R-:W-:Y:S01]  /*148f0*/  IMAD.MOV.U32 R21, RZ, RZ, R6 ;  /* 0x000000ffff157224 */ /* 0x000fe200078e0006 */
[----:B--2---:R-:W-:Y:S04]  /*14900*/  STL.64 [R1+0x1590], R26 ;  /* 0x0015901a01007387 */ /* 0x004fe80000100a00 */
[----:B----4-:R0:W-:Y:S04]  /*14910*/  STL.64 [R1+0x1588], R24 ;  /* 0x0015881801007387 */ /* 0x0101e80000100a00 */
[----:B------:R-:W3:Y:S04]  /*14920*/  LDL.LU R5, [R1+0x1618] ;  /* 0x0016180001057983 */ /* 0x000ee80000300800 */
[----:B------:R-:W2:Y:S04]  /*14930*/  LDL.LU R6, [R1+0x1614] ;  /* 0x0016140001067983 */ /* 0x000ea80000300800 */
[----:B------:R1:W-:Y:S04]  /*14940*/  STL.64 [R1+0x1598], R20 ;  /* 0x0015981401007387 */ /* 0x0003e80000100a00 */
[----:B0-----:R-:W4:Y:S04]  /*14950*/  LDL.LU R24, [R1+0x4d0] ;  /* 0x0004d00001187983 */ /* 0x001f280000300800 */
[----:B------:R-:W4:Y:S04]  /*14960*/  LDL.LU R25, [R1+0x4d4] ;  /* 0x0004d40001197983 */ /* 0x000f280000300800 */
[----:B------:R-:W2:Y:S04]  /*14970*/  LDL.LU R26, [R1+0x4d8] ;  /* 0x0004d800011a7983 */ /* 0x000ea80000300800 */
[----:B------:R-:W2:Y:S01]  /*14980*/  LDL.LU R27, [R1+0x4dc] ;  /* 0x0004dc00011b7983 */ /* 0x000ea20000300800 */
[----:B-1----:R-:W-:-:S02]  /*14990*/  IMAD.MOV.U32 R20, RZ, RZ, R2 ;  /* 0x000000ffff147224 */ /* 0x002fc400078e0002 */
[----:B------:R-:W-:Y:S02]  /*149a0*/  IMAD.MOV.U32 R22, RZ, RZ, R7 ;  /* 0x000000ffff167224 */ /* 0x000fe400078e0007 */
[----:B------:R-:W-:Y:S01]  /*149b0*/  IMAD.MOV.U32 R23, RZ, RZ, R3 ;  /* 0x000000ffff177224 */ /* 0x000fe200078e0003 */
[----:B--2---:R-:W-:Y:S04]  /*149c0*/  STL.64 [R1+0x15a8], R26 ;  /* 0x0015a81a01007387 */ /* 0x004fe80000100a00 */
[----:B----4-:R0:W-:Y:S04]  /*149d0*/  STL.64 [R1+0x15a0], R24 ;  /* 0x0015a01801007387 */ /* 0x0101e80000100a00 */
[----:B------:R-:W2:Y:S04]  /*149e0*/  LDL.LU R7, [R1+0x1610] ;  /* 0x0016100001077983 */ /* 0x000ea80000300800 */
[----:B------:R1:W-:Y:S04]  /*149f0*/  STL [R1+0x15ec], R20 ;  /* 0x0015ec1401007387 */ /* 0x0003e80000100800 */
[----:B------:R4:W-:Y:S04]  /*14a00*/  STL.64 [R1+0x15b0], R22 ;  /* 0x0015b01601007387 */ /* 0x0009e80000100a00 */
[----:B0-----:R-:W2:Y:S04]  /*14a10*/  LDL.LU R24, [R1+0x4e0] ;  /* 0x0004e00001187983 */ /* 0x001ea80000300800 */
[----:B------:R-:W2:Y:S04]  /*14a20*/  LDL.LU R25, [R1+0x4e4] ;  /* 0x0004e40001197983 */ /* 0x000ea80000300800 */
[----:B------:R-:W2:Y:S04]  /*14a30*/  LDL.LU R26, [R1+0x4e8] ;  /* 0x0004e800011a7983 */ /* 0x000ea80000300800 */
[----:B------:R-:W2:Y:S04]  /*14a40*/  LDL.LU R27, [R1+0x4ec] ;  /* 0x0004ec00011b7983 */ /* 0x000ea80000300800 */
[----:B-1----:R-:W2:Y:S04]  /*14a50*/  LDL.LU R20, [R1+0xb30] ;  /* 0x000b300001147983 */ /* 0x002ea80000300800 */
[----:B------:R-:W2:Y:S04]  /*14a60*/  LDL.LU R29, [R1+0xb2c] ;  /* 0x000b2c00011d7983 */ /* 0x000ea80000300800 */
[----:B------:R-:W2:Y:S04]  /*14a70*/  LDL.LU R28, [R1+0xb38] ;  /* 0x000b3800011c7983 */ /* 0x000ea80000300800 */
[----:B----4-:R-:W4:Y:S04]  /*14a80*/  LDL.LU R23, [R1+0xb34] ;  /* 0x000b340001177983 */ /* 0x010f280000300800 */
[----:B------:R-:W2:Y:S04]  /*14a90*/  LDL.LU R2, [R1+0xb40] ;  /* 0x000b400001027983 */ /* 0x000ea80000300800 */
[----:B------:R-:W4:Y:S01]  /*14aa0*/  LDL.LU R22, [R1+0xb3c] ;  /* 0x000b3c0001167983 */ /* 0x000f220000300800 */
[----:B------:R-:W-:-:S03]  /*14ab0*/  IMAD.MOV.U32 R21, RZ, RZ, R0 ;  /* 0x000000ffff157224 */ /* 0x000fc600078e0000 */
[----:B----4-:R-:W-:Y:S04]  /*14ac0*/  STL.64 [R1+0x15f8], R22 ;  /* 0x0015f81601007387 */ /* 0x010fe80000100a00 */
[----:B--2---:R0:W-:Y:S04]  /*14ad0*/  STL.64 [R1+0x15f0], R20 ;  /* 0x0015f01401007387 */ /* 0x0041e80000100a00 */
[----:B0-----:R-:W2:Y:S04]  /*14ae0*/  LDL.LU R20, [R1+0x500] ;  /* 0x0005000001147983 */ /* 0x001ea80000300800 */
[----:B------:R-:W2:Y:S04]  /*14af0*/  LDL.LU R21, [R1+0x504] ;  /* 0x0005040001157983 */ /* 0x000ea80000300800 */
[----:B------:R-:W4:Y:S04]  /*14b00*/  LDL.LU R22, [R1+0x508] ;  /* 0x0005080001167983 */ /* 0x000f280000300800 */
[----:B------:R-:W4:Y:S04]  /*14b10*/  LDL.LU R23, [R1+0x50c] ;  /* 0x00050c0001177983 */ /* 0x000f280000300800 */
[----:B----4-:R-:W-:Y:S04]  /*14b20*/  STL.64 [R1+0x1608], R22 ;  /* 0x0016081601007387 */ /* 0x010fe80000100a00 */
[----:B--2---:R0:W-:Y:S04]  /*14b30*/  STL.64 [R1+0x1600], R20 ;  /* 0x0016001401007387 */ /* 0x0041e80000100a00 */
[----:B0-----:R-:W2:Y:S04]  /*14b40*/  LDL.LU R20, [R1+0x510] ;  /* 0x0005100001147983 */ /* 0x001ea80000300800 */
[----:B------:R-:W2:Y:S04]  /*14b50*/  LDL.LU R21, [R1+0x514] ;  /* 0x0005140001157983 */ /* 0x000ea80000300800 */
[----:B------:R-:W2:Y:S04]  /*14b60*/  LDL.LU R22, [R1+0x518] ;  /* 0x0005180001167983 */ /* 0x000ea80000300800 */
[----:B------:R-:W2:Y:S04]  /*14b70*/  LDL.LU R23, [R1+0x51c] ;  /* 0x00051c0001177983 */ /* 0x000ea80000300800 */
[----:B------:R-:W4:Y:S04]  /*14b80*/  LDL.LU R3, [R1+0xb48] ;  /* 0x000b480001037983 */ /* 0x000f280000300800 */
[----:B------:R-:W4:Y:S04]  /*14b90*/  LDL.LU R0, [R1+0xb44] ;  /* 0x000b440001007983 */ /* 0x000f280000300800 */
        /* <DEDUP_REMOVED lines=44> */
[----:B------:R-:W3:Y:S04]  /*14e60*/  LDL.LU R28, [R1+0x15e8] ;  /* 0x0015e800011c7983 */ /* 0x000ee80000300800 */
[----:B------:R-:W2:Y:S04]  /*14e70*/  LDL.LU R2, [R1+0x15e4] ;  /* 0x0015e40001027983 */ /* 0x000ea80000300800 */
[----:B------:R-:W2:Y:S02]  /*14e80*/  LDL.LU R3, [R1+0x15e0] ;  /* 0x0015e00001037983 */ /* 0x000ea40000300800 */
[----:B--2---:R-:W-:Y:S02]  /*14e90*/  HMMA.16816.F32 R12, R12, R2, R24 ;  /* 0x000000020c0c723c */ /* 0x004fe40000001818 */
[----:B------:R-:W2:Y:S04]  /*14ea0*/  LDL.LU.64 R26, [R1+0x15d8] ;  /* 0x0015d800011a7983 */ /* 0x000ea80000300a00 */
[----:B------:R-:W2:Y:S04]  /*14eb0*/  LDL.LU.64 R24, [R1+0x15d0] ;  /* 0x0015d00001187983 */ /* 0x000ea80000300a00 */
[----:B------:R-:W-:Y:S04]  /*14ec0*/  STL [R1+0x14c8], R2 ;  /* 0x0014c80201007387 */ /* 0x000fe80000100800 */
[----:B------:R-:W-:Y:S05]  /*14ed0*/  STL [R1+0x14c4], R3 ;  /* 0x0014c40301007387 */ /* 0x000fea0000100800 */
[----:B------:R0:W-:Y:S04]  /*14ee0*/  STL.64 [R1+0x2c0], R12 ;  /* 0x0002c00c01007387 */ /* 0x0001e80000100a00 */
[----:B------:R1:W-:Y:S01]  /*14ef0*/  STL.64 [R1+0x2c8], R14 ;  /* 0x0002c80e01007387 */ /* 0x0003e20000100a00 */
[----:B0-----:R-:W-:-:S02]  /*14f00*/  F2FP.F16.E5M2.UNPACK_B R12, R29 ;  /* 0x0000001dff0c723e */ /* 0x001fc400020004ff */
[----:B------:R-:W-:Y:S01]  /*14f10*/  F2FP.F16.E5M2.UNPACK_B R13, R23 ;  /* 0x00000017ff0d723e */ /* 0x000fe200020004ff */
[----:B------:R-:W3:Y:S01]  /*14f20*/  LDL.LU R29, [R1+0x15c8] ;  /* 0x0015c800011d7983 */ /* 0x000ee20000300800 */
        /* <DEDUP_REMOVED lines=21> */
[----:B------:R-:W3:Y:S04]  /*15080*/  LDL.LU.64 R26, [R1+0x1578] ;  /* 0x00157800011a7983 */ /* 0x000ee80000300a00 */
[----:B------:R-:W3:-:S13]  /*15090*/  LDL.LU.64 R24, [R1+0x1570] ;  /* 0x0015700001187983 */ /* 0x000eda0000300a00 */
        /* <DEDUP_REMOVED lines=8> */
[----:B0-----:R-:W3:Y:S04]  /*15120*/  LDL.LU.64 R26, [R1+0x1558] ;  /* 0x00155800011a7983 */ /* 0x001ee80000300a00 */
[----:B------:R-:W2:Y:S04]  /*15130*/  LDL.LU.64 R24, [R1+0x1550] ;  /* 0x0015500001187983 */ /* 0x000ea80000300a00 */
[----:B------:R-:W-:Y:S01]  /*15140*/  STL.64 [R1+0x1498], R28 ;  /* 0x0014981c01007387 */ /* 0x000fe20000100a00 */
[C---:B---3--:R-:W-:Y:S08]  /*15150*/  HMMA.16816.F32 R16, R12.reuse, R26, R16 ;  /* 0x0000001a0c10723c */ /* 0x048ff00000001810 */
[C---:B--2---:R-:W-:Y:S11]  /*15160*/  HMMA.16816.F32 R20, R12.reuse, R24, R20 ;  /* 0x000000180c14723c */ /* 0x044ff60000001814 */
        /* <DEDUP_REMOVED lines=9> */
[----:B------:R4:W-:Y:S02]  /*15200*/  STL.64 [R1+0x1488], R24 ;  /* 0x0014881801007387 */ /* 0x0009e40000100a00 */
[C---:B----4-:R-:W-:Y:S08]  /*15210*/  HMMA.16816.F32 R24, R12.reuse, R22, R4 ;  /* 0x000000160c18723c */ /* 0x050ff00000001804 */
[C---:B--2---:R-:W-:Y:S11]  /*15220*/  HMMA.16816.F32 R4, R12.reuse, R20, R8 ;  /* 0x000000140c04723c */ /* 0x044ff60000001808 */
[----:B------:R0:W-:Y:S04]  /*15230*/  STL.64 [R1+0x480], R24 ;  /* 0x0004801801007387 */ /* 0x0001e80000100a00 */
[----:B------:R1:W-:Y:S04]  /*15240*/  STL.64 [R1+0x488], R26 ;  /* 0x0004881a01007387 */ /* 0x0003e80000100a00 */
[----:B0-----:R-:W2:Y:S04]  /*15250*/  LDL.LU R24, [R1+0x3e0] ;  /* 0x0003e00001187983 */ /* 0x001ea80000300800 */
[----:B------:R0:W-:Y:S04]  /*15260*/  STL.64 [R1+0x470], R4 ;  /* 0x0004700401007387 */ /* 0x0001e80000100a00 */
[----:B------:R4:W-:Y:S04]  /*15270*/  STL.64 [R1+0x478], R6 ;  /* 0x0004780601007387 */ /* 0x0009e80000100a00 */
[----:B------:R-:W2:Y:S04]  /*15280*/  LDL.LU R25, [R1+0x3e4] ;  /* 0x0003e40001197983 */ /* 0x000ea80000300800 */
[----:B-1----:R-:W2:Y:S04]  /*15290*/  LDL.LU R26, [R1+0x3e8] ;  /* 0x0003e800011a7983 */ /* 0x002ea80000300800 */
[----:B------:R-:W2:Y:S04]  /*152a0*/  LDL.LU R27, [R1+0x3ec] ;  /* 0x0003ec00011b7983 */ /* 0x000ea80000300800 */
[----:B0-----:R-:W2:Y:S04]  /*152b0*/  LDL.LU R4, [R1+0x430] ;  /* 0x0004300001047983 */ /* 0x001ea80000300800 */
[----:B------:R-:W2:Y:S04]  /*152c0*/  LDL.LU R5, [R1+0x434] ;  /* 0x0004340001057983 */ /* 0x000ea80000300800 */
[----:B----4-:R-:W4:Y:S04]  /*152d0*/  LDL.LU R6, [R1+0x438] ;  /* 0x0004380001067983 */ /* 0x010f280000300800 */
[----:B------:R-:W4:Y:S04]  /*152e0*/  LDL.LU R7, [R1+0x43c] ;  /* 0x00043c0001077983 */ /* 0x000f280000300800 */
        /* <DEDUP_REMOVED lines=10> */
[----:B----4-:R-:W-:Y:S04]  /*15390*/  STL.64 [R1+0x1508], R6 ;  /* 0x0015080601007387 */ /* 0x010fe80000100a00 */
[----:B------:R0:W-:Y:S04]  /*153a0*/  STL.64 [R1+0x1500], R4 ;  /* 0x0015000401007387 */ /* 0x0001e80000100a00 */
[----:B0-----:R-:W4:Y:S04]  /*153b0*/  LDL.LU R4, [R1+0x440] ;  /* 0x0004400001047983 */ /* 0x001f280000300800 */
[----:B------:R-:W4:Y:S04]  /*153c0*/  LDL.LU R5, [R1+0x444] ;  /* 0x0004440001057983 */ /* 0x000f280000300800 */
[----:B------:R-:W4:Y:S04]  /*153d0*/  LDL.LU R6, [R1+0x448] ;  /* 0x0004480001067983 */ /* 0x000f280000300800 */
[----:B------:R-:W4:Y:S04]  /*153e0*/  LDL.LU R7, [R1+0x44c] ;  /* 0x00044c0001077983 */ /* 0x000f280000300800 */
[----:B------:R-:W2:Y:S04]  /*153f0*/  LDL.LU R2, [R1+0xb58] ;  /* 0x000b580001027983 */ /* 0x000ea80000300800 */
[----:B--2---:R0:W-:Y:S04]  /*15400*/  STL [R1+0x14cc], R2 ;  /* 0x0014cc0201007387 */ /* 0x0041e80000100800 */
[----:B0-----:R-:W2:Y:S04]  /*15410*/  LDL.LU R2, [R1+0xb50] ;  /* 0x000b500001027983 */ /* 0x001ea80000300800 */
        /* <DEDUP_REMOVED lines=21> */
[----:B------:R-:W2:Y:S04]  /*15570*/  LDL.64 R28, [R1+0x8] ;  /* 0x00000800011c7983 */ /* 0x000ea80000100a00 */
[----:B------:R0:W-:Y:S04]  /*15580*/  STL.64 [R1+0x1470], R22 ;  /* 0x0014701601007387 */ /* 0x0001e80000100a00 */
[----:B0-----:R-:W2:Y:S04]  /*15590*/  LDL.64 R22, [R1+0x10] ;  /* 0x0000100001167983 */ /* 0x001ea80000100a00 */
[----:B------:R0:W-:Y:S04]  /*155a0*/  STL.64 [R1+0x1468], R20 ;  /* 0x0014681401007387 */ /* 0x0001e80000100a00 */
[----:B0-----:R-:W2:Y:S04]  /*155b0*/  LDL.64 R20, [R1+0x18] ;  /* 0x0000180001147983 */ /* 0x001ea80000100a00 */
        /* <DEDUP_REMOVED lines=9> */
[----:B------:R-:W3:Y:S04]  /*15650*/  LDL.LU.64 R8, [R1+0x1510] ;  /* 0x0015100001087983 */ /* 0x000ee80000300a00 */
[----:B------:R-:W-:Y:S04]  /*15660*/  STL.64 [R1+0x1450], R18 ;  /* 0x0014501201007387 */ /* 0x000fe80000100a00 */
[----:B------:R0:W-:Y:S04]  /*15670*/  STL.64 [R1+0x1448], R16 ;  /* 0x0014481001007387 */ /* 0x0001e80000100a00 */
[----:B0-----:R-:W2:Y:S04]  /*15680*/  LDL.LU R16, [R1+0x3f0] ;  /* 0x0003f00001107983 */ /* 0x001ea80000300800 */
[----:B------:R-:W2:Y:S04]  /*15690*/  LDL.LU R17, [R1+0x3f4] ;  /* 0x0003f40001117983 */ /* 0x000ea80000300800 */
[----:B------:R-:W2:Y:S04]  /*156a0*/  LDL.LU R18, [R1+0x3f8] ;  /* 0x0003f80001127983 */ /* 0x000ea80000300800 */
[----:B------:R-:W2:Y:S01]  /*156b0*/  LDL.LU R19, [R1+0x3fc] ;  /* 0x0003fc0001137983 */ /* 0x000ea20000300800 */
        /* <DEDUP_REMOVED lines=29> */
[----:B------:R-:W2:Y:S04]  /*15890*/  LDL.LU.64 R24, [R1+0x14d0] ;  /* 0x0014d00001187983 */ /* 0x000ea80000300a00 */
[----:B------:R0:W-:Y:S04]  /*158a0*/  STL.64 [R1+0x1408], R6 ;  /* 0x0014080601007387 */ /* 0x0001e80000100a00 */
[----:B0-----:R-:W3:Y:S04]  /*158b0*/  LDL.LU R7, [R1+0xb4c] ;  /* 0x000b4c0001077983 */ /* 0x001ee80000300800 */
[----:B------:R-:W2:Y:S04]  /*158c0*/  LDL.LU R6, [R1+0xb54] ;  /* 0x000b540001067983 */ /* 0x000ea80000300800 */
[----:B------:R0:W-:Y:S04]  /*158d0*/  STL.64 [R1+0x1400], R4 ;  /* 0x0014000401007387 */ /* 0x0001e80000100a00 */
[----:B0-----:R-:W2:Y:S04]  /*158e0*/  LDL.LU R5, [R1+0xb5c] ;  /* 0x000b5c0001057983 */ /* 0x001ea80000300800 */
[----:B------:R-:W4:Y:S01]  /*158f0*/  LDL.LU R4, [R1+0xb64] ;  /* 0x000b640001047983 */ /* 0x000f220000300800 */
[----:B---3--:R-:W-:-:S03]  /*15900*/  IMAD R7, R7, 0x100, R2 ;  /* 0x0000010007077824 */ /* 0x008fc600078e0202 */
[----:B------:R-:W3:Y:S01]  /*15910*/  LDL.LU R2, [R1+0x14cc] ;  /* 0x0014cc0001027983 */ /* 0x000ee20000300800 */
[----:B--2---:R-:W-:Y:S02]  /*15920*/  IMAD R5, R5, 0x100, R3 ;  /* 0x0000010005057824 */ /* 0x004fe400078e0203 */
[----:B---3--:R-:W-:Y:S02]  /*15930*/  IMAD R6, R6, 0x100, R2 ;  /* 0x0000010006067824 */ /* 0x008fe400078e0202 */
[----:B------:R-:W2:Y:S04]  /*15940*/  LDL.LU R2, [R1+0x14c8] ;  /* 0x0014c80001027983 */ /* 0x000ea80000300800 */
[----:B------:R-:W2:Y:S01]  /*15950*/  LDL.LU R3, [R1+0x14c4] ;  /* 0x0014c40001037983 */ /* 0x000ea20000300800 */
[----:B----4-:R-:W-:-:S03]  /*15960*/  IMAD R4, R4, 0x100, R0 ;  /* 0x0000010004047824 */ /* 0x010fc600078e0200 */
[----:B------:R-:W3:Y:S01]  /*15970*/  LDL.LU R0, [R1+0x14c0] ;  /* 0x0014c00001007983 */ /* 0x000ee20000300800 */
[----:B--2---:R-:W-:Y:S03]  /*15980*/  HMMA.16816.F32 R12, R12, R2, R24 ;  /* 0x000000020c0c723c */ /* 0x004fe60000001818 */
[----:B------:R-:W2:Y:S04]  /*15990*/  LDL.LU.64 R26, [R1+0x14b8] ;  /* 0x0014b800011a7983 */ /* 0x000ea80000300a00 */
[----:B------:R-:W2:Y:S04]  /*159a0*/  LDL.LU.64 R24, [R1+0x14b0] ;  /* 0x0014b00001187983 */ /* 0x000ea80000300a00 */
[----:B------:R-:W-:Y:S04]  /*159b0*/  STL [R1+0x13f4], R2 ;  /* 0x0013f40201007387 */ /* 0x000fe80000100800 */
[----:B------:R-:W-:Y:S04]  /*159c0*/  STL [R1+0x13f0], R3 ;  /* 0x0013f00301007387 */ /* 0x000fe80000100800 */
[----:B------:R0:W-:Y:S04]  /*159d0*/  STL.64 [R1+0x2b0], R12 ;  /* 0x0002b00c01007387 */ /* 0x0001e80000100a00 */
[----:B------:R1:W-:Y:S01]  /*159e0*/  STL.64 [R1+0x2b8], R14 ;  /* 0x0002b80e01007387 */ /* 0x0003e20000100a00 */
[----:B0-----:R-:W-:-:S02]  /*159f0*/  F2FP.F16.E5M2.UNPACK_B R12, R7 ;  /* 0x00000007ff0c723e */ /* 0x001fc400020004ff */
[----:B------:R-:W-:Y:S02]  /*15a00*/  F2FP.F16.E5M2.UNPACK_B R13, R6 ;  /* 0x00000006ff0d723e */ /* 0x000fe400020004ff */
[----:B-1----:R-:W-:Y:S02]  /*15a10*/  F2FP.F16.E5M2.UNPACK_B R14, R5 ;  /* 0x00000005ff0e723e */ /* 0x002fe400020004ff */
[----:B------:R-:W-:-:S07]  /*15a20*/  F2FP.F16.E5M2.UNPACK_B R15, R4 ;  /* 0x00000004ff0f723e */ /* 0x000fce00020004ff */
[----:B------:R-:W-:Y:S01]  /*15a30*/  HMMA.16816.F32 R4, R12, R20, R8 ;  /* 0x000000140c04723c */ /* 0x000fe20000001808 */
[----:B------:R-:W-:-:S05]  /*15a40*/  IMAD.MOV.U32 R3, RZ, RZ, R21 ;  /* 0x000000ffff037224 */ /* 0x000fca00078e0015 */
[----:B------:R-:W-:-:S13]  /*15a50*/  STL [R1+0x13f8], R3 ;  /* 0x0013f80301007387 */ /* 0x000fda0000100800 */
[----:B------:R-:W-:Y:S04]  /*15a60*/  STL.64 [R1+0x400], R4 ;  /* 0x0004000401007387 */ /* 0x000fe80000100a00 */
[----:B------:R0:W-:Y:S02]  /*15a70*/  STL.64 [R1+0x408], R6 ;  /* 0x0004080601007387 */ /* 0x0001e40000100a00 */
[----:B0-----:R-:W-:Y:S01]  /*15a80*/  HMMA.16816.F32 R4, R12, R22, R16 ;  /* 0x000000160c04723c */ /* 0x001fe20000001810 */
[----:B------:R-:W-:-:S05]  /*15a90*/  IMAD.MOV.U32 R2, RZ, RZ, R23 ;  /* 0x000000ffff027224 */ /* 0x000fca00078e0017 */
[----:B------:R-:W-:-:S13]  /*15aa0*/  STL [R1+0x13fc], R2 ;  /* 0x0013fc0201007387 */ /* 0x000fda0000100800 */
[----:B------:R-:W-:Y:S04]  /*15ab0*/  STL.64 [R1+0x3f0], R4 ;  /* 0x0003f00401007387 */ /* 0x000fe80000100a00 */
[----:B------:R2:W-:Y:S04]  /*15ac0*/  STL.64 [R1+0x3f8], R6 ;  /* 0x0003f80601007387 */ /* 0x0005e80000100a00 */
[----:B------:R-:W4:Y:S01]  /*15ad0*/  LDL.LU R8, [R1+0x360] ;  /* 0x0003600001087983 */ /* 0x000f220000300800 */
[----:B------:R-:W-:Y:S01]  /*15ae0*/  IMAD.MOV.U32 R3, RZ, RZ, R29 ;  /* 0x000000ffff037224 */ /* 0x000fe200078e001d */
[----:B--2---:R-:W-:-:S15]  /*15af0*/  HMMA.16816.F32 R4, R12, R28, R24 ;  /* 0x0000001c0c04723c */ /* 0x004fde0000001818 */
[----:B------:R-:W-:-:S04]  /*15b00*/  NOP ;  /* 0x0000000000007918 */ /* 0x000fc80000000000 */
[----:B------:R-:W-:Y:S04]  /*15b10*/  STL.64 [R1+0x3e0], R4 ;  /* 0x0003e00401007387 */ /* 0x000fe80000100a00 */
[----:B------:R-:W-:Y:S04]  /*15b20*/  STL.64 [R1+0x3e8], R6 ;  /* 0x0003e80601007387 */ /* 0x000fe80000100a00 */
        /* <DEDUP_REMOVED lines=11> */
[----:B------:R-:W2:Y:S04]  /*15be0*/  LDL.64 R28, [R1] ;  /* 0x00000000011c7983 */ /* 0x000ea80000100a00 */
        /* <DEDUP_REMOVED lines=18> */
[----:B0-----:R-:W3:Y:S04]  /*15d10*/  LDL.LU R16, [R1+0x390] ;  /* 0x0003900001107983 */ /* 0x001ee80000300800 */
[----:B------:R-:W3:Y:S04]  /*15d20*/  LDL.LU R17, [R1+0x394] ;  /* 0x0003940001117983 */ /* 0x000ee80000300800 */
[----:B------:R-:W3:Y:S04]  /*15d30*/  LDL.LU R18, [R1+0x398] ;  /* 0x0003980001127983 */ /* 0x000ee80000300800 */
[----:B------:R-:W3:Y:S04]  /*15d40*/  LDL.LU R19, [R1+0x39c] ;  /* 0x00039c0001137983 */ /* 0x000ee80000300800 */
[----:B------:R-:W-:Y:S04]  /*15d50*/  STL.64 [R1+0x1440], R10 ;  /* 0x0014400a01007387 */ /* 0x000fe80000100a00 */
[----:B----4-:R0:W-:Y:S04]  /*15d60*/  STL.64 [R1+0x1438], R8 ;  /* 0x0014380801007387 */ /* 0x0101e80000100a00 */
[----:B0-----:R-:W4:Y:S04]  /*15d70*/  LDL.LU R8, [R1+0x370] ;  /* 0x0003700001087983 */ /* 0x001f280000300800 */
[----:B------:R-:W4:Y:S04]  /*15d80*/  LDL.LU R9, [R1+0x374] ;  /* 0x0003740001097983 */ /* 0x000f280000300800 */
[----:B------:R-:W4:Y:S04]  /*15d90*/  LDL.LU R10, [R1+0x378] ;  /* 0x00037800010a7983 */ /* 0x000f280000300800 */
[----:B------:R-:W4:Y:S04]  /*15da0*/  LDL.LU R11, [R1+0x37c] ;  /* 0x00037c00010b7983 */ /* 0x000f280000300800 */
[----:B------:R-:W3:Y:S04]  /*15db0*/  LDL.LU R4, [R1+0x340] ;  /* 0x0003400001047983 */ /* 0x000ee80000300800 */
[----:B------:R-:W3:Y:S04]  /*15dc0*/  LDL.LU R5, [R1+0x344] ;  /* 0x0003440001057983 */ /* 0x000ee80000300800 */
[----:B------:R-:W3:Y:S04]  /*15dd0*/  LDL.LU R6, [R1+0x348] ;  /* 0x0003480001067983 */ /* 0x000ee80000300800 */
[----:B------:R-:W3:Y:S01]  /*15de0*/  LDL.LU R7, [R1+0x34c] ;  /* 0x00034c0001077983 */ /* 0x000ee20000300800 */
[----:B------:R-:W-:Y:S01]  /*15df0*/  IMAD.MOV.U32 R2, RZ, RZ, R29 ;  /* 0x000000ffff027224 */ /* 0x000fe200078e001d */
[C---:B--2---:R-:W-:Y:S02]  /*15e00*/  HMMA.16816.F32 R24, R12.reuse, R28, R24 ;  /* 0x0000001c0c18723c */ /* 0x044fe40000001818 */
        /* <DEDUP_REMOVED lines=15> */
[----:B0-----:R-:W3:Y:S04]  /*15f00*/  LDL.LU.64 R26, [R1+0x1490] ;  /* 0x00149000011a7983 */ /* 0x001ee80000300a00 */
[----:B------:R-:W2:Y:S04]  /*15f10*/  LDL.LU.64 R24, [R1+0x1488] ;  /* 0x0014880001187983 */ /* 0x000ea80000300a00 */
[----:B------:R0:W-:Y:S04]  /*15f20*/  STL [R1+0x13dc], R28 ;  /* 0x0013dc1c01007387 */ /* 0x0001e80000100800 */
[----:B0-----:R-:W2:Y:S04]  /*15f30*/  LDL.LU R28, [R1+0xb74] ;  /* 0x000b7400011c7983 */ /* 0x001ea80000300800 */
[----:B------:R0:W-:Y:S04]  /*15f40*/  STL [R1+0x13d8], R29 ;  /* 0x0013d81d01007387 */ /* 0x0001e80000100800 */
[----:B0-----:R-:W2:Y:S01]  /*15f50*/  LDL.LU R29, [R1+0xb7c] ;  /* 0x000b7c00011d7983 */ /* 0x001ea20000300800 */
        /* <DEDUP_REMOVED lines=30> */
[----:B------:R0:W-:Y:S04]  /*16140*/  STL.64 [R1+0x1340], R20 ;  /* 0x0013401401007387 */ /* 0x0001e80000100a00 */
[----:B0-----:R-:W3:Y:S04]  /*16150*/  LDL.LU R20, [R1+0x320] ;  /* 0x0003200001147983 */ /* 0x001ee80000300800 */
[----:B------:R-:W3:Y:S04]  /*16160*/  LDL.LU R21, [R1+0x324] ;  /* 0x0003240001157983 */ /* 0x000ee80000300800 */
[----:B------:R-:W3:Y:S04]  /*16170*/  LDL.LU R22, [R1+0x328] ;  /* 0x0003280001167983 */ /* 0x000ee80000300800 */
        /* <DEDUP_REMOVED lines=13> */
[----:B------:R-:W-:Y:S04]  /*16250*/  STL.64 [R1+0x1328], R18 ;  /* 0x0013281201007387 */ /* 0x000fe80000100a00 */
[----:B------:R0:W-:Y:S04]  /*16260*/  STL.64 [R1+0x1320], R16 ;  /* 0x0013201001007387 */ /* 0x0001e80000100a00 */
[----:B0-----:R-:W3:Y:S04]  /*16270*/  LDL.LU R16, [R1+0x330] ;  /* 0x0003300001107983 */ /* 0x001ee80000300800 */
[----:B------:R-:W3:Y:S04]  /*16280*/  LDL.LU R17, [R1+0x334] ;  /* 0x0003340001117983 */ /* 0x000ee80000300800 */
[----:B------:R-:W3:Y:S01]  /*16290*/  LDL.LU R18, [R1+0x338] ;  /* 0x0003380001127983 */ /* 0x000ee20000300800 */
[----:B------:R-:W-:-:S03]  /*162a0*/  IMAD.MOV.U32 R19, RZ, RZ, R0 ;  /* 0x000000ffff137224 */ /* 0x000fc600078e0000 */
[----:B------:R-:W3:Y:S01]  /*162b0*/  LDL.LU R0, [R1+0x1420] ;  /* 0x0014200001007983 */ /* 0x000ee20000300800 */
        /* <DEDUP_REMOVED lines=13> */
[----:B------:R2:W-:Y:S01]  /*16390*/  STL.64 [R1+0x1300], R8 ;  /* 0x0013000801007387 */ /* 0x0005e20000100a00 */
[----:B------:R-:W-:-:S02]  /*163a0*/  IMAD R28, R28, 0x100, R26 ;  /* 0x000001001c1c7824 */ /* 0x000fc400078e021a */
[----:B------:R-:W-:Y:S01]  /*163b0*/  IMAD R29, R29, 0x100, R27 ;  /* 0x000001001d1d7824 */ /* 0x000fe200078e021b */
[C---:B---3--:R-:W-:Y:S08]  /*163c0*/  HMMA.16816.F32 R16, R12.reuse, R6, R16 ;  /* 0x000000060c10723c */ /* 0x048ff00000001810 */
[----:B--2---:R-:W-:Y:S01]  /*163d0*/  HMMA.16816.F32 R8, R12, R4, R20 ;  /* 0x000000040c08723c */ /* 0x004fe20000001814 */
[----:B------:R-:W-:Y:S10]  /*163e0*/  STL.64 [R1+0x12e8], R6 ;  /* 0x0012e80601007387 */ /* 0x000ff40000100a00 */
[----:B------:R-:W-:Y:S04]  /*163f0*/  STL.64 [R1+0x330], R16 ;  /* 0x0003301001007387 */ /* 0x000fe80000100a00 */
[----:B------:R-:W-:Y:S04]  /*16400*/  STL.64 [R1+0x338], R18 ;  /* 0x0003381201007387 */ /* 0x000fe80000100a00 */
[----:B------:R0:W-:Y:S04]  /*16410*/  STL.64 [R1+0x12e0], R4 ;  /* 0x0012e00401007387 */ /* 0x0001e80000100a00 */
[----:B------:R-:W-:Y:S04]  /*16420*/  STL.64 [R1+0x320], R8 ;  /* 0x0003200801007387 */ /* 0x000fe80000100a00 */
[----:B------:R-:W-:Y:S01]  /*16430*/  STL.64 [R1+0x328], R10 ;  /* 0x0003280a01007387 */ /* 0x000fe20000100a00 */
[----:B0-----:R-:W-:-:S03]  /*16440*/  IMAD R4, R0, 0x100, R25 ;  /* 0x0000010000047824 */ /* 0x001fc600078e0219 */
[----:B------:R-:W2:Y:S04]  /*16450*/  LDL.LU R0, [R1+0xa1c] ;  /* 0x000a1c0001007983 */ /* 0x000ea80000300800 */
[----:B------:R0:W-:Y:S04]  /*16460*/  STL [R1+0x3c], R4 ;  /* 0x00003c0401007387 */ /* 0x0001e80000100800 */
[----:B0-----:R-:W3:Y:S04]  /*16470*/  LDL.LU R4, [R1+0x110] ;  /* 0x0001100001047983 */ /* 0x001ee80000300800 */
[----:B------:R-:W3:Y:S04]  /*16480*/  LDL.LU R5, [R1+0x114] ;  /* 0x0001140001057983 */ /* 0x000ee80000300800 */
[----:B------:R-:W4:Y:S04]  /*16490*/  LDL.LU R6, [R1+0x118] ;  /* 0x0001180001067983 */ /* 0x000f280000300800 */
        /* <DEDUP_REMOVED lines=17> */
[----:B--2---:R0:W-:Y:S04]  /*165b0*/  STL.64 [R1+0x1378], R26 ;  /* 0x0013781a01007387 */ /* 0x0041e80000100a00 */
[----:B0-----:R-:W2:Y:S01]  /*165c0*/  LDL.LU R26, [R1] ;  /* 0x00000000011a7983 */ /* 0x001ea20000300800 */
[----:B------:R-:W-:-:S03]  /*165d0*/  IMAD.MOV.U32 R27, RZ, RZ, R2 ;  /* 0x000000ffff1b7224 */ /* 0x000fc600078e0002 */
[----:B------:R-:W3:Y:S04]  /*165e0*/  LDL.LU R2, [R1+0x13fc] ;  /* 0x0013fc0001027983 */ /* 0x000ee80000300800 */
[----:B------:R-:W-:Y:S04]  /*165f0*/  STL.64 [R1+0x1370], R24 ;  /* 0x0013701801007387 */ /* 0x000fe80000100a00 */
[----:B--2---:R-:W-:Y:S04]  /*16600*/  STL.64 [R1+0x1390], R26 ;  /* 0x0013901a01007387 */ /* 0x004fe80000100a00 */
[----:B------:R-:W-:Y:S04]  /*16610*/  STL.64 [R1+0x1358], R22 ;  /* 0x0013581601007387 */ /* 0x000fe80000100a00 */
[----:B------:R0:W-:Y:S04]  /*16620*/  STL.64 [R1+0x1350], R20 ;  /* 0x0013501401007387 */ /* 0x0001e80000100a00 */
[----:B0-----:R-:W2:Y:S04]  /*16630*/  LDL.LU R20, [R1+0x1f0] ;  /* 0x0001f00001147983 */ /* 0x001ea80000300800 */
[----:B------:R-:W2:Y:S04]  /*16640*/  LDL.LU R21, [R1+0x1f4] ;  /* 0x0001f40001157983 */ /* 0x000ea80000300800 */
[----:B------:R-:W2:Y:S04]  /*16650*/  LDL.LU R22, [R1+0x1f8] ;  /* 0x0001f80001167983 */ /* 0x000ea80000300800 */
[----:B------:R-:W2:Y:S04]  /*16660*/  LDL.LU R23, [R1+0x1fc] ;  /* 0x0001fc0001177983 */ /* 0x000ea80000300800 */
[----:B------:R-:W2:Y:S01]  /*16670*/  LDL.LU R24, [R1+0x8] ;  /* 0x0000080001187983 */ /* 0x000ea20000300800 */
[----:B------:R-:W-:-:S03]  /*16680*/  IMAD.MOV.U32 R25, RZ, RZ, R3 ;  /* 0x000000ffff197224 */ /* 0x000fc600078e0003 */
[----:B------:R-:W3:Y:S04]  /*16690*/  LDL.LU R3, [R1+0x13f8] ;  /* 0x0013f80001037983 */ /* 0x000ee80000300800 */
        /* <DEDUP_REMOVED lines=8> */
[----:B---3--:R-:W-:-:S03]  /*16720*/  IMAD.MOV.U32 R27, RZ, RZ, R2 ;  /* 0x000000ffff1b7224 */ /* 0x008fc600078e0002 */
        /* <DEDUP_REMOVED lines=8> */
[----:B------:R-:W3:Y:S04]  /*167b0*/  LDL.LU R24, [R1+0x18] ;  /* 0x0000180001187983 */ /* 0x000ee80000300800 */
[----:B------:R-:W3:Y:S04]  /*167c0*/  LDL.LU R27, [R1+0x3c] ;  /* 0x00003c00011b7983 */ /* 0x000ee80000300800 */
[----:B--2---:R-:W-:Y:S04]  /*167d0*/  STL.64 [R1+0x13b8], R22 ;  /* 0x0013b81601007387 */ /* 0x004fe80000100a00 */
[----:B------:R0:W-:Y:S04]  /*167e0*/  STL.64 [R1+0x13b0], R20 ;  /* 0x0013b01401007387 */ /* 0x0001e80000100a00 */
[----:B0-----:R-:W2:Y:S04]  /*167f0*/  LDL.LU R20, [R1+0x270] ;  /* 0x0002700001147983 */ /* 0x001ea80000300800 */
[----:B------:R-:W2:Y:S04]  /*16800*/  LDL.LU R21, [R1+0x274] ;  /* 0x0002740001157983 */ /* 0x000ea80000300800 */
[----:B------:R-:W2:Y:S04]  /*16810*/  LDL.LU R22, [R1+0x278] ;  /* 0x0002780001167983 */ /* 0x000ea80000300800 */
[----:B------:R-:W2:Y:S01]  /*16820*/  LDL.LU R23, [R1+0x27c] ;  /* 0x00027c0001177983 */ /* 0x000ea20000300800 */
[----:B------:R-:W-:-:S03]  /*16830*/  IMAD.MOV.U32 R25, RZ, RZ, R3 ;  /* 0x000000ffff197224 */ /* 0x000fc600078e0003 */
        /* <DEDUP_REMOVED lines=8> */
[----:B---3--:R-:W-:-:S03]  /*168c0*/  IMAD R26, R26, 0x100, R3 ;  /* 0x000001001a1a7824 */ /* 0x008fc600078e0203 */
        /* <DEDUP_REMOVED lines=24> */
[----:B------:R-:W2:Y:S02]  /*16a50*/  LDL.LU R3, [R1+0x13f0] ;  /* 0x0013f00001037983 */ /* 0x000ea40000300800 */
[----:B--2---:R-:W-:Y:S02]  /*16a60*/  HMMA.16816.F32 R12, R12, R2, R20 ;  /* 0x000000020c0c723c */ /* 0x004fe40000001814 */
[----:B------:R-:W2:Y:S04]  /*16a70*/  LDL.LU.64 R22, [R1+0x13e8] ;  /* 0x0013e80001167983 */ /* 0x000ea80000300a00 */
[----:B------:R-:W2:-:S13]  /*16a80*/  LDL.LU.64 R20, [R1+0x13e0] ;  /* 0x0013e00001147983 */ /* 0x000e9a0000300a00 */
[----:B------:R0:W-:Y:S04]  /*16a90*/  STL.64 [R1+0x2a0], R12 ;  /* 0x0002a00c01007387 */ /* 0x0001e80000100a00 */
[----:B------:R1:W-:Y:S01]  /*16aa0*/  STL.64 [R1+0x2a8], R14 ;  /* 0x0002a80e01007387 */ /* 0x0003e20000100a00 */
[----:B0-----:R-:W-:Y:S02]  /*16ab0*/  F2FP.F16.E5M2.UNPACK_B R12, R27 ;  /* 0x0000001bff0c723e */ /* 0x001fe400020004ff */
[----:B------:R-:W-:Y:S02]  /*16ac0*/  F2FP.F16.E5M2.UNPACK_B R13, R28 ;  /* 0x0000001cff0d723e */ /* 0x000fe400020004ff */
[----:B-1----:R-:W-:Y:S02]  /*16ad0*/  F2FP.F16.E5M2.UNPACK_B R14, R29 ;  /* 0x0000001dff0e723e */ /* 0x002fe400020004ff */
[----:B------:R-:W-:Y:S01]  /*16ae0*/  F2FP.F16.E5M2.UNPACK_B R15, R26 ;  /* 0x0000001aff0f723e */ /* 0x000fe200020004ff */
[----:B------:R-:W3:Y:S04]  /*16af0*/  LDL.LU R28, [R1+0x13dc] ;  /* 0x0013dc00011c7983 */ /* 0x000ee80000300800 */
[----:B------:R-:W3:Y:S02]  /*16b00*/  LDL.LU R29, [R1+0x13d8] ;  /* 0x0013d800011d7983 */ /* 0x000ee40000300800 */
        /* <DEDUP_REMOVED lines=39> */
[----:B------:R-:W2:Y:S04]  /*16d80*/  LDL.LU R26, [R1+0x20] ;  /* 0x00002000011a7983 */ /* 0x000ea80000300800 */
        /* <DEDUP_REMOVED lines=18> */
[----:B0-----:R-:W3:Y:S04]  /*16eb0*/  LDL.LU R20, [R1+0xb0] ;  /* 0x0000b00001147983 */ /* 0x001ee80000300800 */
[----:B------:R-:W3:Y:S04]  /*16ec0*/  LDL.LU R21, [R1+0xb4] ;  /* 0x0000b40001157983 */ /* 0x000ee80000300800 */
[----:B-1----:R-:W3:Y:S04]  /*16ed0*/  LDL.LU R22, [R1+0xb8] ;  /* 0x0000b80001167983 */ /* 0x002ee80000300800 */
[----:B------:R-:W3:Y:S01]  /*16ee0*/  LDL.LU R23, [R1+0xbc] ;  /* 0x0000bc0001177983 */ /* 0x000ee20000300800 */
[----:B--2---:R-:W-:-:S15]  /*16ef0*/  HMMA.16816.F32 R8, R12, R18, R8 ;  /* 0x000000120c08723c */ /* 0x004fde0000001808 */
[----:B------:R-:W-:-:S04]  /*16f00*/  NOP ;  /* 0x0000000000007918 */ /* 0x000fc80000000000 */
[----:B------:R-:W-:Y:S04]  /*16f10*/  STL.64 [R1+0x170], R8 ;  /* 0x0001700801007387 */ /* 0x000fe80000100a00 */
[----:B------:R0:W-:Y:S04]  /*16f20*/  STL.64 [R1+0x178], R10 ;  /* 0x0001780a01007387 */ /* 0x0001e80000100a00 */
[----:B0-----:R-:W3:Y:S04]  /*16f30*/  LDL.LU.64 R10, [R1+0x1318] ;  /* 0x00131800010a7983 */ /* 0x001ee80000300a00 */
[----:B------:R-:W3:Y:S02]  /*16f40*/  LDL.LU.64 R8, [R1+0x1310] ;  /* 0x0013100001087983 */ /* 0x000ee40000300a00 */
[----:B---3--:R-:W-:Y:S02]  /*16f50*/  HMMA.16816.F32 R16, R12, R16, R8 ;  /* 0x000000100c10723c */ /* 0x008fe40000001808 */
[----:B------:R-:W4:Y:S04]  /*16f60*/  LDL.LU.64 R10, [R1+0x1308] ;  /* 0x00130800010a7983 */ /* 0x000f280000300a00 */
[----:B------:R-:W2:-:S13]  /*16f70*/  LDL.LU.64 R8, [R1+0x1300] ;  /* 0x0013000001087983 */ /* 0x000e9a0000300a00 */
[----:B------:R0:W-:Y:S04]  /*16f80*/  STL.64 [R1+0x150], R16 ;  /* 0x0001501001007387 */ /* 0x0001e80000100a00 */
[----:B------:R1:W-:Y:S04]  /*16f90*/  STL.64 [R1+0x158], R18 ;  /* 0x0001581201007387 */ /* 0x0003e80000100a00 */
[----:B0-----:R-:W3:Y:S04]  /*16fa0*/  LDL.LU R16, [R1+0xd0] ;  /* 0x0000d00001107983 */ /* 0x001ee80000300800 */
[----:B------:R-:W3:Y:S04]  /*16fb0*/  LDL.LU R17, [R1+0xd4] ;  /* 0x0000d40001117983 */ /* 0x000ee80000300800 */
[----:B-1----:R-:W3:Y:S04]  /*16fc0*/  LDL.LU R18, [R1+0xd8] ;  /* 0x0000d80001127983 */ /* 0x002ee80000300800 */
[----:B------:R-:W3:Y:S01]  /*16fd0*/  LDL.LU R19, [R1+0xdc] ;  /* 0x0000dc0001137983 */ /* 0x000ee20000300800 */
[----:B----4-:R-:W-:-:S15]  /*16fe0*/  HMMA.16816.F32 R4, R12, R10, R4 ;  /* 0x0000000a0c04723c */ /* 0x010fde0000001804 */
        /* <DEDUP_REMOVED lines=10> */
[----:B0-----:R-:W2:Y:S04]  /*17090*/  LDL.LU R8, [R1+0xf0] ;  /* 0x0000f00001087983 */ /* 0x001ea80000300800 */
[----:B------:R-:W2:Y:S04]  /*170a0*/  LDL.LU R9, [R1+0xf4] ;  /* 0x0000f40001097983 */ /* 0x000ea80000300800 */
[----:B-1----:R-:W2:Y:S04]  /*170b0*/  LDL.LU R10, [R1+0xf8] ;  /* 0x0000f800010a7983 */ /* 0x002ea80000300800 */
[----:B------:R-:W2:Y:S01]  /*170c0*/  LDL.LU R11, [R1+0xfc] ;  /* 0x0000fc00010b7983 */ /* 0x000ea20000300800 */
[----:B------:R-:W-:Y:S01]  /*170d0*/  VIADD R26, R26, 0xffffffe0 ;  /* 0xffffffe01a1a7836 */ /* 0x000fe20000000000 */
[----:B------:R-:W-:Y:S01]  /*170e0*/  IADD3 R27, P5, PT, R27, UR6, RZ ;  /* 0x000000061b1b7c10 */ /* 0x000fe2000ffbe0ff */
[----:B--2---:R-:W-:-:S15]  /*170f0*/  HMMA.16816.F32 R8, R12, R6, R8 ;  /* 0x000000060c08723c */ /* 0x004fde0000001808 */
[----:B------:R-:W-:-:S04]  /*17100*/  NOP ;  /* 0x0000000000007918 */ /* 0x000fc80000000000 */
[----:B------:R-:W-:Y:S04]  /*17110*/  STL.64 [R1+0xf0], R8 ;  /* 0x0000f00801007387 */ /* 0x000fe80000100a00 */
[----:B------:R3:W-:Y:S02]  /*17120*/  STL.64 [R1+0xf8], R10 ;  /* 0x0000f80a01007387 */ /* 0x0007e40000100a00 */
[C---:B---3--:R-:W-:Y:S08]  /*17130*/  HMMA.16816.F32 R8, R12.reuse, R4, R16 ;  /* 0x000000040c08723c */ /* 0x048ff00000001810 */
[----:B------:R-:W-:Y:S11]  /*17140*/  HMMA.16816.F32 R4, R12, R2, R20 ;  /* 0x000000020c04723c */ /* 0x000ff60000001814 */
[----:B------:R-:W-:Y:S04]  /*17150*/  STL.64 [R1+0xd0], R8 ;  /* 0x0000d00801007387 */ /* 0x000fe80000100a00 */
[----:B------:R-:W-:Y:S04]  /*17160*/  STL.64 [R1+0xd8], R10 ;  /* 0x0000d80a01007387 */ /* 0x000fe80000100a00 */
[----:B------:R-:W-:Y:S04]  /*17170*/  STL.64 [R1+0xb0], R4 ;  /* 0x0000b00401007387 */ /* 0x000fe80000100a00 */
[----:B------:R-:W-:Y:S04]  /*17180*/  STL.64 [R1+0xb8], R6 ;  /* 0x0000b80601007387 */ /* 0x000fe80000100a00 */
[----:B------:R-:W-:Y:S04]  /*17190*/  STL [R1+0x20], R26 ;  /* 0x0000201a01007387 */ /* 0x000fe80000100800 */
[----:B------:R-:W-:Y:S04]  /*171a0*/  STL [R1+0xa28], R27 ;  /* 0x000a281b01007387 */ /* 0x000fe80000100800 */
[----:B------:R-:W2:Y:S01]  /*171b0*/  LDL.LU R12, [R1+0xa10] ;  /* 0x000a1000010c7983 */ /* 0x000ea20000300800 */
[----:B------:R-:W-:-:S02]  /*171c0*/  IADD3 R28, P4, PT, R28, UR6, RZ ;  /* 0x000000061c1c7c10 */ /* 0x000fc4000ff9e0ff */
[----:B------:R-:W-:-:S03]  /*171d0*/  IADD3 R29, P3, PT, R29, UR6, RZ ;  /* 0x000000061d1d7c10 */ /* 0x000fc6000ff7e0ff */
[----:B------:R-:W-:Y:S04]  /*171e0*/  STL [R1+0xa24], R28 ;  /* 0x000a241c01007387 */ /* 0x000fe80000100800 */
[----:B--2---:R0:W-:Y:S04]  /*171f0*/  STL [R1+0x12d8], R12 ;  /* 0x0012d80c01007387 */ /* 0x0041e80000100800 */
[----:B------:R-:W-:Y:S04]  /*17200*/  STL [R1+0xa20], R29 ;  /* 0x000a201d01007387 */ /* 0x000fe80000100800 */
[----:B0-----:R-:W2:Y:S01]  /*17210*/  LDL.LU R12, [R1+0xa14] ;  /* 0x000a1400010c7983 */ /* 0x001ea20000300800 */
[----:B------:R-:W-:-:S05]  /*17220*/  IADD3 R0, P2, PT, R0, UR6, RZ ;  /* 0x0000000600007c10 */ /* 0x000fca000ff5e0ff */
[----:B------:R-:W-:Y:S04]  /*17230*/  STL [R1+0xa1c], R0 ;  /* 0x000a1c0001007387 */ /* 0x000fe80000100800 */
[----:B--2---:R0:W-:Y:S04]  /*17240*/  STL [R1+0x12dc], R12 ;  /* 0x0012dc0c01007387 */ /* 0x0041e80000100800 */
[----:B0-----:R-:W2:Y:S04]  /*17250*/  LDL.LU R12, [R1+0xa18] ;  /* 0x000a1800010c7983 */ /* 0x001ea80000300800 */
[----:B------:R-:W3:Y:S04]  /*17260*/  LDL.LU R13, [R1+0xa0c] ;  /* 0x000a0c00010d7983 */ /* 0x000ee80000300800 */
[----:B------:R-:W4:Y:S04]  /*17270*/  LDL.LU R14, [R1+0xa08] ;  /* 0x000a0800010e7983 */ /* 0x000f280000300800 */
        /* <DEDUP_REMOVED lines=26> */
[----:B--2---:R-:W-:-:S05]  /*17420*/  IADD3 R12, P1, PT, R12, UR6, RZ ;  /* 0x000000060c0c7c10 */ /* 0x004fca000ff3e0ff */
[----:B------:R0:W-:Y:S04]  /*17430*/  STL [R1+0xa18], R12 ;  /* 0x000a180c01007387 */ /* 0x0001e80000100800 */
[----:B0-----:R-:W2:Y:S02]  /*17440*/  LDL.LU R12, [R1+0x12dc] ;  /* 0x0012dc00010c7983 */ /* 0x001ea40000300800 */
[----:B--2---:R-:W-:-:S05]  /*17450*/  IADD3 R12, P0, PT, R12, UR6, RZ ;  /* 0x000000060c0c7c10 */ /* 0x004fca000ff1e0ff */
[----:B------:R0:W-:Y:S04]  /*17460*/  STL [R1+0xa14], R12 ;  /* 0x000a140c01007387 */ /* 0x0001e80000100800 */
[----:B0-----:R-:W2:Y:S01]  /*17470*/  LDL.LU R12, [R1+0x12d8] ;  /* 0x0012d800010c7983 */ /* 0x001ea20000300800 */
[----:B---3--:R-:W-:Y:S02]  /*17480*/  IADD3.X R13, PT, PT, R13, UR8, RZ, P5, !PT ;  /* 0x000000080d0d7c10 */ /* 0x008fe4000affe4ff */
[----:B----4-:R-:W-:Y:S02]  /*17490*/  IADD3 R14, P5, PT, R14, UR6, RZ ;  /* 0x000000060e0e7c10 */ /* 0x010fe4000ffbe0ff */
[----:B------:R-:W-:Y:S02]  /*174a0*/  IADD3.X R15, PT, PT, R15, UR8, RZ, P4, !PT ;  /* 0x000000080f0f7c10 */ /* 0x000fe4000a7fe4ff */
[----:B------:R-:W-:-:S02]  /*174b0*/  IADD3 R2, P4, PT, R2, UR6, RZ ;  /* 0x0000000602027c10 */ /* 0x000fc4000ff9e0ff */
[----:B------:R-:W-:Y:S02]  /*174c0*/  IADD3.X R3, PT, PT, R3, UR8, RZ, P3, !PT ;  /* 0x0000000803037c10 */ /* 0x000fe40009ffe4ff */
[----:B------:R-:W-:Y:S02]  /*174d0*/  IADD3 R4, P3, PT, R4, UR6, RZ ;  /* 0x0000000604047c10 */ /* 0x000fe4000ff7e0ff */
[----:B------:R-:W-:Y:S02]  /*174e0*/  IADD3.X R5, PT, PT, R5, UR8, RZ, P2, !PT ;  /* 0x0000000805057c10 */ /* 0x000fe400097fe4ff */
[----:B------:R-:W-:Y:S02]  /*174f0*/  IADD3 R6, P2, PT, R6, UR6, RZ ;  /* 0x0000000606067c10 */ /* 0x000fe4000ff5e0ff */
        /* <DEDUP_REMOVED lines=16> */
[----:B--2---:R-:W-:-:S05]  /*17600*/  IADD3 R12, P6, PT, R12, UR6, RZ ;  /* 0x000000060c0c7c10 */ /* 0x004fca000ffde0ff */
[----:B------:R-:W-:Y:S04]  /*17610*/  STL [R1+0xa10], R12 ;  /* 0x000a100c01007387 */ /* 0x000fe80000100800 */
[----:B------:R-:W-:Y:S04]  /*17620*/  STL [R1+0xa0c], R13 ;  /* 0x000a0c0d01007387 */ /* 0x000fe80000100800 */
[----:B------:R-:W-:Y:S04]  /*17630*/  STL [R1+0xa08], R14 ;  /* 0x000a080e01007387 */ /* 0x000fe80000100800 */
[----:B------:R-:W-:Y:S04]  /*17640*/  STL [R1+0xa04], R15 ;  /* 0x000a040f01007387 */ /* 0x000fe80000100800 */
[----:B------:R-:W-:Y:S04]  /*17650*/  STL [R1+0xa00], R2 ;  /* 0x000a000201007387 */ /* 0x000fe80000100800 */
[----:B------:R-:W-:Y:S04]  /*17660*/  STL [R1+0x9fc], R3 ;  /* 0x0009fc0301007387 */ /* 0x000fe80000100800 */
[----:B------:R-:W-:Y:S04]  /*17670*/  STL [R1+0x9f8], R4 ;  /* 0x0009f80401007387 */ /* 0x000fe80000100800 */
[----:B------:R-:W-:Y:S04]  /*17680*/  STL [R1+0x9f4], R5 ;  /* 0x0009f40501007387 */ /* 0x000fe80000100800 */
[----:B------:R-:W-:Y:S01]  /*17690*/  STL [R1+0x948], R6 ;  /* 0x0009480601007387 */ /* 0x000fe20000100800 */
[----:B------:R-:W-:-:S03]  /*176a0*/  IADD3.X R11, PT, PT, R11, UR8, RZ, P6, !PT ;  /* 0x000000080b0b7c10 */ /* 0x000fc6000b7fe4ff */
[----:B------:R-:W-:Y:S01]  /*176b0*/  STL [R1+0x92c], R7 ;  /* 0x00092c0701007387 */ /* 0x000fe20000100800 */
[----:B------:R-:W-:-:S03]  /*176c0*/  IADD3 R16, P6, PT, R16, UR6, RZ ;  /* 0x0000000610107c10 */ /* 0x000fc6000ffde0ff */
        /* <DEDUP_REMOVED lines=18> */
[----:B------:R0:W-:Y:S04]  /*177f0*/  STL [R1+0x998], R0 ;  /* 0x0009980001007387 */ /* 0x0001e80000100800 */
[----:B------:R-:W-:Y:S04]  /*17800*/  STL [R1+0x990], R28 ;  /* 0x0009901c01007387 */ /* 0x000fe80000100800 */
[----:B0-----:R-:W2:Y:S04]  /*17810*/  LDL.LU R0, [R1+0x96c] ;  /* 0x00096c0001007983 */ /* 0x001ea80000300800 */
[----:B------:R-:W-:Y:S04]  /*17820*/  STL [R1+0x95c], R29 ;  /* 0x00095c1d01007387 */ /* 0x000fe80000100800 */
[----:B--2---:R0:W-:Y:S04]  /*17830*/  STL [R1+0x12d0], R0 ;  /* 0x0012d00001007387 */ /* 0x0041e80000100800 */
[----:B0-----:R-:W2:Y:S04]  /*17840*/  LDL.LU R0, [R1+0x9a0] ;  /* 0x0009a00001007983 */ /* 0x001ea80000300800 */
        /* <DEDUP_REMOVED lines=30> */
[----:B--2---:R-:W-:-:S05]  /*17a30*/  IADD3.X R0, PT, PT, R0, UR8, RZ, P5, !PT ;  /* 0x0000000800007c10 */ /* 0x004fca000affe4ff */
[----:B------:R0:W-:Y:S04]  /*17a40*/  STL [R1+0x964], R0 ;  /* 0x0009640001007387 */ /* 0x0001e80000100800 */
[----:B0-----:R-:W2:Y:S02]  /*17a50*/  LDL.LU R0, [R1+0x12d4] ;  /* 0x0012d40001007983 */ /* 0x001ea40000300800 */
[----:B--2---:R-:W-:-:S05]  /*17a60*/  IADD3 R0, P5, PT, R0, UR6, RZ ;  /* 0x0000000600007c10 */ /* 0x004fca000ffbe0ff */
[----:B------:R0:W-:Y:S04]  /*17a70*/  STL [R1+0x9a0], R0 ;  /* 0x0009a00001007387 */ /* 0x0001e80000100800 */
[----:B0-----:R-:W2:Y:S01]  /*17a80*/  LDL.LU R0, [R1+0x12d0] ;  /* 0x0012d00001007983 */ /* 0x001ea20000300800 */
[----:B----4-:R-:W-:Y:S02]  /*17a90*/  IADD3.X R13, PT, PT, R13, UR8, RZ, P3, !PT ;  /* 0x000000080d0d7c10 */ /* 0x010fe40009ffe4ff */
[----:B---3--:R-:W-:Y:S02]  /*17aa0*/  IADD3 R14, P3, PT, R14, UR6, RZ ;  /* 0x000000060e0e7c10 */ /* 0x008fe4000ff7e0ff */
        /* <DEDUP_REMOVED lines=15> */
[----:B------:R-:W-:Y:S02]  /*17ba0*/  IADD3.X R23, PT, PT, R23, UR8, RZ, P0, !PT ;  /* 0x0000000817177c10 */ /* 0x000fe400087fe4ff */
[----:B------:R-:W-:Y:S02]  /*17bb0*/  IADD3.X R24, PT, PT, R24, UR8, RZ, P6, !PT ;  /* 0x0000000818187c10 */ /* 0x000fe4000b7fe4ff */
[----:B------:R-:W-:Y:S02]  /*17bc0*/  IADD3.X R25, PT, PT, R25, UR8, RZ, P5, !PT ;  /* 0x0000000819197c10 */ /* 0x000fe4000affe4ff */
[----:B------:R-:W-:Y:S02]  /*17bd0*/  IADD3.X R27, PT, PT, R27, UR8, RZ, P3, !PT ;  /* 0x000000081b1b7c10 */ /* 0x000fe40009ffe4ff */
[----:B------:R-:W-:Y:S01]  /*17be0*/  IADD3.X R28, PT, PT, R28, UR8, RZ, P2, !PT ;  /* 0x000000081c1c7c10 */ /* 0x000fe200097fe4ff */
[----:B------:R-:W-:-:S04]  /*17bf0*/  UIADD3 UR7, UPT, UPT, UR7, -0x1, URZ ;  /* 0xffffffff07077890 */ /* 0x000fc8000fffe0ff */
[----:B------:R-:W-:Y:S01]  /*17c00*/  UISETP.NE.U32.AND UP0, UPT, UR7, URZ, UPT ;  /* 0x000000ff0700728c */ /* 0x000fe2000bf05070 */
[----:B--2---:R-:W-:Y:S02]  /*17c10*/  IADD3.X R0, PT, PT, R0, UR8, RZ, P4, !PT ;  /* 0x0000000800007c10 */ /* 0x004fe4000a7fe4ff */
[----:B------:R-:W-:-:S03]  /*17c20*/  IADD3 R12, P4, PT, R12, UR6, RZ ;  /* 0x000000060c0c7c10 */ /* 0x000fc6000ff9e0ff */
[----:B------:R0:W-:Y:S01]  /*17c30*/  STL [R1+0x96c], R0 ;  /* 0x00096c0001007387 */ /* 0x0001e20000100800 */
[----:B------:R-:W-:-:S03]  /*17c40*/  IADD3.X R18, PT, PT, R18, UR8, RZ, P4, !PT ;  /* 0x0000000812127c10 */ /* 0x000fc6000a7fe4ff */
[----:B0-----:R0:W5:Y:S04]  /*17c50*/  LDL.LU R0, [R1+0x12cc] ;  /* 0x0012cc0001007983 */ /* 0x0011680000300800 */
        /* <DEDUP_REMOVED lines=11> */
[----:B------:R1:W-:Y:S02]  /*17d10*/  STL [R1+0x9a4], R18 ;  /* 0x0009a41201007387 */ /* 0x0003e40000100800 */
[----:B-1----:R-:W1:Y:S01]  /*17d20*/  LDC R18, c[0x0][0x3a8] ;  /* 0x0000ea00ff127b82 */ /* 0x002e620000000800 */
[----:B------:R-:W-:Y:S01]  /*17d30*/  IADD3 R11, P4, PT, R11, UR6, RZ ;  /* 0x000000060b0b7c10 */ /* 0x000fe2000ff9e0ff */
[----:B------:R0:W-:Y:S04]  /*17d40*/  STL [R1+0x99c], R9 ;  /* 0x00099c0901007387 */ /* 0x0001e80000100800 */
[----:B------:R0:W-:Y:S04]  /*17d50*/  STL [R1+0x9d8], R10 ;  /* 0x0009d80a01007387 */ /* 0x0001e80000100800 */
[----:B------:R0:W-:Y:S04]  /*17d60*/  STL [R1+0x9e0], R11 ;  /* 0x0009e00b01007387 */ /* 0x0001e80000100800 */
[----:B------:R0:W-:Y:S04]  /*17d70*/  STL [R1+0x9ac], R16 ;  /* 0x0009ac1001007387 */ /* 0x0001e80000100800 */
[----:B------:R0:W-:Y:S04]  /*17d80*/  STL [R1+0x9e8], R17 ;  /* 0x0009e81101007387 */ /* 0x0001e80000100800 */
[----:B------:R0:W-:Y:S04]  /*17d90*/  STL [R1+0x9b4], R19 ;  /* 0x0009b41301007387 */ /* 0x0001e80000100800 */
[----:B------:R0:W-:Y:S04]  /*17da0*/  STL [R1+0x9f0], R20 ;  /* 0x0009f01401007387 */ /* 0x0001e80000100800 */
[----:B------:R0:W-:Y:S01]  /*17db0*/  STL [R1+0x9bc], R21 ;  /* 0x0009bc1501007387 */ /* 0x0001e20000100800 */
[----:B------:R-:W-:Y:S01]  /*17dc0*/  IADD3.X R26, PT, PT, R26, UR8, RZ, P4, !PT ;  /* 0x000000081a1a7c10 */ /* 0x000fe2000a7fe4ff */
[----:B-1----:R-:W-:-:S05]  /*17dd0*/  IMAD.SHL.U32 R2, R18, 0x20, RZ ;  /* 0x0000002012027824 */ /* 0x002fca00078e00ff */
[----:B------:R-:W-:-:S04]  /*17de0*/  IADD3 R22, P1, PT, R2, R22, RZ ;  /* 0x0000001602167210 */ /* 0x000fc80007f3e0ff */
[----:B------:R-:W-:Y:S01]  /*17df0*/  LEA.HI.X.SX32 R29, R2, R29, 0x1, P1 ;  /* 0x0000001d021d7211 */ /* 0x000fe200008f0eff */
        /* <DEDUP_REMOVED lines=8> */
[----:B------:R-:W-:Y:S05]  /*17e80*/  BRA.U UP0, `(.L_x_2) ;  /* 0xfffffef500a47547 */ /* 0x000fea000b83ffff */
.L_x_1:
[----:B-1----:R-:W2:Y:S01]  /*17e90*/  LDL.LU R2, [R1+0xba0] ;  /* 0x000ba00001027983 */ /* 0x002ea20000300800 */
[----:B------:R-:W2:Y:S03]  /*17ea0*/  LDCU.64 UR6, c[0x0][0x398] ;  /* 0x00007300ff0677ac */ /* 0x000ea60008000a00 */
[----:B------:R-:W-:Y:S01]  /*17eb0*/  STL [R1+0x138c], R4 ;  /* 0x00138c0401007387 */ /* 0x000fe20000100800 */
[----:B------:R-:W1:Y:S03]  /*17ec0*/  LDCU UR15, c[0x0][0x3b4] ;  /* 0x00007680ff0f77ac */ /* 0x000e660008000800 */
[----:B------:R-:W-:Y:S01]  /*17ed0*/  STL [R1+0x1388], R5 ;  /* 0x0013880501007387 */ /* 0x000fe20000100800 */
[----:B------:R-:W3:Y:S03]  /*17ee0*/  LDCU UR14, c[0x0][0x39c] ;  /* 0x00007380ff0e77ac */ /* 0x000ee60008000800 */
[----:B------:R-:W-:Y:S01]  /*17ef0*/  STL [R1+0x1384], R7 ;  /* 0x0013840701007387 */ /* 0x000fe20000100800 */
[----:B------:R-:W4:Y:S03]  /*17f00*/  LDCU.64 UR8, c[0x0][0x390] ;  /* 0x00007200ff0877ac */ /* 0x000f260008000a00 */
[----:B------:R-:W-:Y:S01]  /*17f10*/  STL [R1+0x1380], R6 ;  /* 0x0013800601007387 */ /* 0x000fe20000100800 */
[----:B-----5:R-:W-:Y:S01]  /*17f20*/  MOV.SPILL R0, UR40 ;  /* 0x0000002800007c02 */ /* 0x020fe20009000f00 */
[----:B------:R-:W0:Y:S02]  /*17f30*/  LDCU UR13, c[0x0][0x39c] ;  /* 0x00007380ff0d77ac */ /* 0x000e240008000800 */
[----:B------:R-:W-:Y:S01]  /*17f40*/  STL [R1+0x1374], R3 ;  /* 0x0013740301007387 */ /* 0x000fe20000100800 */
[----:B------:R-:W0:Y:S03]  /*17f50*/  LDCU UR12, c[0x0][0x39c] ;  /* 0x00007380ff0c77ac */ /* 0x000e260008000800 */
[----:B------:R-:W-:Y:S01]  /*17f60*/  STL [R1+0x1370], R18 ;  /* 0x0013701201007387 */ /* 0x000fe20000100800 */
[----:B0-----:R-:W-:Y:S01]  /*17f70*/  LOP3.LUT R27, R27, 0xfeffffff, RZ, 0xc0, !PT ;  /* 0xfeffffff1b1b7812 */ /* 0x001fe200078ec0ff */
[----:B------:R-:W0:Y:S02]  /*17f80*/  LDCU UR10, c[0x0][0x39c] ;  /* 0x00007380ff0a77ac */ /* 0x000e240008000800 */
[----:B------:R1:W-:Y:S01]  /*17f90*/  STL [R1+0x136c], R25 ;  /* 0x00136c1901007387 */ /* 0x0003e20000100800 */
[----:B------:R-:W0:Y:S01]  /*17fa0*/  LDCU UR11, c[0x0][0x39c] ;  /* 0x00007380ff0b77ac */ /* 0x000e220008000800 */
[----:B------:R-:W0:Y:S02]  /*17fb0*/  LDCU UR77, c[0x0][0x39c] ;  /* 0x00007380ff4d77ac */ /* 0x000e240008000800 */
[----:B-1----:R-:W3:Y:S01]  /*17fc0*/  LDL.LU R25, [R1+0x2c] ;  /* 0x00002c0001197983 */ /* 0x002ee20000300800 */
[----:B------:R-:W-:Y:S01]  /*17fd0*/  MOV.SPILL R3, UR41 ;  /* 0x0000002900037c02 */ /* 0x000fe20009000f00 */
[----:B------:R-:W1:Y:S02]  /*17fe0*/  LDCU UR41, c[0x0][0x39c] ;  /* 0x00007380ff2977ac */ /* 0x000e640008000800 */
[----:B------:R-:W-:Y:S01]  /*17ff0*/  STL [R1+0x1368], R24 ;  /* 0x0013681801007387 */ /* 0x000fe20000100800 */
[----:B------:R-:W0:Y:S03]  /*18000*/  LDCU UR40, c[0x0][0x39c] ;  /* 0x00007380ff2877ac */ /* 0x000e260008000800 */
        /* <DEDUP_REMOVED lines=16> */
[----:B------:R3:W-:Y:S01]  /*18110*/  STL [R1+0xd5c], R0 ;  /* 0x000d5c0001007387 */ /* 0x0007e20000100800 */
[----:B------:R-:W0:Y:S01]  /*18120*/  LDCU UR68, c[0x0][0x39c] ;  /* 0x00007380ff4477ac */ /* 0x000e220008000800 */
        /* <DEDUP_REMOVED lines=51> */
[----:B------:R-:W-:Y:S01]  /*18460*/  BAR.SYNC.DEFER_BLOCKING 0x0 ;  /* 0x0000000000007b1d */ /* 0x000fe20000010000 */
[C---:B--2---:R-:W-:Y:S01]  /*18470*/  ISETP.GE.AND P6, PT, R2.reuse, UR6, PT ;  /* 0x0000000602007c0c */ /* 0x044fe2000bfc6270 */
[----:B------:R-:W-:-:S04]  /*18480*/  IMAD R2, R2, UR15, RZ ;  /* 0x0000000f02027c24 */ /* 0x000fc8000f8e02ff */
[----:B------:R-:W2:Y:S01]  /*18490*/  LDCU UR6, c[0x0][0x3b8] ;  /* 0x00007700ff0677ac */ /* 0x000ea20008000800 */
[----:B------:R-:W0:Y:S01]  /*184a0*/  LDCU UR15, c[0x0][0x39c] ;  /* 0x00007380ff0f77ac */ /* 0x000e220008000800 */
[C---:B---3--:R-:W-:Y:S02]  /*184b0*/  VIADD R0, R25.reuse, 0x1ff ;  /* 0x000001ff19007836 */ /* 0x048fe40000000000 */
[C---:B------:R-:W-:Y:S02]  /*184c0*/  VIADD R8, R25.reuse, 0xb1 ;  /* 0x000000b119087836 */ /* 0x040fe40000000000 */
[C---:B------:R-:W-:Y:S01]  /*184d0*/  VIADD R9, R25.reuse, 0xb0 ;  /* 0x000000b019097836 */ /* 0x040fe20000000000 */
[----:B------:R-:W-:Y:S01]  /*184e0*/  ISETP.LT.AND P5, PT, R0, UR14, !P6 ;  /* 0x0000000e00007c0c */ /* 0x000fe2000f7a1270 */
[----:B--2---:R-:W-:Y:S01]  /*184f0*/  IMAD R10, R25, UR6, RZ ;  /* 0x00000006190a7c24 */ /* 0x004fe2000f8e02ff */
[C---:B----4-:R-:W-:Y:S01]  /*18500*/  IADD3 R0, P0, PT, R2.reuse, UR8, RZ ;  /* 0x0000000802007c10 */ /* 0x050fe2000ff1e0ff */
[----:B------:R-:W2:Y:S01]  /*18510*/  LDCU UR8, c[0x0][0x3b8] ;  /* 0x00007700ff0877ac */ /* 0x000ea20008000800 */
[----:B------:R-:W-:Y:S01]  /*18520*/  ISETP.LT.AND P1, PT, R9, UR13, !P6 ;  /* 0x0000000d09007c0c */ /* 0x000fe2000f721270 */
[C---:B------:R-:W-:Y:S01]  /*18530*/  VIADD R11, R25.reuse, 0xae ;  /* 0x000000ae190b7836 */ /* 0x040fe20000000000 */
[----:B------:R-:W-:Y:S01]  /*18540*/  LEA.HI.X.SX32 R2, R2, UR9, 0x1, P0 ;  /* 0x0000000902027c11 */ /* 0x000fe200080f0eff */
[----:B------:R-:W3:Y:S01]  /*18550*/  LDCU UR9, c[0x0][0x3b8] ;  /* 0x00007700ff0977ac */ /* 0x000ee20008000800 */
[----:B------:R-:W-:Y:S01]  /*18560*/  ISETP.LT.AND P0, PT, R8, UR7, !P6 ;  /* 0x0000000708007c0c */ /* 0x000fe2000f701270 */
[----:B------:R-:W-:Y:S01]  /*18570*/  VIADD R8, R25, 0xaf ;  /* 0x000000af19087836 */ /* 0x000fe20000000000 */
[----:B------:R-:W4:Y:S01]  /*18580*/  LDCU UR6, c[0x0][0x3b8] ;  /* 0x00007700ff0677ac */ /* 0x000f220008000800 */
[----:B------:R-:W0:Y:S01]  /*18590*/  LDCU UR7, c[0x0][0x3b8] ;  /* 0x00007700ff0777ac */ /* 0x000e220008000800 */
[----:B------:R-:W0:Y:S09]  /*185a0*/  LDCU UR14, c[0x0][0x39c] ;  /* 0x00007380ff0e77ac */ /* 0x000e320008000800 */
[----:B------:R-:W-:Y:S01]  /*185b0*/  @P0 LOP3.LUT R27, R27, 0x1000000, RZ, 0xfc, !PT ;  /* 0x010000001b1b0812 */ /* 0x000fe200078efcff */
[----:B--2---:R-:W-:Y:S01]  /*185c0*/  VIADD R9, R10, UR8 ;  /* 0x000000080a097c36 */ /* 0x004fe20008000000 */
[----:B------:R-:W-:Y:S01]  /*185d0*/  ISETP.LT.AND P0, PT, R8, UR12, !P6 ;  /* 0x0000000c08007c0c */ /* 0x000fe2000f701270 */
[----:B------:R-:W2:Y:S01]  /*185e0*/  LDCU UR8, c[0x0][0x3b8] ;  /* 0x00007700ff0877ac */ /* 0x000ea20008000800 */
[----:B------:R-:W-:Y:S01]  /*185f0*/  LOP3.LUT R27, R27, 0xff7fffff, RZ, 0xc0, !PT ;  /* 0xff7fffff1b1b7812 */ /* 0x000fe200078ec0ff */
[----:B---3--:R-:W-:Y:S01]  /*18600*/  VIADD R8, R9, UR9 ;  /* 0x0000000909087c36 */ /* 0x008fe20008000000 */
[----:B------:R-:W3:Y:S02]  /*18610*/  LDCU UR9, c[0x0][0x3b8] ;  /* 0x00007700ff0977ac */ /* 0x000ee40008000800 */
[----:B------:R-:W-:-:S02]  /*18620*/  @P1 LOP3.LUT R27, R27, 0x800000, RZ, 0xfc, !PT ;  /* 0x008000001b1b1812 */ /* 0x000fc400078efcff */
[C---:B------:R-:W-:Y:S01]  /*18630*/  IADD3 R6, P1, PT, R10.reuse, R0, RZ ;  /* 0x000000000a067210 */ /* 0x040fe20007f3e0ff */
[----:B------:R-:W1:Y:S01]  /*18640*/  LDCU UR12, c[0x0][0x3b8] ;  /* 0x00007700ff0c77ac */ /* 0x000e620008000800 */
[----:B------:R-:W-:Y:S02]  /*18650*/  LOP3.LUT R27, R27, 0xffbfffff, RZ, 0xc0, !PT ;  /* 0xffbfffff1b1b7812 */ /* 0x000fe400078ec0ff */
[----:B------:R-:W-:Y:S01]  /*18660*/  LEA.HI.X.SX32 R7, R10, R2, 0x1, P1 ;  /* 0x000000020a077211 */ /* 0x000fe200008f0eff */
[----:B------:R-:W1:Y:S01]  /*18670*/  LDCU UR13, c[0x0][0x39c] ;  /* 0x00007380ff0d77ac */ /* 0x000e620008000800 */
[----:B------:R-:W-:Y:S02]  /*18680*/  @P0 LOP3.LUT R27, R27, 0x400000, RZ, 0xfc, !PT ;  /* 0x004000001b1b0812 */ /* 0x000fe400078efcff */
[----:B------:R-:W-:Y:S01]  /*18690*/  IADD3 R4, P0, PT, R9, R0, RZ ;  /* 0x0000000009047210 */ /* 0x000fe20007f1e0ff */
[----:B------:R-:W-:Y:S01]  /*186a0*/  STL.64 [R1+0x8c0], R6 ;  /* 0x0008c00601007387 */ /* 0x000fe20000100a00 */
[----:B0-----:R-:W-:Y:S01]  /*186b0*/  ISETP.LT.AND P1, PT, R11, UR10, !P6 ;  /* 0x0000000a0b007c0c */ /* 0x001fe2000f721270 */
[----:B------:R-:W0:Y:S01]  /*186c0*/  LDCU UR10, c[0x0][0x3b8] ;  /* 0x00007700ff0a77ac */ /* 0x000e220008000800 */
[----:B------:R-:W-:Y:S01]  /*186d0*/  LEA.HI.X.SX32 R5, R9, R2, 0x1, P0 ;  /* 0x0000000209057211 */ /* 0x000fe200000f0eff */
[----:B------:R-:W-:Y:S01]  /*186e0*/  VIADD R9, R25, 0xad ;  /* 0x000000ad19097836 */ /* 0x000fe20000000000 */
[----:B------:R-:W-:-:S03]  /*186f0*/  LOP3.LUT R27, R27, 0xffdfffff, RZ, 0xc0, !PT ;  /* 0xffdfffff1b1b7812 */ /* 0x000fc600078ec0ff */
[----:B------:R0:W-:Y:S04]  /*18700*/  STL.64 [R1+0x8c8], R4 ;  /* 0x0008c80401007387 */ /* 0x0001e80000100a00 */
[----:B------:R4:W-:Y:S02]  /*18710*/  STL [R1+0x12f0], R0 ;  /* 0x0012f00001007387 */ /* 0x0009e40000100800 */
[----:B------:R-:W-:Y:S02]  /*18720*/  @P1 LOP3.LUT R27, R27, 0x200000, RZ, 0xfc, !PT ;  /* 0x002000001b1b1812 */ /* 0x000fe400078efcff */
[----:B------:R-:W-:Y:S02]  /*18730*/  STL [R1+0x1394], R25 ;  /* 0x0013941901007387 */ /* 0x000fe40000100800 */
[----:B------:R-:W-:-:S02]  /*18740*/  LOP3.LUT R27, R27, 0xffefffff, RZ, 0xc0, !PT ;  /* 0xffefffff1b1b7812 */ /* 0x000fc400078ec0ff */
[C---:B0-----:R-:W-:Y:S01]  /*18750*/  IADD3 R4, P0, PT, R8.reuse, R0, RZ ;  /* 0x0000000008047210 */ /* 0x041fe20007f1e0ff */
[----:B------:R-:W-:Y:S01]  /*18760*/  STL [R1+0x12f4], R2 ;  /* 0x0012f40201007387 */ /* 0x000fe20000100800 */
[C---:B----4-:R-:W-:Y:S01]  /*18770*/  VIADD R0, R8.reuse, UR6 ;  /* 0x0000000608007c36 */ /* 0x050fe20008000000 */
[----:B------:R-:W0:Y:S01]  /*18780*/  LDCU UR6, c[0x0][0x3b8] ;  /* 0x00007700ff0677ac */ /* 0x000e220008000800 */
[----:B------:R-:W-:Y:S02]  /*18790*/  LEA.HI.X.SX32 R5, R8, R2, 0x1, P0 ;  /* 0x0000000208057211 */ /* 0x000fe400000f0eff */
[----:B------:R-:W-:Y:S01]  /*187a0*/  ISETP.LT.AND P0, PT, R9, UR11, !P6 ;  /* 0x0000000b09007c0c */ /* 0x000fe2000f701270 */
[----:B------:R-:W4:Y:S02]  /*187b0*/  LDCU UR11, c[0x0][0x3b8] ;  /* 0x00007700ff0b77ac */ /* 0x000f240008000800 */
[----:B------:R-:W-:Y:S10]  /*187c0*/  STL.64 [R1+0x11a8], R4 ;  /* 0x0011a80401007387 */ /* 0x000ff40000100a00 */
[----:B------:R-:W-:-:S05]  /*187d0*/  @P0 LOP3.LUT R27, R27, 0x100000, RZ, 0xfc, !PT ;  /* 0x001000001b1b0812 */ /* 0x000fca00078efcff */
[----:B------:R-:W-:Y:S04]  /*187e0*/  STL [R1+0x1398], R27 ;  /* 0x0013981b01007387 */ /* 0x000fe80000100800 */
[----:B------:R0:W-:Y:S02]  /*187f0*/  STL [R1+0x8d0], R0 ;  /* 0x0008d00001007387 */ /* 0x0001e40000100800 */
[----:B0-----:R-:W-:Y:S01]  /*18800*/  VIADD R0, R0, UR7 ;  /* 0x0000000700007c36 */ /* 0x001fe20008000000 */
[----:B------:R-:W0:Y:S04]  /*18810*/  LDCU UR7, c[0x0][0x3b8] ;  /* 0x00007700ff0777ac */ /* 0x000e280008000800 */
[----:B------:R1:W-:Y:S02]  /*18820*/  STL [R1+0x8d4], R0 ;  /* 0x0008d40001007387 */ /* 0x0003e40000100800 */
[----:B-1----:R-:W-:Y:S01]  /*18830*/  VIADD R0, R0, UR10 ;  /* 0x0000000a00007c36 */ /* 0x002fe20008000000 */
[----:B------:R-:W1:Y:S04]  /*18840*/  LDCU UR10, c[0x0][0x3b8] ;  /* 0x00007700ff0a77ac */ /* 0x000e680008000800 */
[----:B------:R2:W-:Y:S02]  /*18850*/  STL [R1+0x8d8], R0 ;  /* 0x0008d80001007387 */ /* 0x0005e40000100800 */
[----:B--2---:R-:W-:Y:S01]  /*18860*/  VIADD R0, R0, UR8 ;  /* 0x0000000800007c36 */ /* 0x004fe20008000000 */
[----:B------:R-:W2:Y:S04]  /*18870*/  LDCU UR8, c[0x0][0x3b8] ;  /* 0x00007700ff0877ac */ /* 0x000ea80008000800 */
[----:B------:R3:W-:Y:S02]  /*18880*/  STL [R1+0x8dc], R0 ;  /* 0x0008dc0001007387 */ /* 0x0007e40000100800 */
[----:B---3--:R-:W-:Y:S01]  /*18890*/  VIADD R0, R0, UR9 ;  /* 0x0000000900007c36 */ /* 0x008fe20008000000 */
[----:B------:R-:W3:Y:S04]  /*188a0*/  LDCU UR9, c[0x0][0x3b8] ;  /* 0x00007700ff0977ac */ /* 0x000ee80008000800 */
[----:B------:R4:W-:Y:S02]  /*188b0*/  STL [R1+0x8e0], R0 ;  /* 0x0008e00001007387 */ /* 0x0009e40000100800 */
[----:B----4-:R-:W-:Y:S01]  /*188c0*/  VIADD R0, R0, UR11 ;  /* 0x0000000b00007c36 */ /* 0x010fe20008000000 */
[----:B------:R-:W4:Y:S04]  /*188d0*/  LDCU UR11, c[0x0][0x39c] ;  /* 0x00007380ff0b77ac */ /* 0x000f280008000800 */
[----:B------:R0:W-:Y:S02]  /*188e0*/  STL [R1+0x8e4], R0 ;  /* 0x0008e40001007387 */ /* 0x0001e40000100800 */
[----:B0-----:R-:W-:Y:S01]  /*188f0*/  VIADD R0, R0, UR12 ;  /* 0x0000000c00007c36 */ /* 0x001fe20008000000 */
[----:B------:R-:W0:Y:S04]  /*18900*/  LDCU UR12, c[0x0][0x39c] ;  /* 0x00007380ff0c77ac */ /* 0x000e280008000800 */
[----:B------:R1:W-:Y:S02]  /*18910*/  STL [R1+0x8e8], R0 ;  /* 0x0008e80001007387 */ /* 0x0003e40000100800 */
[----:B-1----:R-:W-:Y:S01]  /*18920*/  VIADD R0, R0, UR7 ;  /* 0x0000000700007c36 */ /* 0x002fe20008000000 */
[----:B------:R-:W1:Y:S04]  /*18930*/  LDCU UR7, c[0x0][0x3b8] ;  /* 0x00007700ff0777ac */ /* 0x000e680008000800 */
[----:B------:R0:W-:Y:S02]  /*18940*/  STL [R1+0x8ec], R0 ;  /* 0x0008ec0001007387 */ /* 0x0001e40000100800 */
[----:B0-----:R-:W-:Y:S01]  /*18950*/  VIADD R0, R0, UR6 ;  /* 0x0000000600007c36 */ /* 0x001fe20008000000 */
[----:B------:R-:W0:Y:S04]  /*18960*/  LDCU UR6, c[0x0][0x3b8] ;  /* 0x00007700ff0677ac */ /* 0x000e280008000800 */
[----:B------:R1:W-:Y:S02]  /*18970*/  STL [R1+0x8f0], R0 ;  /* 0x0008f00001007387 */ /* 0x0003e40000100800 */
[----:B-1----:R-:W-:Y:S01]  /*18980*/  VIADD R0, R0, UR10 ;  /* 0x0000000a00007c36 */ /* 0x002fe20008000000 */
[----:B------:R-:W1:Y:S04]  /*18990*/  LDCU UR10, c[0x0][0x3b8] ;  /* 0x00007700ff0a77ac */ /* 0x000e680008000800 */
[----:B------:R3:W-:Y:S02]  /*189a0*/  STL [R1+0x8f4], R0 ;  /* 0x0008f40001007387 */ /* 0x0007e40000100800 */
[----:B---3--:R-:W-:Y:S01]  /*189b0*/  VIADD R0, R0, UR9 ;  /* 0x0000000900007c36 */ /* 0x008fe20008000000 */
[----:B------:R-:W3:Y:S04]  /*189c0*/  LDCU UR9, c[0x0][0x3b8] ;  /* 0x00007700ff0977ac */ /* 0x000ee80008000800 */
[----:B------:R2:W-:Y:S02]  /*189d0*/  STL [R1+0x8f8], R0 ;  /* 0x0008f80001007387 */ /* 0x0005e40000100800 */
[----:B--2---:R-:W-:Y:S01]  /*189e0*/  VIADD R0, R0, UR8 ;  /* 0x0000000800007c36 */ /* 0x004fe20008000000 */
[----:B------:R-:W2:Y:S04]  /*189f0*/  LDCU UR8, c[0x0][0x3b8] ;  /* 0x00007700ff0877ac */ /* 0x000ea80008000800 */
        /* <DEDUP_REMOVED lines=849> */
[----:B------:R3:W-:Y:S04]  /*1bf10*/  STL [R1+0x1090], R0 ;  /* 0x0010900001007387 */ /* 0x0007e80000100800 */
[----:B------:R-:W4:Y:S04]  /*1bf20*/  LDL.LU R13, [R1+0xe0] ;  /* 0x0000e000010d7983 */ /* 0x000f280000300800 */
[----:B------:R-:W4:Y:S01]  /*1bf30*/  LDL.LU R12, [R1+0xe4] ;  /* 0x0000e400010c7983 */ /* 0x000f220000300800 */
        /* <DEDUP_REMOVED lines=8> */
[----:B------:R1:W-:Y:S04]  /*1bfc0*/  STL [R1+0x10b8], R0 ;  /* 0x0010b80001007387 */ /* 0x0003e80000100800 */
[----:B------:R-:W4:Y:S04]  /*1bfd0*/  LDL.LU R22, [R1+0xe8] ;  /* 0x0000e80001167983 */ /* 0x000f280000300800 */
[----:B------:R-:W4:Y:S01]  /*1bfe0*/  LDL.LU R23, [R1+0xec] ;  /* 0x0000ec0001177983 */ /* 0x000f220000300800 */
[----:B-1----:R-:W-:Y:S01]  /*1bff0*/  VIADD R0, R0, UR6 ;  /* 0x0000000600007c36 */ /* 0x002fe20008000000 */
[----:B------:R-:W1:Y:S02]  /*1c000*/  LDCU UR6, c[0x0][0x3b8] ;  /* 0x00007700ff0677ac */ /* 0x000e640008000800 */
[----:B------:R-:W4:Y:S04]  /*1c010*/  LDL.LU R24, [R1+0x100] ;  /* 0x0001000001187983 */ /* 0x000f280000300800 */
[----:B------:R0:W-:Y:S04]  /*1c020*/  STL [R1+0x10c8], R0 ;  /* 0x0010c80001007387 */ /* 0x0001e80000100800 */
[----:B------:R-:W4:Y:S01]  /*1c030*/  LDL.LU R18, [R1+0x104] ;  /* 0x0001040001127983 */ /* 0x000f220000300800 */
[----:B0-----:R-:W-:Y:S01]  /*1c040*/  VIADD R0, R0, UR10 ;  /* 0x0000000a00007c36 */ /* 0x001fe20008000000 */
[----:B------:R-:W0:Y:S04]  /*1c050*/  LDCU UR10, c[0x0][0x3b8] ;  /* 0x00007700ff0a77ac */ /* 0x000e280008000800 */
[----:B------:R3:W-:Y:S04]  /*1c060*/  STL [R1+0x10d0], R0 ;  /* 0x0010d00001007387 */ /* 0x0007e80000100800 */
[----:B------:R-:W4:Y:S04]  /*1c070*/  LDL.LU R3, [R1+0x108] ;  /* 0x0001080001037983 */ /* 0x000f280000300800 */
[----:B------:R-:W4:Y:S01]  /*1c080*/  LDL.LU R6, [R1+0x10c] ;  /* 0x00010c0001067983 */ /* 0x000f220000300800 */
[----:B---3--:R-:W-:Y:S01]  /*1c090*/  VIADD R0, R0, UR9 ;  /* 0x0000000900007c36 */ /* 0x008fe20008000000 */
[----:B------:R-:W3:Y:S02]  /*1c0a0*/  LDCU UR9, c[0x0][0x3b8] ;  /* 0x00007700ff0977ac */ /* 0x000ee40008000800 */
[----:B------:R-:W3:Y:S04]  /*1c0b0*/  LDL.LU R4, [R1+0x120] ;  /* 0x0001200001047983 */ /* 0x000ee80000300800 */
[----:B------:R2:W-:Y:S04]  /*1c0c0*/  STL [R1+0x10e0], R0 ;  /* 0x0010e00001007387 */ /* 0x0005e80000100800 */
[----:B------:R-:W3:Y:S04]  /*1c0d0*/  LDL.LU R29, [R1+0x124] ;  /* 0x00012400011d7983 */ /* 0x000ee80000300800 */
[----:B------:R-:W3:Y:S01]  /*1c0e0*/  LDL.LU R17, [R1+0x128] ;  /* 0x0001280001117983 */ /* 0x000ee20000300800 */
[----:B--2---:R-:W-:Y:S01]  /*1c0f0*/  VIADD R0, R0, UR8 ;  /* 0x0000000800007c36 */ /* 0x004fe20008000000 */
[----:B------:R-:W2:Y:S02]  /*1c100*/  LDCU UR8, c[0x0][0x3b8] ;  /* 0x00007700ff0877ac */ /* 0x000ea40008000800 */
[----:B------:R-:W2:Y:S04]  /*1c110*/  LDL.LU R19, [R1+0x12c] ;  /* 0x00012c0001137983 */ /* 0x000ea80000300800 */
[----:B------:R-:W2:Y:S04]  /*1c120*/  LDL.LU R20, [R1+0x140] ;  /* 0x0001400001147983 */ /* 0x000ea80000300800 */
[----:B------:R0:W-:Y:S04]  /*1c130*/  STL [R1+0x10f8], R0 ;  /* 0x0010f80001007387 */ /* 0x0001e80000100800 */
[----:B------:R-:W2:Y:S04]  /*1c140*/  LDL.LU R21, [R1+0x144] ;  /* 0x0001440001157983 */ /* 0x000ea80000300800 */
[----:B------:R-:W2:Y:S04]  /*1c150*/  LDL.LU R28, [R1+0x148] ;  /* 0x00014800011c7983 */ /* 0x000ea80000300800 */
[----:B------:R-:W2:Y:S04]  /*1c160*/  LDL.LU R26, [R1+0x14c] ;  /* 0x00014c00011a7983 */ /* 0x000ea80000300800 */
[----:B------:R-:W2:Y:S04]  /*1c170*/  LDL.LU R15, [R1+0x160] ;  /* 0x00016000010f7983 */ /* 0x000ea80000300800 */
[----:B------:R-:W2:Y:S01]  /*1c180*/  LDL.LU R14, [R1+0x164] ;  /* 0x00016400010e7983 */ /* 0x000ea20000300800 */
[----:B0-----:R-:W-:Y:S01]  /*1c190*/  VIADD R0, R0, UR7 ;  /* 0x0000000700007c36 */ /* 0x001fe20008000000 */
[----:B------:R-:W0:Y:S04]  /*1c1a0*/  LDCU UR7, c[0x0][0x3b8] ;  /* 0x00007700ff0777ac */ /* 0x000e280008000800 */
[----:B------:R1:W-:Y:S02]  /*1c1b0*/  STL [R1+0x1118], R0 ;  /* 0x0011180001007387 */ /* 0x0003e40000100800 */
[----:B-1----:R-:W-:Y:S01]  /*1c1c0*/  VIADD R0, R0, UR6 ;  /* 0x0000000600007c36 */ /* 0x002fe20008000000 */
[----:B------:R-:W1:Y:S01]  /*1c1d0*/  LDCU UR6, c[0x0][0x3b8] ;  /* 0x00007700ff0677ac */ /* 0x000e620008000800 */
[----:B----4-:R-:W-:-:S05]  /*1c1e0*/  F2FP.SATFINITE.E5M2.F32.PACK_AB_MERGE_C R2, R12, R13, RZ ;  /* 0x0000000d0c02723e */ /* 0x010fca00048060ff */
[----:B------:R-:W-:Y:S04]  /*1c1f0*/  STL [R1+0xf98], R2 ;  /* 0x000f980201007387 */ /* 0x000fe80000100800 */
[----:B------:R-:W4:Y:S04]  /*1c200*/  LDL.LU R7, [R1+0x168] ;  /* 0x0001680001077983 */ /* 0x000f280000300800 */
[----:B------:R-:W4:Y:S04]  /*1c210*/  LDL.LU R5, [R1+0x16c] ;  /* 0x00016c0001057983 */ /* 0x000f280000300800 */
[----:B------:R-:W4:Y:S04]  /*1c220*/  LDL.LU R13, [R1+0x180] ;  /* 0x00018000010d7983 */ /* 0x000f280000300800 */
[----:B------:R0:W-:Y:S04]  /*1c230*/  STL [R1+0x1108], R0 ;  /* 0x0011080001007387 */ /* 0x0001e80000100800 */
[----:B------:R-:W4:Y:S01]  /*1c240*/  LDL.LU R12, [R1+0x184] ;  /* 0x00018400010c7983 */ /* 0x000f220000300800 */
[----:B0-----:R-:W-:Y:S01]  /*1c250*/  VIADD R0, R0, UR10 ;  /* 0x0000000a00007c36 */ /* 0x001fe20008000000 */
[----:B------:R-:W0:Y:S01]  /*1c260*/  LDCU UR10, c[0x0][0x3b8] ;  /* 0x00007700ff0a77ac */ /* 0x000e220008000800 */
[----:B------:R-:W-:-:S05]  /*1c270*/  F2FP.SATFINITE.E5M2.F32.PACK_AB_MERGE_C R8, R23, R22, RZ ;  /* 0x000000161708723e */ /* 0x000fca00048060ff */
[----:B------:R-:W-:Y:S04]  /*1c280*/  STL [R1+0xf94], R8 ;  /* 0x000f940801007387 */ /* 0x000fe80000100800 */
[----:B------:R-:W4:Y:S01]  /*1c290*/  LDL.LU R22, [R1+0x188] ;  /* 0x0001880001167983 */ /* 0x000f220000300800 */
[----:B------:R-:W-:-:S05]  /*1c2a0*/  F2FP.SATFINITE.E5M2.F32.PACK_AB_MERGE_C R2, R18, R24, RZ ;  /* 0x000000181202723e */ /* 0x000fca00048060ff */
[----:B------:R-:W-:Y:S04]  /*1c2b0*/  STL [R1+0xd58], R2 ;  /* 0x000d580201007387 */ /* 0x000fe80000100800 */
[----:B------:R-:W4:Y:S04]  /*1c2c0*/  LDL.LU R23, [R1+0x18c] ;  /* 0x00018c0001177983 */ /* 0x000f280000300800 */
[----:B------:R-:W4:Y:S04]  /*1c2d0*/  LDL.LU R24, [R1+0x1a0] ;  /* 0x0001a00001187983 */ /* 0x000f280000300800 */
[----:B------:R3:W-:Y:S01]  /*1c2e0*/  STL [R1+0x10e8], R0 ;  /* 0x0010e80001007387 */ /* 0x0007e20000100800 */
[----:B------:R-:W-:-:S03]  /*1c2f0*/  F2FP.SATFINITE.E5M2.F32.PACK_AB_MERGE_C R3, R6, R3, RZ ;  /* 0x000000030603723e */ /* 0x000fc600048060ff */
[----:B------:R-:W4:Y:S04]  /*1c300*/  LDL.LU R18, [R1+0x1a4] ;  /* 0x0001a40001127983 */ /* 0x000f280000300800 */
[----:B------:R0:W-:Y:S01]  /*1c310*/  STL [R1+0xf90], R3 ;  /* 0x000f900301007387 */ /* 0x0001e20000100800 */
[----:B---3--:R-:W-:Y:S01]  /*1c320*/  VIADD R0, R0, UR9 ;  /* 0x0000000900007c36 */ /* 0x008fe20008000000 */
[----:B------:R-:W3:Y:S01]  /*1c330*/  LDCU UR9, c[0x0][0x3b8] ;  /* 0x00007700ff0977ac */ /* 0x000ee20008000800 */
[----:B------:R-:W-:Y:S01]  /*1c340*/  F2FP.SATFINITE.E5M2.F32.PACK_AB_MERGE_C R2, R29, R4, RZ ;  /* 0x000000041d02723e */ /* 0x000fe200048060ff */
[----:B0-----:R-:W3:Y:S04]  /*1c350*/  LDL.LU R3, [R1+0x1a8] ;  /* 0x0001a80001037983 */ /* 0x001ee80000300800 */
[----:B------:R0:W-:Y:S04]  /*1c360*/  STL [R1+0x10fc], R2 ;  /* 0x0010fc0201007387 */ /* 0x0001e80000100800 */
[----:B------:R-:W3:Y:S04]  /*1c370*/  LDL.LU R6, [R1+0x1ac] ;  /* 0x0001ac0001067983 */ /* 0x000ee80000300800 */
[----:B------:R-:W3:Y:S04]  /*1c380*/  LDL.LU R4, [R1+0x1c0] ;  /* 0x0001c00001047983 */ /* 0x000ee80000300800 */
[----:B------:R1:W-:Y:S04]  /*1c390*/  STL [R1+0x10d4], R0 ;  /* 0x0010d40001007387 */ /* 0x0003e80000100800 */
[----:B------:R-:W3:Y:S01]  /*1c3a0*/  LDL.LU R29, [R1+0x1c4] ;  /* 0x0001c400011d7983 */ /* 0x000ee20000300800 */
[----:B--2---:R-:W-:-:S02]  /*1c3b0*/  F2FP.SATFINITE.E5M2.F32.PACK_AB_MERGE_C R8, R19, R17, RZ ;  /* 0x000000111308723e */ /* 0x004fc400048060ff */
[----:B0-----:R-:W-:Y:S01]  /*1c3c0*/  F2FP.SATFINITE.E5M2.F32.PACK_AB_MERGE_C R2, R21, R20, RZ ;  /* 0x000000141502723e */ /* 0x001fe200048060ff */
[----:B-1----:R-:W-:Y:S02]  /*1c3d0*/  VIADD R0, R0, UR8 ;  /* 0x0000000800007c36 */ /* 0x002fe40008000000 */
[----:B------:R0:W-:Y:S01]  /*1c3e0*/  STL [R1+0x1084], R8 ;  /* 0x0010840801007387 */ /* 0x0001e20000100800 */
[----:B------:R-:W1:Y:S03]  /*1c3f0*/  LDCU UR8, c[0x0][0x3b8] ;  /* 0x00007700ff0877ac */ /* 0x000e660008000800 */
[----:B------:R2:W-:Y:S01]  /*1c400*/  STL [R1+0x1074], R2 ;  /* 0x0010740201007387 */ /* 0x0005e20000100800 */
[----:B0-----:R-:W-:-:S03]  /*1c410*/  F2FP.SATFINITE.E5M2.F32.PACK_AB_MERGE_C R8, R26, R28, RZ ;  /* 0x0000001c1a08723e */ /* 0x001fc600048060ff */
[----:B------:R0:W-:Y:S01]  /*1c420*/  STL [R1+0x10cc], R0 ;  /* 0x0010cc0001007387 */ /* 0x0001e20000100800 */
[----:B--2---:R-:W-:-:S03]  /*1c430*/  F2FP.SATFINITE.E5M2.F32.PACK_AB_MERGE_C R2, R14, R15, RZ ;  /* 0x0000000f0e02723e */ /* 0x004fc600048060ff */
[----:B------:R-:W-:Y:S04]  /*1c440*/  STL [R1+0x1070], R8 ;  /* 0x0010700801007387 */ /* 0x000fe80000100800 */
[----:B------:R-:W-:Y:S01]  /*1c450*/  STL [R1+0x1208], R2 ;  /* 0x0012080201007387 */ /* 0x000fe20000100800 */
[----:B0-----:R-:W-:Y:S01]  /*1c460*/  VIADD R0, R0, UR7 ;  /* 0x0000000700007c36 */ /* 0x001fe20008000000 */
[----:B------:R-:W0:Y:S02]  /*1c470*/  LDCU UR7, c[0x0][0x3b8] ;  /* 0x00007700ff0777ac */ /* 0x000e240008000800 */
[----:B------:R-:W2:Y:S04]  /*1c480*/  LDL.LU R28, [R1+0x1c8] ;  /* 0x0001c800011c7983 */ /* 0x000ea80000300800 */
[----:B------:R-:W2:Y:S04]  /*1c490*/  LDL.LU R26, [R1+0x1cc] ;  /* 0x0001cc00011a7983 */ /* 0x000ea80000300800 */
[----:B------:R-:W2:Y:S04]  /*1c4a0*/  LDL.LU R15, [R1+0x1e0] ;  /* 0x0001e000010f7983 */ /* 0x000ea80000300800 */
[----:B------:R0:W-:Y:S04]  /*1c4b0*/  STL [R1+0x10c0], R0 ;  /* 0x0010c00001007387 */ /* 0x0001e80000100800 */
[----:B------:R-:W2:Y:S01]  /*1c4c0*/  LDL.LU R14, [R1+0x1e4] ;  /* 0x0001e400010e7983 */ /* 0x000ea20000300800 */
[----:B0-----:R-:W-:Y:S01]  /*1c4d0*/  VIADD R0, R0, UR6 ;  /* 0x0000000600007c36 */ /* 0x001fe20008000000 */
[----:B------:R-:W0:Y:S01]  /*1c4e0*/  LDCU UR6, c[0x0][0x3b8] ;  /* 0x00007700ff0677ac */ /* 0x000e220008000800 */
[----:B----4-:R-:W-:-:S05]  /*1c4f0*/  F2FP.SATFINITE.E5M2.F32.PACK_AB_MERGE_C R5, R5, R7, RZ ;  /* 0x000000070505723e */ /* 0x010fca00048060ff */
[----:B------:R4:W-:Y:S04]  /*1c500*/  STL [R1+0x1204], R5 ;  /* 0x0012040501007387 */ /* 0x0009e80000100800 */
[----:B------:R-:W2:Y:S01]  /*1c510*/  LDL.LU R7, [R1+0x1e8] ;  /* 0x0001e80001077983 */ /* 0x000ea20000300800 */
[----:B------:R-:W-:-:S05]  /*1c520*/  F2FP.SATFINITE.E5M2.F32.PACK_AB_MERGE_C R2, R12, R13, RZ ;  /* 0x0000000d0c02723e */ /* 0x000fca00048060ff */
[----:B------:R-:W-:Y:S04]  /*1c530*/  STL [R1+0x11f4], R2 ;  /* 0x0011f40201007387 */ /* 0x000fe80000100800 */
[----:B----4-:R-:W4:Y:S04]  /*1c540*/  LDL.LU R5, [R1+0x1ec] ;  /* 0x0001ec0001057983 */ /* 0x010f280000300800 */
        /* <DEDUP_REMOVED lines=12> */
[----:B------:R0:W-:Y:S04]  /*1c610*/  STL [R1+0x10a8], R0 ;  /* 0x0010a80001007387 */ /* 0x0001e80000100800 */
[----:B------:R-:W4:Y:S01]  /*1c620*/  LDL.LU R18, [R1+0x224] ;  /* 0x0002240001127983 */ /* 0x000f220000300800 */
[----:B---3--:R-:W-:Y:S01]  /*1c630*/  F2FP.SATFINITE.E5M2.F32.PACK_AB_MERGE_C R3, R6, R3, RZ ;  /* 0x000000030603723e */ /* 0x008fe200048060ff */
[----:B0-----:R-:W-:-:S04]  /*1c640*/  VIADD R0, R0, UR9 ;  /* 0x0000000900007c36 */ /* 0x001fc80008000000 */
[----:B------:R0:W-:Y:S01]  /*1c650*/  STL [R1+0x123c], R3 ;  /* 0x00123c0301007387 */ /* 0x0001e20000100800 */
[----:B------:R-:W3:Y:S03]  /*1c660*/  LDCU UR9, c[0x0][0x3b8] ;  /* 0x00007700ff0977ac */ /* 0x000ee60008000800 */
[----:B------:R-:W3:Y:S01]  /*1c670*/  LDL.LU R17, [R1+0x228] ;  /* 0x0002280001117983 */ /* 0x000ee20000300800 */
[----:B------:R-:W-:-:S05]  /*1c680*/  F2FP.SATFINITE.E5M2.F32.PACK_AB_MERGE_C R2, R29, R4, RZ ;  /* 0x000000041d02723e */ /* 0x000fca00048060ff */
[----:B------:R-:W-:Y:S04]  /*1c690*/  STL [R1+0x1230], R2 ;  /* 0x0012300201007387 */ /* 0x000fe80000100800 */
[----:B------:R-:W3:Y:S04]  /*1c6a0*/  LDL.LU R19, [R1+0x22c] ;  /* 0x00022c0001137983 */ /* 0x000ee80000300800 */
[----:B------:R-:W3:Y:S04]  /*1c6b0*/  LDL.LU R20, [R1+0x240] ;  /* 0x0002400001147983 */ /* 0x000ee80000300800 */
[----:B------:R1:W-:Y:S04]  /*1c6c0*/  STL [R1+0x1094], R0 ;  /* 0x0010940001007387 */ /* 0x0003e80000100800 */
[----:B------:R-:W3:Y:S04]  /*1c6d0*/  LDL.LU R21, [R1+0x244] ;  /* 0x0002440001157983 */ /* 0x000ee80000300800 */
[----:B0-----:R-:W3:Y:S04]  /*1c6e0*/  LDL.LU R3, [R1+0x248] ;  /* 0x0002480001037983 */ /* 0x001ee80000300800 */
[----:B------:R-:W3:Y:S04]  /*1c6f0*/  LDL.LU R6, [R1+0x24c] ;  /* 0x00024c0001067983 */ /* 0x000ee80000300800 */
[----:B------:R-:W3:Y:S04]  /*1c700*/  LDL.LU R4, [R1+0x260] ;  /* 0x0002600001047983 */ /* 0x000ee80000300800 */
[----:B------:R-:W3:Y:S01]  /*1c710*/  LDL.LU R29, [R1+0x264] ;  /* 0x00026400011d7983 */ /* 0x000ee20000300800 */
[----:B--2---:R-:W-:Y:S01]  /*1c720*/  F2FP.SATFINITE.E5M2.F32.PACK_AB_MERGE_C R8, R26, R28, RZ ;  /* 0x0000001c1a08723e */ /* 0x004fe200048060ff */
[----:B-1----:R-:W-:Y:S01]  /*1c730*/  VIADD R0, R0, UR8 ;  /* 0x0000000800007c36 */ /* 0x002fe20008000000 */
[----:B------:R-:W0:Y:S03]  /*1c740*/  LDCU UR8, c[0x0][0x3b8] ;  /* 0x00007700ff0877ac */ /* 0x000e260008000800 */
[----:B------:R-:W-:Y:S01]  /*1c750*/  STL [R1+0x122c], R8 ;  /* 0x00122c0801007387 */ /* 0x000fe20000100800 */
[----:B------:R-:W-:-:S03]  /*1c760*/  F2FP.SATFINITE.E5M2.F32.PACK_AB_MERGE_C R2, R14, R15, RZ ;  /* 0x0000000f0e02723e */ /* 0x000fc600048060ff */
[----:B------:R-:W2:Y:S04]  /*1c770*/  LDL.LU R28, [R1+0x268] ;  /* 0x00026800011c7983 */ /* 0x000ea80000300800 */
[----:B------:R-:W-:Y:S04]  /*1c780*/  STL [R1+0x1278], R2 ;  /* 0x0012780201007387 */ /* 0x000fe80000100800 */
[----:B------:R-:W2:Y:S04]  /*1c790*/  LDL.LU R26, [R1+0x26c] ;  /* 0x00026c00011a7983 */ /* 0x000ea80000300800 */
[----:B------:R-:W2:Y:S04]  /*1c7a0*/  LDL.LU R15, [R1+0x280] ;  /* 0x00028000010f7983 */ /* 0x000ea80000300800 */
[----:B------:R1:W-:Y:S04]  /*1c7b0*/  STL [R1+0x1080], R0 ;  /* 0x0010800001007387 */ /* 0x0003e80000100800 */
[----:B------:R-:W2:Y:S01]  /*1c7c0*/  LDL.LU R14, [R1+0x284] ;  /* 0x00028400010e7983 */ /* 0x000ea20000300800 */
[----:B-1----:R-:W-:Y:S01]  /*1c7d0*/  VIADD R0, R0, UR7 ;  /* 0x0000000700007c36 */ /* 0x002fe20008000000 */
[----:B------:R-:W1:Y:S01]  /*1c7e0*/  LDCU UR7, c[0x0][0x3b8] ;  /* 0x00007700ff0777ac */ /* 0x000e620008000800 */
        /* <DEDUP_REMOVED lines=12> */
[----:B------:R3:W-:Y:S04]  /*1c8b0*/  STL [R1+0x126c], R8 ;  /* 0x00126c0801007387 */ /* 0x0007e80000100800 */
        /* <DEDUP_REMOVED lines=9> */
[----:B------:R-:W-:Y:S01]  /*1c950*/  STL [R1+0x12a0], R8 ;  /* 0x0012a00801007387 */ /* 0x000fe20000100800 */
[----:B------:R-:W0:Y:S01]  /*1c960*/  LDCU UR10, c[0x0][0x3b8] ;  /* 0x00007700ff0a77ac */ /* 0x000e220008000800 */
[----:B------:R-:W-:-:S05]  /*1c970*/  F2FP.SATFINITE.E5M2.F32.PACK_AB_MERGE_C R2, R21, R20, RZ ;  /* 0x000000141502723e */ /* 0x000fca00048060ff */
[----:B------:R3:W-:Y:S01]  /*1c980*/  STL [R1+0x1294], R2 ;  /* 0x0012940201007387 */ /* 0x0007e20000100800 */
[----:B------:R-:W-:-:S03]  /*1c990*/  F2FP.SATFINITE.E5M2.F32.PACK_AB_MERGE_C R3, R6, R3, RZ ;  /* 0x000000030603723e */ /* 0x000fc600048060ff */
[----:B------:R0:W-:Y:S01]  /*1c9a0*/  STL [R1+0x1060], R0 ;  /* 0x0010600001007387 */ /* 0x0001e20000100800 */
[----:B---3--:R-:W-:-:S03]  /*1c9b0*/  F2FP.SATFINITE.E5M2.F32.PACK_AB_MERGE_C R2, R29, R4, RZ ;  /* 0x000000041d02723e */ /* 0x008fc600048060ff */
[----:B------:R3:W-:Y:S01]  /*1c9c0*/  STL [R1+0x1290], R3 ;  /* 0x0012900301007387 */ /* 0x0007e20000100800 */
[----:B0-----:R-:W-:Y:S01]  /*1c9d0*/  VIADD R0, R0, UR9 ;  /* 0x0000000900007c36 */ /* 0x001fe20008000000 */
[----:B------:R-:W0:Y:S02]  /*1c9e0*/  LDCU UR9, c[0x0][0x3b8] ;  /* 0x00007700ff0977ac */ /* 0x000e240008000800 */
[----:B------:R0:W-:Y:S04]  /*1c9f0*/  STL [R1+0x12b8], R2 ;  /* 0x0012b80201007387 */ /* 0x0001e80000100800 */
[----:B---3--:R-:W3:Y:S04]  /*1ca00*/  LDL.LU R3, [R1+0x308] ;  /* 0x0003080001037983 */ /* 0x008ee80000300800 */
[----:B------:R-:W3:Y:S04]  /*1ca10*/  LDL.LU R6, [R1+0x30c] ;  /* 0x00030c0001067983 */ /* 0x000ee80000300800 */
[----:B------:R-:W3:Y:S04]  /*1ca20*/  LDL.LU R4, [R1+0x8b0] ;  /* 0x0008b00001047983 */ /* 0x000ee80000300800 */
[----:B------:R0:W-:Y:S04]  /*1ca30*/  STL [R1+0x1058], R0 ;  /* 0x0010580001007387 */ /* 0x0001e80000100800 */
[----:B------:R-:W3:Y:S01]  /*1ca40*/  LDL.LU R29, [R1+0x8b4] ;  /* 0x0008b400011d7983 */ /* 0x000ee20000300800 */
[----:B--2---:R-:W-:-:S02]  /*1ca50*/  F2FP.SATFINITE.E5M2.F32.PACK_AB_MERGE_C R8, R26, R28, RZ ;  /* 0x0000001c1a08723e */ /* 0x004fc400048060ff */
[----:B0-----:R-:W-:-:S03]  /*1ca60*/  F2FP.SATFINITE.E5M2.F32.PACK_AB_MERGE_C R2, R14, R15, RZ ;  /* 0x0000000f0e02723e */ /* 0x001fc600048060ff */
[----:B------:R-:W-:Y:S01]  /*1ca70*/  STL [R1+0x12b4], R8 ;  /* 0x0012b40801007387 */ /* 0x000fe20000100800 */
[----:B------:R-:W-:Y:S01]  /*1ca80*/  VIADD R0, R0, UR8 ;  /* 0x0000000800007c36 */ /* 0x000fe20008000000 */
[----:B------:R-:W0:Y:S02]  /*1ca90*/  LDCU UR8, c[0x0][0x3b8] ;  /* 0x00007700ff0877ac */ /* 0x000e240008000800 */
        /* <DEDUP_REMOVED lines=27> */
[----:B------:R-:W4:Y:S04]  /*1cc50*/  LDL.LU R21, [R1+0x884] ;  /* 0x0008840001157983 */ /* 0x000f280000300800 */
[----:B------:R-:W4:Y:S04]  /*1cc60*/  LDL.LU R22, [R1+0x888] ;  /* 0x0008880001167983 */ /* 0x000f280000300800 */
[----:B------:R-:W4:Y:S04]  /*1cc70*/  LDL.LU R23, [R1+0x88c] ;  /* 0x00088c0001177983 */ /* 0x000f280000300800 */
[----:B------:R-:W4:Y:S04]  /*1cc80*/  LDL.LU R24, [R1+0x870] ;  /* 0x0008700001187983 */ /* 0x000f280000300800 */
[----:B------:R-:W4:Y:S01]  /*1cc90*/  LDL.LU R18, [R1+0x874] ;  /* 0x0008740001127983 */ /* 0x000f220000300800 */
[----:B0-----:R-:W-:Y:S01]  /*1cca0*/  VIADD R0, R0, UR10 ;  /* 0x0000000a00007c36 */ /* 0x001fe20008000000 */
[----:B------:R-:W0:Y:S01]  /*1ccb0*/  LDCU UR10, c[0x0][0x3b8] ;  /* 0x00007700ff0a77ac */ /* 0x000e220008000800 */
[----:B---3--:R-:W-:-:S05]  /*1ccc0*/  F2FP.SATFINITE.E5M2.F32.PACK_AB_MERGE_C R3, R6, R3, RZ ;  /* 0x000000030603723e */ /* 0x008fca00048060ff */
[----:B------:R3:W-:Y:S01]  /*1ccd0*/  STL [R1+0x12bc], R3 ;  /* 0x0012bc0301007387 */ /* 0x0007e20000100800 */
[----:B------:R-:W-:-:S03]  /*1cce0*/  F2FP.SATFINITE.E5M2.F32.PACK_AB_MERGE_C R2, R29, R4, RZ ;  /* 0x000000041d02723e */ /* 0x000fc600048060ff */
[----:B---3--:R-:W3:Y:S04]  /*1ccf0*/  LDL.LU R3, [R1+0x878] ;  /* 0x0008780001037983 */ /* 0x008ee80000300800 */
[----:B------:R0:W-:Y:S04]  /*1cd00*/  STL [R1+0xf8c], R2 ;  /* 0x000f8c0201007387 */ /* 0x0001e80000100800 */
[----:B------:R-:W3:Y:S04]  /*1cd10*/  LDL.LU R6, [R1+0x87c] ;  /* 0x00087c0001067983 */ /* 0x000ee80000300800 */
[----:B------:R-:W3:Y:S04]  /*1cd20*/  LDL.LU R4, [R1+0x860] ;  /* 0x0008600001047983 */ /* 0x000ee80000300800 */
[----:B------:R0:W-:Y:S04]  /*1cd30*/  STL [R1+0x1000], R0 ;  /* 0x0010000001007387 */ /* 0x0001e80000100800 */
[----:B------:R-:W3:Y:S01]  /*1cd40*/  LDL.LU R29, [R1+0x864] ;  /* 0x00086400011d7983 */ /* 0x000ee20000300800 */
[----:B--2---:R-:W-:-:S03]  /*1cd50*/  F2FP.SATFINITE.E5M2.F32.PACK_AB_MERGE_C R8, R26, R28, RZ ;  /* 0x0000001c1a08723e */ /* 0x004fc600048060ff */
[----:B------:R-:W2:Y:S01]  /*1cd60*/  LDL.LU R28, [R1+0x868] ;  /* 0x00086800011c7983 */ /* 0x000ea20000300800 */
[----:B0-----:R-:W-:-:S03]  /*1cd70*/  F2FP.SATFINITE.E5M2.F32.PACK_AB_MERGE_C R2, R14, R15, RZ ;  /* 0x0000000f0e02723e */ /* 0x001fc600048060ff */
[----:B------:R-:W-:Y:S04]  /*1cd80*/  STL [R1+0xf88], R8 ;  /* 0x000f880801007387 */ /* 0x000fe80000100800 */
[----:B------:R-:W2:Y:S04]  /*1cd90*/  LDL.LU R26, [R1+0x86c] ;  /* 0x00086c00011a7983 */ /* 0x000ea80000300800 */
[----:B------:R-:W-:Y:S04]  /*1cda0*/  STL [R1+0xdf0], R2 ;  /* 0x000df00201007387 */ /* 0x000fe80000100800 */
[----:B------:R-:W2:Y:S04]  /*1cdb0*/  LDL.LU R15, [R1+0x850] ;  /* 0x00085000010f7983 */ /* 0x000ea80000300800 */
[----:B------:R-:W2:Y:S01]  /*1cdc0*/  LDL.LU R14, [R1+0x854] ;  /* 0x00085400010e7983 */ /* 0x000ea20000300800 */
[----:B------:R-:W-:Y:S01]  /*1cdd0*/  VIADD R0, R0, UR9 ;  /* 0x0000000900007c36 */ /* 0x000fe20008000000 */
[----:B------:R-:W0:Y:S04]  /*1cde0*/  LDCU UR9, c[0x0][0x3b8] ;  /* 0x00007700ff0977ac */ /* 0x000e280008000800 */
[----:B------:R1:W-:Y:S02]  /*1cdf0*/  STL [R1+0xff8], R0 ;  /* 0x000ff80001007387 */ /* 0x0003e40000100800 */
[----:B-1----:R-:W-:Y:S01]  /*1ce00*/  VIADD R0, R0, UR8 ;  /* 0x0000000800007c36 */ /* 0x002fe20008000000 */
[----:B------:R-:W1:Y:S01]  /*1ce10*/  LDCU UR8, c[0x0][0x3b8] ;  /* 0x00007700ff0877ac */ /* 0x000e620008000800 */
[----:B----4-:R-:W-:-:S05]  /*1ce20*/  F2FP.SATFINITE.E5M2.F32.PACK_AB_MERGE_C R5, R5, R7, RZ ;  /* 0x000000070505723e */ /* 0x010fca00048060ff */
[----:B------:R4:W-:Y:S01]  /*1ce30*/  STL [R1+0xeb4], R5 ;  /* 0x000eb40501007387 */ /* 0x0009e20000100800 */
[----:B------:R-:W-:-:S05]  /*1ce40*/  F2FP.SATFINITE.E5M2.F32.PACK_AB_MERGE_C R2, R12, R13, RZ ;  /* 0x0000000d0c02723e */ /* 0x000fca00048060ff */
[----:B------:R-:W-:Y:S04]  /*1ce50*/  STL [R1+0xfa4], R2 ;  /* 0x000fa40201007387 */ /* 0x000fe80000100800 */
[----:B------:R-:W2:Y:S04]  /*1ce60*/  LDL.LU R7, [R1+0x858] ;  /* 0x0008580001077983 */ /* 0x000ea80000300800 */
[----:B----4-:R-:W4:Y:S04]  /*1ce70*/  LDL.LU R5, [R1+0x85c] ;  /* 0x00085c0001057983 */ /* 0x010f280000300800 */
[----:B------:R-:W4:Y:S04]  /*1ce80*/  LDL.LU R13, [R1+0x840] ;  /* 0x00084000010d7983 */ /* 0x000f280000300800 */
[----:B------:R0:W-:Y:S04]  /*1ce90*/  STL [R1+0xff0], R0 ;  /* 0x000ff00001007387 */ /* 0x0001e80000100800 */
[----:B------:R-:W4:Y:S01]  /*1cea0*/  LDL.LU R12, [R1+0x844] ;  /* 0x00084400010c7983 */ /* 0x000f220000300800 */
[----:B0-----:R-:W-:Y:S01]  /*1ceb0*/  VIADD R0, R0, UR7 ;  /* 0x0000000700007c36 */ /* 0x001fe20008000000 */
[----:B------:R-:W0:Y:S01]  /*1cec0*/  LDCU UR7, c[0x0][0x3b8] ;  /* 0x00007700ff0777ac */ /* 0x000e220008000800 */
[----:B------:R-:W-:-:S05]  /*1ced0*/  F2FP.SATFINITE.E5M2.F32.PACK_AB_MERGE_C R8, R19, R17, RZ ;  /* 0x000000111308723e */ /* 0x000fca00048060ff */
[----:B------:R0:W-:Y:S01]  /*1cee0*/  STL [R1+0xfc8], R8 ;  /* 0x000fc80801007387 */ /* 0x0001e20000100800 */
[----:B------:R-:W-:-:S05]  /*1cef0*/  F2FP.SATFINITE.E5M2.F32.PACK_AB_MERGE_C R2, R21, R20, RZ ;  /* 0x000000141502723e */ /* 0x000fca00048060ff */
[----:B------:R1:W-:Y:S01]  /*1cf00*/  STL [R1+0xf9c], R2 ;  /* 0x000f9c0201007387 */ /* 0x0003e20000100800 */
[----:B0-----:R-:W-:-:S03]  /*1cf10*/  F2FP.SATFINITE.E5M2.F32.PACK_AB_MERGE_C R8, R23, R22, RZ ;  /* 0x000000161708723e */ /* 0x001fc600048060ff */
[----:B------:R0:W-:Y:S01]  /*1cf20*/  STL [R1+0xfe8], R0 ;  /* 0x000fe80001007387 */ /* 0x0001e20000100800 */
[----:B-1----:R-:W-:-:S03]  /*1cf30*/  F2FP.SATFINITE.E5M2.F32.PACK_AB_MERGE_C R2, R18, R24, RZ ;  /* 0x000000181202723e */ /* 0x002fc600048060ff */
[----:B------:R-:W-:Y:S01]  /*1cf40*/  STL [R1+0xfa0], R8 ;  /* 0x000fa00801007387 */ /* 0x000fe20000100800 */
[----:B0-----:R-:W-:Y:S01]  /*1cf50*/  VIADD R0, R0, UR6 ;  /* 0x0000000600007c36 */ /* 0x001fe20008000000 */
[----:B------:R-:W0:Y:S02]  /*1cf60*/  LDCU UR6, c[0x0][0x3b8] ;  /* 0x00007700ff0677ac */ /* 0x000e240008000800 */
[----:B------:R1:W-:Y:S04]  /*1cf70*/  STL [R1+0x1054], R2 ;  /* 0x0010540201007387 */ /* 0x0003e80000100800 */
[----:B------:R-:W4:Y:S04]  /*1cf80*/  LDL.LU R22, [R1+0x848] ;  /* 0x0008480001167983 */ /* 0x000f280000300800 */
[----:B------:R-:W4:Y:S04]  /*1cf90*/  LDL.LU R23, [R1+0x84c] ;  /* 0x00084c0001177983 */ /* 0x000f280000300800 */
[----:B------:R-:W4:Y:S04]  /*1cfa0*/  LDL.LU R24, [R1+0x830] ;  /* 0x0008300001187983 */ /* 0x000f280000300800 */
[----:B------:R0:W-:Y:S04]  /*1cfb0*/  STL [R1+0xfc0], R0 ;  /* 0x000fc00001007387 */ /* 0x0001e80000100800 */
[----:B------:R-:W4:Y:S01]  /*1cfc0*/  LDL.LU R18, [R1+0x834] ;  /* 0x0008340001127983 */ /* 0x000f220000300800 */
[----:B---3--:R-:W-:-:S05]  /*1cfd0*/  F2FP.SATFINITE.E5M2.F32.PACK_AB_MERGE_C R3, R6, R3, RZ ;  /* 0x000000030603723e */ /* 0x008fca00048060ff */
[----:B------:R2:W-:Y:S01]  /*1cfe0*/  STL [R1+0x101c], R3 ;  /* 0x00101c0301007387 */ /* 0x0005e20000100800 */
[----:B-1----:R-:W-:-:S03]  /*1cff0*/  F2FP.SATFINITE.E5M2.F32.PACK_AB_MERGE_C R2, R29, R4, RZ ;  /* 0x000000041d02723e */ /* 0x002fc600048060ff */
[----:B------:R-:W3:Y:S04]  /*1d000*/  LDL.LU R4, [R1+0x838] ;  /* 0x0008380001047983 */ /* 0x000ee80000300800 */
[----:B------:R1:W-:Y:S01]  /*1d010*/  STL [R1+0x1014], R2 ;  /* 0x0010140201007387 */ /* 0x0003e20000100800 */
[----:B0-----:R-:W-:Y:S01]  /*1d020*/  VIADD R0, R0, UR10 ;  /* 0x0000000a00007c36 */ /* 0x001fe20008000000 */
[----:B------:R-:W0:Y:S02]  /*1d030*/  LDCU UR10, c[0x0][0x3b8] ;  /* 0x00007700ff0a77ac */ /* 0x000e240008000800 */
[----:B------:R-:W3:Y:S01]  /*1d040*/  LDL.LU R29, [R1+0x83c] ;  /* 0x00083c00011d7983 */ /* 0x000ee20000300800 */
[----:B--2---:R-:W-:-:S03]  /*1d050*/  F2FP.SATFINITE.E5M2.F32.PACK_AB_MERGE_C R3, R26, R28, RZ ;  /* 0x0000001c1a03723e */ /* 0x004fc600048060ff */
[----:B------:R2:W-:Y:S04]  /*1d060*/  STL [R1+0xfb8], R0 ;  /* 0x000fb80001007387 */ /* 0x0005e80000100800 */
[----:B------:R-:W3:Y:S04]  /*1d070*/  LDL.LU R28, [R1+0x820] ;  /* 0x00082000011c7983 */ /* 0x000ee80000300800 */
[----:B------:R0:W-:Y:S01]  /*1d080*/  STL [R1+0x1010], R3 ;  /* 0x0010100301007387 */ /* 0x0001e20000100800 */
[----:B-1----:R-:W-:-:S03]  /*1d090*/  F2FP.SATFINITE.E5M2.F32.PACK_AB_MERGE_C R2, R14, R15, RZ ;  /* 0x0000000f0e02723e */ /* 0x002fc600048060ff */
[----:B------:R-:W3:Y:S01]  /*1d0a0*/  LDL.LU R26, [R1+0x824] ;  /* 0x00082400011a7983 */ /* 0x000ee20000300800 */
[----:B--2---:R-:W-:Y:S01]  /*1d0b0*/  VIADD R0, R0, UR9 ;  /* 0x0000000900007c36 */ /* 0x004fe20008000000 */
[----:B------:R-:W1:Y:S02]  /*1d0c0*/  LDCU UR9, c[0x0][0x3b8] ;  /* 0x00007700ff0977ac */ /* 0x000e640008000800 */
[----:B------:R-:W-:Y:S04]  /*1d0d0*/  STL [R1+0x11e0], R2 ;  /* 0x0011e00201007387 */ /* 0x000fe80000100800 */
[----:B0-----:R-:W2:Y:S04]  /*1d0e0*/  LDL.LU R3, [R1+0x828] ;  /* 0x0008280001037983 */ /* 0x001ea80000300800 */
        /* <DEDUP_REMOVED lines=11> */
[----:B------:R-:W2:Y:S04]  /*1d1a0*/  LDL.LU R19, [R1+0x81c] ;  /* 0x00081c0001137983 */ /* 0x000ea80000300800 */
[----:B------:R-:W2:Y:S04]  /*1d1b0*/  LDL.LU R20, [R1+0x800] ;  /* 0x0008000001147983 */ /* 0x000ea80000300800 */
[----:B------:R0:W-:Y:S04]  /*1d1c0*/  STL [R1+0xfa8], R0 ;  /* 0x000fa80001007387 */ /* 0x0001e80000100800 */
[----:B------:R-:W2:Y:S04]  /*1d1d0*/  LDL.LU R21, [R1+0x804] ;  /* 0x0008040001157983 */ /* 0x000ea80000300800 */
[----:B------:R-:W2:Y:S04]  /*1d1e0*/  LDL.LU R7, [R1+0x808] ;  /* 0x0008080001077983 */ /* 0x000ea80000300800 */
[----:B----4-:R-:W4:Y:S04]  /*1d1f0*/  LDL.LU R5, [R1+0x80c] ;  /* 0x00080c0001057983 */ /* 0x010f280000300800 */
[----:B------:R-:W4:Y:S04]  /*1d200*/  LDL.LU R13, [R1+0x7f0] ;  /* 0x0007f000010d7983 */ /* 0x000f280000300800 */
[----:B------:R-:W4:Y:S01]  /*1d210*/  LDL.LU R12, [R1+0x7f4] ;  /* 0x0007f400010c7983 */ /* 0x000f220000300800 */
[----:B0-----:R-:W-:Y:S01]  /*1d220*/  VIADD R0, R0, UR7 ;  /* 0x0000000700007c36 */ /* 0x001fe20008000000 */
[----:B------:R-:W0:Y:S01]  /*1d230*/  LDCU UR7, c[0x0][0x3b8] ;  /* 0x00007700ff0777ac */ /* 0x000e220008000800 */
[----:B------:R-:W-:-:S05]  /*1d240*/  F2FP.SATFINITE.E5M2.F32.PACK_AB_MERGE_C R8, R23, R22, RZ ;  /* 0x000000161708723e */ /* 0x000fca00048060ff */
[----:B------:R-:W-:Y:S04]  /*1d250*/  STL [R1+0x11a4], R8 ;  /* 0x0011a40801007387 */ /* 0x000fe80000100800 */
[----:B------:R-:W4:Y:S01]  /*1d260*/  LDL.LU R22, [R1+0x7f8] ;  /* 0x0007f80001167983 */ /* 0x000f220000300800 */
[----:B------:R-:W-:-:S05]  /*1d270*/  F2FP.SATFINITE.E5M2.F32.PACK_AB_MERGE_C R2, R18, R24, RZ ;  /* 0x000000181202723e */ /* 0x000fca00048060ff */
[----:B------:R3:W-:Y:S04]  /*1d280*/  STL [R1+0x1228], R2 ;  /* 0x0012280201007387 */ /* 0x0007e80000100800 */
[----:B------:R-:W4:Y:S04]  /*1d290*/  LDL.LU R23, [R1+0x7fc] ;  /* 0x0007fc0001177983 */ /* 0x000f280000300800 */
[----:B------:R-:W-:Y:S04]  /*1d2a0*/  STL [R1+0xf80], R0 ;  /* 0x000f800001007387 */ /* 0x000fe80000100800 */
[----:B------:R-:W4:Y:S04]  /*1d2b0*/  LDL.LU R24, [R1+0x7e0] ;  /* 0x0007e00001187983 */ /* 0x000f280000300800 */
[----:B------:R-:W4:Y:S01]  /*1d2c0*/  LDL.LU R18, [R1+0x7e4] ;  /* 0x0007e40001127983 */ /* 0x000f220000300800 */
[----:B---3--:R-:W-:-:S05]  /*1d2d0*/  F2FP.SATFINITE.E5M2.F32.PACK_AB_MERGE_C R2, R29, R4, RZ ;  /* 0x000000041d02723e */ /* 0x008fca00048060ff */
[----:B------:R3:W-:Y:S04]  /*1d2e0*/  STL [R1+0x1224], R2 ;  /* 0x0012240201007387 */ /* 0x0007e80000100800 */
[----:B------:R-:W4:Y:S04]  /*1d2f0*/  LDL.LU R4, [R1+0x7e8] ;  /* 0x0007e80001047983 */ /* 0x000f280000300800 */
[----:B------:R-:W4:Y:S01]  /*1d300*/  LDL.LU R29, [R1+0x7ec] ;  /* 0x0007ec00011d7983 */ /* 0x000f220000300800 */
[----:B---3--:R-:W-:-:S03]  /*1d310*/  F2FP.SATFINITE.E5M2.F32.PACK_AB_MERGE_C R2, R26, R28, RZ ;  /* 0x0000001c1a02723e */ /* 0x008fc600048060ff */
[----:B------:R-:W3:Y:S04]  /*1d320*/  LDL.LU R28, [R1+0x7d0] ;  /* 0x0007d000011c7983 */ /* 0x000ee80000300800 */
[----:B------:R-:W3:Y:S01]  /*1d330*/  LDL.LU R26, [R1+0x7d4] ;  /* 0x0007d400011a7983 */ /* 0x000ee20000300800 */
[----:B------:R-:W-:Y:S01]  /*1d340*/  VIADD R0, R0, UR6 ;  /* 0x0000000600007c36 */ /* 0x000fe20008000000 */
[----:B------:R-:W0:Y:S02]  /*1d350*/  LDCU UR6, c[0x0][0x3b8] ;  /* 0x00007700ff0677ac */ /* 0x000e240008000800 */
[----:B------:R1:W-:Y:S01]  /*1d360*/  STL [R1+0x1220], R2 ;  /* 0x0012200201007387 */ /* 0x0003e20000100800 */
[----:B--2---:R-:W-:-:S03]  /*1d370*/  F2FP.SATFINITE.E5M2.F32.PACK_AB_MERGE_C R3, R6, R3, RZ ;  /* 0x000000030603723e */ /* 0x004fc600048060ff */
[----:B------:R-:W-:Y:S04]  /*1d380*/  STL [R1+0xf78], R0 ;  /* 0x000f780001007387 */ /* 0x000fe80000100800 */
[----:B------:R2:W-:Y:S01]  /*1d390*/  STL [R1+0x121c], R3 ;  /* 0x00121c0301007387 */ /* 0x0005e20000100800 */
[----:B-1----:R-:W-:-:S03]  /*1d3a0*/  F2FP.SATFINITE.E5M2.F32.PACK_AB_MERGE_C R2, R14, R15, RZ ;  /* 0x0000000f0e02723e */ /* 0x002fc600048060ff */
[----:B--2---:R-:W2:Y:S04]  /*1d3b0*/  LDL.LU R3, [R1+0x7d8] ;  /* 0x0007d80001037983 */ /* 0x004ea80000300800 */
[----:B------:R-:W-:Y:S04]  /*1d3c0*/  STL [R1+0x1258], R2 ;  /* 0x0012580201007387 */ /* 0x000fe80000100800 */
[----:B------:R-:W2:Y:S04]  /*1d3d0*/  LDL.LU R6, [R1+0x7dc] ;  /* 0x0007dc0001067983 */ /* 0x000ea80000300800 */
[----:B------:R-:W2:Y:S04]  /*1d3e0*/  LDL.LU R15, [R1+0x2f0] ;  /* 0x0002f000010f7983 */ /* 0x000ea80000300800 */
[----:B------:R-:W2:Y:S01]  /*1d3f0*/  LDL.LU R14, [R1+0x2f4] ;  /* 0x0002f400010e7983 */ /* 0x000ea20000300800 */
[----:B------:R-:W-:Y:S01]  /*1d400*/  VIADD R0, R0, UR10 ;  /* 0x0000000a00007c36 */ /* 0x000fe20008000000 */
[----:B------:R-:W1:Y:S04]  /*1d410*/  LDCU UR10, c[0x0][0x3b8] ;  /* 0x00007700ff0a77ac */ /* 0x000e680008000800 */
[----:B------:R0:W-:Y:S02]  /*1d420*/  STL [R1+0xf70], R0 ;  /* 0x000f700001007387 */ /* 0x0001e40000100800 */
[----:B0-----:R-:W-:Y:S01]  /*1d430*/  VIADD R0, R0, UR9 ;  /* 0x0000000900007c36 */ /* 0x001fe20008000000 */
[----:B------:R-:W0:Y:S01]  /*1d440*/  LDCU UR9, c[0x0][0x3b8] ;  /* 0x00007700ff0977ac */ /* 0x000e220008000800 */
[----:B------:R-:W-:-:S05]  /*1d450*/  F2FP.SATFINITE.E5M2.F32.PACK_AB_MERGE_C R8, R19, R17, RZ ;  /* 0x000000111308723e */ /* 0x000fca00048060ff */
[----:B------:R-:W-:Y:S01]  /*1d460*/  STL [R1+0x1254], R8 ;  /* 0x0012540801007387 */ /* 0x000fe20000100800 */
[----:B------:R-:W-:-:S05]  /*1d470*/  F2FP.SATFINITE.E5M2.F32.PACK_AB_MERGE_C R2, R21, R20, RZ ;  /* 0x000000141502723e */ /* 0x000fca00048060ff */
[----:B------:R0:W-:Y:S01]  /*1d480*/  STL [R1+0x1250], R2 ;  /* 0x0012500201007387 */ /* 0x0001e20000100800 */
[----:B----4-:R-:W-:-:S03]  /*1d490*/  F2FP.SATFINITE.E5M2.F32.PACK_AB_MERGE_C R5, R5, R7, RZ ;  /* 0x000000070505723e */ /* 0x010fc600048060ff */
[----:B------:R-:W-:Y:S04]  /*1d4a0*/  STL [R1+0xf68], R0 ;  /* 0x000f680001007387 */ /* 0x000fe80000100800 */
[----:B------:R4:W-:Y:S01]  /*1d4b0*/  STL [R1+0x124c], R5 ;  /* 0x00124c0501007387 */ /* 0x0009e20000100800 */
[----:B0-----:R-:W-:-:S03]  /*1d4c0*/  F2FP.SATFINITE.E5M2.F32.PACK_AB_MERGE_C R2, R12, R13, RZ ;  /* 0x0000000d0c02723e */ /* 0x001fc600048060ff */
[----:B------:R-:W2:Y:S04]  /*1d4d0*/  LDL.LU R7, [R1+0x2f8] ;  /* 0x0002f80001077983 */ /* 0x000ea80000300800 */
[----:B------:R0:W-:Y:S04]  /*1d4e0*/  STL [R1+0x1288], R2 ;  /* 0x0012880201007387 */ /* 0x0001e80000100800 */
[----:B----4-:R-:W4:Y:S04]  /*1d4f0*/  LDL.LU R5, [R1+0x2fc] ;  /* 0x0002fc0001057983 */ /* 0x010f280000300800 */
[----:B------:R-:W4:Y:S01]  /*1d500*/  LDL.LU R13, [R1+0x7c0] ;  /* 0x0007c000010d7983 */ /* 0x000f220000300800 */
[----:B0-----:R-:W-:Y:S01]  /*1d510*/  VIADD R2, R0, UR8 ;  /* 0x0000000800027c36 */ /* 0x001fe20008000000 */
[----:B------:R-:W0:Y:S02]  /*1d520*/  LDCU UR8, c[0x0][0x3b8] ;  /* 0x00007700ff0877ac */ /* 0x000e240008000800 */
[----:B------:R-:W4:Y:S01]  /*1d530*/  LDL.LU R12, [R1+0x7c4] ;  /* 0x0007c400010c7983 */ /* 0x000f220000300800 */
[----:B------:R-:W-:-:S05]  /*1d540*/  F2FP.SATFINITE.E5M2.F32.PACK_AB_MERGE_C R0, R23, R22, RZ ;  /* 0x000000161700723e */ /* 0x000fca00048060ff */
[----:B------:R0:W-:Y:S04]  /*1d550*/  STL [R1+0x12f8], R0 ;  /* 0x0012f80001007387 */ /* 0x0001e80000100800 */
[----:B------:R1:W-:Y:S01]  /*1d560*/  STL [R1+0xf60], R2 ;  /* 0x000f600201007387 */ /* 0x0003e20000100800 */
[----:B------:R-:W-:Y:S01]  /*1d570*/  F2FP.SATFINITE.E5M2.F32.PACK_AB_MERGE_C R8, R18, R24, RZ ;  /* 0x000000181208723e */ /* 0x000fe200048060ff */
[----:B0-----:R-:W-:Y:S01]  /*1d580*/  VIADD R0, R2, UR7 ;  /* 0x0000000702007c36 */ /* 0x001fe20008000000 */
[----:B------:R-:W0:Y:S03]  /*1d590*/  LDCU UR7, c[0x0][0x3b8] ;  /* 0x00007700ff0777ac */ /* 0x000e260008000800 */
[----:B------:R-:W-:Y:S01]  /*1d5a0*/  STL [R1+0x1280], R8 ;  /* 0x0012800801007387 */ /* 0x000fe20000100800 */
[----:B-1----:R-:W-:-:S05]  /*1d5b0*/  F2FP.SATFINITE.E5M2.F32.PACK_AB_MERGE_C R2, R29, R4, RZ ;  /* 0x000000041d02723e */ /* 0x002fca00048060ff */
[----:B------:R3:W-:Y:S04]  /*1d5c0*/  STL [R1+0x12fc], R2 ;  /* 0x0012fc0201007387 */ /* 0x0007e80000100800 */
[----:B------:R1:W-:Y:S04]  /*1d5d0*/  STL [R1+0xf58], R0 ;  /* 0x000f580001007387 */ /* 0x0003e80000100800 */
[----:B------:R-:W4:Y:S01]  /*1d5e0*/  LDL.LU R4, [R1+0x7c8] ;  /* 0x0007c80001047983 */ /* 0x000f220000300800 */
[----:B---3--:R-:W-:Y:S01]  /*1d5f0*/  F2FP.SATFINITE.E5M2.F32.PACK_AB_MERGE_C R2, R26, R28, RZ ;  /* 0x0000001c1a02723e */ /* 0x008fe200048060ff */
[----:B-1----:R-:W-:-:S04]  /*1d600*/  VIADD R0, R0, UR6 ;  /* 0x0000000600007c36 */ /* 0x002fc80008000000 */
[----:B------:R-:W-:Y:S01]  /*1d610*/  STL [R1+0x12a8], R2 ;  /* 0x0012a80201007387 */ /* 0x000fe20000100800 */
[----:B------:R-:W1:Y:S03]  /*1d620*/  LDCU UR6, c[0x0][0x3b8] ;  /* 0x00007700ff0677ac */ /* 0x000e660008000800 */
[----:B------:R-:W3:Y:S04]  /*1d630*/  LDL.LU R29, [R1+0x7cc] ;  /* 0x0007cc00011d7983 */ /* 0x000ee80000300800 */
[----:B------:R-:W3:Y:S04]  /*1d640*/  LDL.LU R28, [R1+0x7b0] ;  /* 0x0007b000011c7983 */ /* 0x000ee80000300800 */
[----:B------:R0:W-:Y:S04]  /*1d650*/  STL [R1+0xf50], R0 ;  /* 0x000f500001007387 */ /* 0x0001e80000100800 */
[----:B------:R-:W3:Y:S01]  /*1d660*/  LDL.LU R26, [R1+0x7b4] ;  /* 0x0007b400011a7983 */ /* 0x000ee20000300800 */
[----:B--2---:R-:W-:Y:S01]  /*1d670*/  F2FP.SATFINITE.E5M2.F32.PACK_AB_MERGE_C R3, R6, R3, RZ ;  /* 0x000000030603723e */ /* 0x004fe200048060ff */
[----:B0-----:R-:W-:Y:S01]  /*1d680*/  VIADD R0, R0, UR10 ;  /* 0x0000000a00007c36 */ /* 0x001fe20008000000 */
[----:B------:R-:W0:Y:S03]  /*1d690*/  LDCU UR10, c[0x0][0x3b8] ;  /* 0x00007700ff0a77ac */ /* 0x000e260008000800 */
[----:B------:R2:W-:Y:S01]  /*1d6a0*/  STL [R1+0x129c], R3 ;  /* 0x00129c0301007387 */ /* 0x0005e20000100800 */
[----:B------:R-:W-:-:S03]  /*1d6b0*/  F2FP.SATFINITE.E5M2.F32.PACK_AB_MERGE_C R2, R14, R15, RZ ;  /* 0x0000000f0e02723e */ /* 0x000fc600048060ff */
[----:B------:R-:W3:Y:S04]  /*1d6c0*/  LDL.LU R25, [R1+0x7b8] ;  /* 0x0007b80001197983 */ /* 0x000ee80000300800 */
[----:B------:R-:W-:Y:S04]  /*1d6d0*/  STL [R1+0x1298], R2 ;  /* 0x0012980201007387 */ /* 0x000fe80000100800 */
[----:B------:R-:W3:Y:S04]  /*1d6e0*/  LDL.LU R11, [R1+0x7bc] ;  /* 0x0007bc00010b7983 */ /* 0x000ee80000300800 */
[----:B------:R-:W3:Y:S04]  /*1d6f0*/  LDL.LU R10, [R1+0x7a0] ;  /* 0x0007a000010a7983 */ /* 0x000ee80000300800 */
[----:B------:R0:W-:Y:S04]  /*1d700*/  STL [R1+0xf48], R0 ;  /* 0x000f480001007387 */ /* 0x0001e80000100800 */
[----:B------:R-:W3:Y:S04]  /*1d710*/  LDL.LU R16, [R1+0x7a4] ;  /* 0x0007a40001107983 */ /* 0x000ee80000300800 */
[----:B--2---:R-:W2:Y:S04]  /*1d720*/  LDL.LU R3, [R1+0x7a8] ;  /* 0x0007a80001037983 */ /* 0x004ea80000300800 */
[----:B------:R-:W2:Y:S04]  /*1d730*/  LDL.LU R6, [R1+0x7ac] ;  /* 0x0007ac0001067983 */ /* 0x000ea80000300800 */
[----:B------:R-:W2:Y:S04]  /*1d740*/  LDL.LU R15, [R1+0x790] ;  /* 0x00079000010f7983 */ /* 0x000ea80000300800 */
[----:B------:R-:W2:Y:S01]  /*1d750*/  LDL.LU R14, [R1+0x794] ;  /* 0x00079400010e7983 */ /* 0x000ea20000300800 */
[----:B0-----:R-:W-:Y:S01]  /*1d760*/  VIADD R0, R0, UR9 ;  /* 0x0000000900007c36 */ /* 0x001fe20008000000 */
[----:B------:R-:W0:Y:S01]  /*1d770*/  LDCU UR9, c[0x0][0x3b8] ;  /* 0x00007700ff0977ac */ /* 0x000e220008000800 */
[----:B----4-:R-:W-:-:S05]  /*1d780*/  F2FP.SATFINITE.E5M2.F32.PACK_AB_MERGE_C R5, R5, R7, RZ ;  /* 0x000000070505723e */ /* 0x010fca00048060ff */
[----:B------:R4:W-:Y:S01]  /*1d790*/  STL [R1+0x128c], R5 ;  /* 0x00128c0501007387 */ /* 0x0009e20000100800 */
[----:B------:R-:W-:-:S03]  /*1d7a0*/  F2FP.SATFINITE.E5M2.F32.PACK_AB_MERGE_C R2, R12, R13, RZ ;  /* 0x0000000d0c02723e */ /* 0x000fc600048060ff */
[----:B------:R-:W2:Y:S04]  /*1d7b0*/  LDL.LU R17, [R1+0x798] ;  /* 0x0007980001117983 */ /* 0x000ea80000300800 */
[----:B------:R-:W-:Y:S04]  /*1d7c0*/  STL [R1+0xeb0], R2 ;  /* 0x000eb00201007387 */ /* 0x000fe80000100800 */
[----:B------:R-:W2:Y:S04]  /*1d7d0*/  LDL.LU R19, [R1+0x79c] ;  /* 0x00079c0001137983 */ /* 0x000ea80000300800 */
[----:B------:R-:W2:Y:S04]  /*1d7e0*/  LDL.LU R20, [R1+0x780] ;  /* 0x0007800001147983 */ /* 0x000ea80000300800 */
[----:B------:R0:W-:Y:S04]  /*1d7f0*/  STL [R1+0xf40], R0 ;  /* 0x000f400001007387 */ /* 0x0001e80000100800 */
[----:B------:R-:W2:Y:S04]  /*1d800*/  LDL.LU R21, [R1+0x784] ;  /* 0x0007840001157983 */ /* 0x000ea80000300800 */
[----:B------:R-:W2:Y:S04]  /*1d810*/  LDL.LU R22, [R1+0x788] ;  /* 0x0007880001167983 */ /* 0x000ea80000300800 */
[----:B------:R-:W2:Y:S04]  /*1d820*/  LDL.LU R23, [R1+0x78c] ;  /* 0x00078c0001177983 */ /* 0x000ea80000300800 */
[----:B------:R-:W2:Y:S04]  /*1d830*/  LDL.LU R24, [R1+0x770] ;  /* 0x0007700001187983 */ /* 0x000ea80000300800 */
[----:B------:R-:W2:Y:S04]  /*1d840*/  LDL.LU R18, [R1+0x774] ;  /* 0x0007740001127983 */ /* 0x000ea80000300800 */
[----:B------:R-:W2:Y:S04]  /*1d850*/  LDL.LU R7, [R1+0x778] ;  /* 0x0007780001077983 */ /* 0x000ea80000300800 */
[----:B----4-:R-:W4:Y:S04]  /*1d860*/  LDL.LU R5, [R1+0x77c] ;  /* 0x00077c0001057983 */ /* 0x010f280000300800 */
        /* <DEDUP_REMOVED lines=13> */
[----:B------:R-:W-:-:S02]  /*1d940*/  F2FP.SATFINITE.E5M2.F32.PACK_AB_MERGE_C R8, R11, R25, RZ ;  /* 0x000000190b08723e */ /* 0x000fc400048060ff */
[----:B0-----:R-:W-:Y:S01]  /*1d950*/  F2FP.SATFINITE.E5M2.F32.PACK_AB_MERGE_C R2, R16, R10, RZ ;  /* 0x0000000a1002723e */ /* 0x001fe200048060ff */
[----:B------:R-:W-:Y:S02]  /*1d960*/  VIADD R0, R0, UR7 ;  /* 0x0000000700007c36 */ /* 0x000fe40008000000 */
[----:B------:R-:W-:Y:S01]  /*1d970*/  STL [R1+0xd80], R8 ;  /* 0x000d800801007387 */ /* 0x000fe20000100800 */
[----:B------:R-:W0:Y:S03]  /*1d980*/  LDCU UR7, c[0x0][0x3b8] ;  /* 0x00007700ff0777ac */ /* 0x000e260008000800 */
[----:B------:R1:W-:Y:S01]  /*1d990*/  STL [R1+0x1008], R2 ;  /* 0x0010080201007387 */ /* 0x0003e20000100800 */
[----:B--2---:R-:W-:-:S03]  /*1d9a0*/  F2FP.SATFINITE.E5M2.F32.PACK_AB_MERGE_C R3, R6, R3, RZ ;  /* 0x000000030603723e */ /* 0x004fc600048060ff */
[----:B------:R2:W-:Y:S01]  /*1d9b0*/  STL [R1+0xf20], R0 ;  /* 0x000f200001007387 */ /* 0x0005e20000100800 */
[----:B-1----:R-:W-:-:S03]  /*1d9c0*/  F2FP.SATFINITE.E5M2.F32.PACK_AB_MERGE_C R2, R14, R15, RZ ;  /* 0x0000000f0e02723e */ /* 0x002fc600048060ff */
[----:B------:R1:W-:Y:S01]  /*1d9d0*/  STL [R1+0xfe4], R3 ;  /* 0x000fe40301007387 */ /* 0x0003e20000100800 */
[----:B--2---:R-:W-:-:S03]  /*1d9e0*/  VIADD R0, R0, UR6 ;  /* 0x0000000600007c36 */ /* 0x004fc60008000000 */
[----:B------:R-:W-:Y:S01]  /*1d9f0*/  STL [R1+0xfe0], R2 ;  /* 0x000fe00201007387 */ /* 0x000fe20000100800 */
[----:B------:R-:W2:Y:S03]  /*1da00*/  LDCU UR6, c[0x0][0x3b8] ;  /* 0x00007700ff0677ac */ /* 0x000ea60008000800 */
[----:B-1----:R-:W2:Y:S04]  /*1da10*/  LDL.LU R3, [R1+0x758] ;  /* 0x0007580001037983 */ /* 0x002ea80000300800 */
[----:B------:R-:W2:Y:S04]  /*1da20*/  LDL.LU R6, [R1+0x75c] ;  /* 0x00075c0001067983 */ /* 0x000ea80000300800 */
[----:B------:R-:W2:Y:S04]  /*1da30*/  LDL.LU R15, [R1+0x740] ;  /* 0x00074000010f7983 */ /* 0x000ea80000300800 */
[----:B------:R1:W-:Y:S04]  /*1da40*/  STL [R1+0xf10], R0 ;  /* 0x000f100001007387 */ /* 0x0003e80000100800 */
[----:B------:R-:W2:Y:S01]  /*1da50*/  LDL.LU R14, [R1+0x744] ;  /* 0x00074400010e7983 */ /* 0x000ea20000300800 */
[----:B-1----:R-:W-:Y:S01]  /*1da60*/  VIADD R0, R0, UR10 ;  /* 0x0000000a00007c36 */ /* 0x002fe20008000000 */
[----:B------:R-:W1:Y:S01]  /*1da70*/  LDCU UR10, c[0x0][0x3b8] ;  /* 0x00007700ff0a77ac */ /* 0x000e620008000800 */
        /* <DEDUP_REMOVED lines=10> */
[----:B------:R1:W-:Y:S01]  /*1db20*/  STL [R1+0x1048], R2 ;  /* 0x0010480201007387 */ /* 0x0003e20000100800 */
[----:B----4-:R-:W-:-:S03]  /*1db30*/  F2FP.SATFINITE.E5M2.F32.PACK_AB_MERGE_C R5, R5, R7, RZ ;  /* 0x000000070505723e */ /* 0x010fc600048060ff */
[----:B------:R4:W-:Y:S01]  /*1db40*/  STL [R1+0xee8], R0 ;  /* 0x000ee80001007387 */ /* 0x0009e20000100800 */
[----:B-1----:R-:W-:-:S03]  /*1db50*/  F2FP.SATFINITE.E5M2.F32.PACK_AB_MERGE_C R2, R12, R13, RZ ;  /* 0x0000000d0c02723e */ /* 0x002fc600048060ff */
[----:B------:R1:W-:Y:S01]  /*1db60*/  STL [R1+0x1018], R5 ;  /* 0x0010180501007387 */ /* 0x0003e20000100800 */
[----:B----4-:R-:W-:Y:S01]  /*1db70*/  VIADD R0, R0, UR8 ;  /* 0x0000000800007c36 */ /* 0x010fe20008000000 */
[----:B------:R-:W4:Y:S02]  /*1db80*/  LDCU UR8, c[0x0][0x3b8] ;  /* 0x00007700ff0877ac */ /* 0x000f240008000800 */
[----:B------:R-:W-:Y:S04]  /*1db90*/  STL [R1+0x10ec], R2 ;  /* 0x0010ec0201007387 */ /* 0x000fe80000100800 */
[----:B------:R-:W4:Y:S04]  /*1dba0*/  LDL.LU R7, [R1+0x748] ;  /* 0x0007480001077983 */ /* 0x000f280000300800 */
[----:B-1----:R-:W4:Y:S04]  /*1dbb0*/  LDL.LU R5, [R1+0x74c] ;  /* 0x00074c0001057983 */ /* 0x002f280000300800 */
[----:B------:R-:W4:Y:S04]  /*1dbc0*/  LDL.LU R13, [R1+0x730] ;  /* 0x00073000010d7983 */ /* 0x000f280000300800 */
[----:B------:R1:W-:Y:S04]  /*1dbd0*/  STL [R1+0xed0], R0 ;  /* 0x000ed00001007387 */ /* 0x0003e80000100800 */
[----:B------:R-:W4:Y:S01]  /*1dbe0*/  LDL.LU R12, [R1+0x734] ;  /* 0x00073400010c7983 */ /* 0x000f220000300800 */
[----:B-1----:R-:W-:Y:S01]  /*1dbf0*/  VIADD R0, R0, UR7 ;  /* 0x0000000700007c36 */ /* 0x002fe20008000000 */
[----:B------:R-:W1:Y:S01]  /*1dc00*/  LDCU UR7, c[0x0][0x3b8] ;  /* 0x00007700ff0777ac */ /* 0x000e620008000800 */
[----:B---3--:R-:W-:-:S05]  /*1dc10*/  F2FP.SATFINITE.E5M2.F32.PACK_AB_MERGE_C R4, R29, R4, RZ ;  /* 0x000000041d04723e */ /* 0x008fca00048060ff */
[----:B------:R3:W-:Y:S04]  /*1dc20*/  STL [R1+0x10e4], R4 ;  /* 0x0010e40401007387 */ /* 0x0007e80000100800 */
[----:B------:R-:W4:Y:S01]  /*1dc30*/  LDL.LU R25, [R1+0x738] ;  /* 0x0007380001197983 */ /* 0x000f220000300800 */
[----:B------:R-:W-:-:S05]  /*1dc40*/  F2FP.SATFINITE.E5M2.F32.PACK_AB_MERGE_C R2, R26, R28, RZ ;  /* 0x0000001c1a02723e */ /* 0x000fca00048060ff */
[----:B------:R-:W-:Y:S04]  /*1dc50*/  STL [R1+0x10dc], R2 ;  /* 0x0010dc0201007387 */ /* 0x000fe80000100800 */
[----:B------:R-:W4:Y:S04]  /*1dc60*/  LDL.LU R11, [R1+0x73c] ;  /* 0x00073c00010b7983 */ /* 0x000f280000300800 */
[----:B------:R-:W4:Y:S04]  /*1dc70*/  LDL.LU R10, [R1+0x720] ;  /* 0x00072000010a7983 */ /* 0x000f280000300800 */
[----:B------:R0:W-:Y:S04]  /*1dc80*/  STL [R1+0xec0], R0 ;  /* 0x000ec00001007387 */ /* 0x0001e80000100800 */
[----:B------:R-:W4:Y:S04]  /*1dc90*/  LDL.LU R16, [R1+0x724] ;  /* 0x0007240001107983 */ /* 0x000f280000300800 */
[----:B---3--:R-:W3:Y:S04]  /*1dca0*/  LDL.LU R4, [R1+0x728] ;  /* 0x0007280001047983 */ /* 0x008ee80000300800 */
[----:B------:R-:W3:Y:S04]  /*1dcb0*/  LDL.LU R29, [R1+0x72c] ;  /* 0x00072c00011d7983 */ /* 0x000ee80000300800 */
[----:B------:R-:W3:Y:S04]  /*1dcc0*/  LDL.LU R28, [R1+0x710] ;  /* 0x00071000011c7983 */ /* 0x000ee80000300800 */
[----:B------:R-:W3:Y:S01]  /*1dcd0*/  LDL.LU R26, [R1+0x714] ;  /* 0x00071400011a7983 */ /* 0x000ee20000300800 */
[----:B--2---:R-:W-:Y:S01]  /*1dce0*/  F2FP.SATFINITE.E5M2.F32.PACK_AB_MERGE_C R3, R6, R3, RZ ;  /* 0x000000030603723e */ /* 0x004fe200048060ff */
[----:B0-----:R-:W-:Y:S01]  /*1dcf0*/  VIADD R0, R0, UR6 ;  /* 0x0000000600007c36 */ /* 0x001fe20008000000 */
[----:B------:R-:W0:Y:S03]  /*1dd00*/  LDCU UR6, c[0x0][0x3b8] ;  /* 0x00007700ff0677ac */ /* 0x000e260008000800 */
[----:B------:R2:W-:Y:S04]  /*1dd10*/  STL [R1+0x109c], R3 ;  /* 0x00109c0301007387 */ /* 0x0005e80000100800 */
[----:B------:R-:W3:Y:S01]  /*1dd20*/  LDL.LU R17, [R1+0x718] ;  /* 0x0007180001117983 */ /* 0x000ee20000300800 */
[----:B------:R-:W-:-:S05]  /*1dd30*/  F2FP.SATFINITE.E5M2.F32.PACK_AB_MERGE_C R2, R14, R15, RZ ;  /* 0x0000000f0e02723e */ /* 0x000fca00048060ff */
[----:B------:R-:W-:Y:S04]  /*1dd40*/  STL [R1+0x11a0], R2 ;  /* 0x0011a00201007387 */ /* 0x000fe80000100800 */
[----:B------:R-:W3:Y:S04]  /*1dd50*/  LDL.LU R19, [R1+0x71c] ;  /* 0x00071c0001137983 */ /* 0x000ee80000300800 */
[----:B------:R-:W3:Y:S04]  /*1dd60*/  LDL.LU R20, [R1+0x700] ;  /* 0x0007000001147983 */ /* 0x000ee80000300800 */
[----:B------:R0:W-:Y:S04]  /*1dd70*/  STL [R1+0xea8], R0 ;  /* 0x000ea80001007387 */ /* 0x0001e80000100800 */
[----:B------:R-:W3:Y:S04]  /*1dd80*/  LDL.LU R21, [R1+0x704] ;  /* 0x0007040001157983 */ /* 0x000ee80000300800 */
[----:B------:R-:W3:Y:S04]  /*1dd90*/  LDL.LU R22, [R1+0x708] ;  /* 0x0007080001167983 */ /* 0x000ee80000300800 */
[----:B------:R-:W3:Y:S04]  /*1dda0*/  LDL.LU R23, [R1+0x70c] ;  /* 0x00070c0001177983 */ /* 0x000ee80000300800 */
[----:B------:R-:W3:Y:S04]  /*1ddb0*/  LDL.LU R24, [R1+0x6f0] ;  /* 0x0006f00001187983 */ /* 0x000ee80000300800 */
        /* <DEDUP_REMOVED lines=19> */
[----:B------:R-:W-:Y:S01]  /*1def0*/  STL [R1+0x1148], R8 ;  /* 0x0011480801007387 */ /* 0x000fe20000100800 */
[----:B------:R-:W-:-:S05]  /*1df00*/  F2FP.SATFINITE.E5M2.F32.PACK_AB_MERGE_C R2, R16, R10, RZ ;  /* 0x0000000a1002723e */ /* 0x000fca00048060ff */
[----:B------:R0:W-:Y:S01]  /*1df10*/  STL [R1+0x1218], R2 ;  /* 0x0012180201007387 */ /* 0x0001e20000100800 */
[----:B---3--:R-:W-:-:S03]  /*1df20*/  F2FP.SATFINITE.E5M2.F32.PACK_AB_MERGE_C R4, R29, R4, RZ ;  /* 0x000000041d04723e */ /* 0x008fc600048060ff */
[----:B------:R3:W-:Y:S01]  /*1df30*/  STL [R1+0xe88], R0 ;  /* 0x000e880001007387 */ /* 0x0007e20000100800 */
[----:B0-----:R-:W-:-:S03]  /*1df40*/  F2FP.SATFINITE.E5M2.F32.PACK_AB_MERGE_C R2, R26, R28, RZ ;  /* 0x0000001c1a02723e */ /* 0x001fc600048060ff */
[----:B------:R0:W-:Y:S01]  /*1df50*/  STL [R1+0x1214], R4 ;  /* 0x0012140401007387 */ /* 0x0001e20000100800 */
[----:B---3--:R-:W-:Y:S01]  /*1df60*/  VIADD R0, R0, UR8 ;  /* 0x0000000800007c36 */ /* 0x008fe20008000000 */
[----:B------:R-:W3:Y:S02]  /*1df70*/  LDCU UR8, c[0x0][0x3b8] ;  /* 0x00007700ff0877ac */ /* 0x000ee40008000800 */
[----:B------:R1:W-:Y:S04]  /*1df80*/  STL [R1+0x1210], R2 ;  /* 0x0012100201007387 */ /* 0x0003e80000100800 */
[----:B0-----:R-:W3:Y:S04]  /*1df90*/  LDL.LU R4, [R1+0x2e8] ;  /* 0x0002e80001047983 */ /* 0x001ee80000300800 */
[----:B------:R-:W3:Y:S04]  /*1dfa0*/  LDL.LU R29, [R1+0x2ec] ;  /* 0x0002ec00011d7983 */ /* 0x000ee80000300800 */
[----:B------:R-:W3:Y:S04]  /*1dfb0*/  LDL.LU R28, [R1+0x6d0] ;  /* 0x0006d000011c7983 */ /* 0x000ee80000300800 */
[----:B------:R0:W-:Y:S04]  /*1dfc0*/  STL [R1+0xe78], R0 ;  /* 0x000e780001007387 */ /* 0x0001e80000100800 */
[----:B------:R-:W3:Y:S01]  /*1dfd0*/  LDL.LU R26, [R1+0x6d4] ;  /* 0x0006d400011a7983 */ /* 0x000ee20000300800 */
[----:B------:R-:W-:-:S02]  /*1dfe0*/  F2FP.SATFINITE.E5M2.F32.PACK_AB_MERGE_C R8, R19, R17, RZ ;  /* 0x000000111308723e */ /* 0x000fc400048060ff */
[----:B-1----:R-:W-:Y:S01]  /*1dff0*/  F2FP.SATFINITE.E5M2.F32.PACK_AB_MERGE_C R2, R21, R20, RZ ;  /* 0x000000141502723e */ /* 0x002fe200048060ff */
[----:B0-----:R-:W-:Y:S02]  /*1e000*/  VIADD R0, R0, UR7 ;  /* 0x0000000700007c36 */ /* 0x001fe40008000000 */
[----:B------:R0:W-:Y:S01]  /*1e010*/  STL [R1+0x1200], R8 ;  /* 0x0012000801007387 */ /* 0x0001e20000100800 */
[----:B------:R-:W1:Y:S03]  /*1e020*/  LDCU UR7, c[0x0][0x3b8] ;  /* 0x00007700ff0777ac */ /* 0x000e660008000800 */
[----:B------:R0:W-:Y:S02]  /*1e030*/  STL [R1+0x1248], R2 ;  /* 0x0012480201007387 */ /* 0x0001e40000100800 */
[----:B0-----:R-:W-:Y:S02]  /*1e040*/  F2FP.SATFINITE.E5M2.F32.PACK_AB_MERGE_C R8, R23, R22, RZ ;  /* 0x000000161708723e */ /* 0x001fe400048060ff */
[----:B------:R0:W-:Y:S01]  /*1e050*/  STL [R1+0xe68], R0 ;  /* 0x000e680001007387 */ /* 0x0001e20000100800 */
[----:B------:R-:W-:-:S03]  /*1e060*/  F2FP.SATFINITE.E5M2.F32.PACK_AB_MERGE_C R2, R18, R24, RZ ;  /* 0x000000181202723e */ /* 0x000fc600048060ff */
[----:B------:R-:W-:Y:S04]  /*1e070*/  STL [R1+0x1244], R8 ;  /* 0x0012440801007387 */ /* 0x000fe80000100800 */
[----:B------:R1:W-:Y:S01]  /*1e080*/  STL [R1+0x1238], R2 ;  /* 0x0012380201007387 */ /* 0x0003e20000100800 */
[----:B0-----:R-:W-:Y:S01]  /*1e090*/  VIADD R0, R0, UR6 ;  /* 0x0000000600007c36 */ /* 0x001fe20008000000 */
[----:B--2---:R-:W-:Y:S01]  /*1e0a0*/  F2FP.SATFINITE.E5M2.F32.PACK_AB_MERGE_C R3, R6, R3, RZ ;  /* 0x000000030603723e */ /* 0x004fe200048060ff */
[----:B------:R-:W0:Y:S03]  /*1e0b0*/  LDCU UR6, c[0x0][0x3b8] ;  /* 0x00007700ff0677ac */ /* 0x000e260008000800 */
[----:B------:R2:W-:Y:S01]  /*1e0c0*/  STL [R1+0xe58], R0 ;  /* 0x000e580001007387 */ /* 0x0005e20000100800 */
[----:B-1----:R-:W-:-:S03]  /*1e0d0*/  F2FP.SATFINITE.E5M2.F32.PACK_AB_MERGE_C R2, R14, R15, RZ ;  /* 0x0000000f0e02723e */ /* 0x002fc600048060ff */
[----:B------:R1:W-:Y:S04]  /*1e0e0*/  STL [R1+0x1234], R3 ;  /* 0x0012340301007387 */ /* 0x0003e80000100800 */
[----:B------:R-:W-:Y:S01]  /*1e0f0*/  STL [R1+0x1268], R2 ;  /* 0x0012680201007387 */ /* 0x000fe20000100800 */
[----:B--2---:R-:W-:Y:S01]  /*1e100*/  VIADD R0, R0, UR10 ;  /* 0x0000000a00007c36 */ /* 0x004fe20008000000 */
[----:B------:R-:W2:Y:S02]  /*1e110*/  LDCU UR10, c[0x0][0x3b8] ;  /* 0x00007700ff0a77ac */ /* 0x000ea40008000800 */
[----:B-1----:R-:W2:Y:S04]  /*1e120*/  LDL.LU R3, [R1+0x6d8] ;  /* 0x0006d80001037983 */ /* 0x002ea80000300800 */
        /* <DEDUP_REMOVED lines=19> */
[----:B---3--:R-:W-:Y:S01]  /*1e260*/  VIADD R0, R0, UR8 ;  /* 0x0000000800007c36 */ /* 0x008fe20008000000 */
[----:B------:R-:W3:Y:S01]  /*1e270*/  LDCU UR8, c[0x0][0x3b8] ;  /* 0x00007700ff0877ac */ /* 0x000ee20008000800 */
[----:B------:R-:W-:-:S05]  /*1e280*/  F2FP.SATFINITE.E5M2.F32.PACK_AB_MERGE_C R4, R29, R4, RZ ;  /* 0x000000041d04723e */ /* 0x000fca00048060ff */
        /* <DEDUP_REMOVED lines=12> */
[----:B0-----:R-:W3:Y:S04]  /*1e350*/  LDL.LU R4, [R1+0x688] ;  /* 0x0006880001047983 */ /* 0x001ee80000300800 */
[----:B------:R-:W3:Y:S04]  /*1e360*/  LDL.LU R29, [R1+0x68c] ;  /* 0x00068c00011d7983 */ /* 0x000ee80000300800 */
[----:B------:R-:W3:Y:S04]  /*1e370*/  LDL.LU R28, [R1+0x670] ;  /* 0x00067000011c7983 */ /* 0x000ee80000300800 */
[----:B------:R-:W3:Y:S01]  /*1e380*/  LDL.LU R26, [R1+0x674] ;  /* 0x00067400011a7983 */ /* 0x000ee20000300800 */
[----:B--2---:R-:W-:Y:S01]  /*1e390*/  F2FP.SATFINITE.E5M2.F32.PACK_AB_MERGE_C R3, R6, R3, RZ ;  /* 0x000000030603723e */ /* 0x004fe200048060ff */
[----:B------:R-:W-:Y:S01]  /*1e3a0*/  VIADD R0, R0, UR7 ;  /* 0x0000000700007c36 */ /* 0x000fe20008000000 */
[----:B------:R-:W0:Y:S03]  /*1e3b0*/  LDCU UR7, c[0x0][0x3b8] ;  /* 0x00007700ff0777ac */ /* 0x000e260008000800 */
[----:B------:R2:W-:Y:S01]  /*1e3c0*/  STL [R1+0x974], R3 ;  /* 0x0009740301007387 */ /* 0x0005e20000100800 */
[----:B------:R-:W-:-:S03]  /*1e3d0*/  F2FP.SATFINITE.E5M2.F32.PACK_AB_MERGE_C R2, R14, R15, RZ ;  /* 0x0000000f0e02723e */ /* 0x000fc600048060ff */
[----:B--2---:R-:W2:Y:S04]  /*1e3e0*/  LDL.LU R3, [R1+0x678] ;  /* 0x0006780001037983 */ /* 0x004ea80000300800 */
[----:B------:R-:W-:Y:S04]  /*1e3f0*/  STL [R1+0x968], R2 ;  /* 0x0009680201007387 */ /* 0x000fe80000100800 */
[----:B------:R-:W2:Y:S04]  /*1e400*/  LDL.LU R6, [R1+0x67c] ;  /* 0x00067c0001067983 */ /* 0x000ea80000300800 */
[----:B------:R-:W2:Y:S04]  /*1e410*/  LDL.LU R15, [R1+0x660] ;  /* 0x00066000010f7983 */ /* 0x000ea80000300800 */
[----:B------:R0:W-:Y:S04]  /*1e420*/  STL [R1+0xe18], R0 ;  /* 0x000e180001007387 */ /* 0x0001e80000100800 */
[----:B------:R-:W2:Y:S01]  /*1e430*/  LDL.LU R14, [R1+0x664] ;  /* 0x00066400010e7983 */ /* 0x000ea20000300800 */
[----:B0-----:R-:W-:Y:S01]  /*1e440*/  VIADD R0, R0, UR6 ;  /* 0x0000000600007c36 */ /* 0x001fe20008000000 */
[----:B------:R-:W0:Y:S01]  /*1e450*/  LDCU UR6, c[0x0][0x3b8] ;  /* 0x00007700ff0677ac */ /* 0x000e220008000800 */
[----:B------:R-:W-:-:S05]  /*1e460*/  F2FP.SATFINITE.E5M2.F32.PACK_AB_MERGE_C R8, R11, R25, RZ ;  /* 0x000000190b08723e */ /* 0x000fca00048060ff */
[----:B------:R-:W-:Y:S01]  /*1e470*/  STL [R1+0x964], R8 ;  /* 0x0009640801007387 */ /* 0x000fe20000100800 */
[----:B------:R-:W-:-:S05]  /*1e480*/  F2FP.SATFINITE.E5M2.F32.PACK_AB_MERGE_C R2, R16, R10, RZ ;  /* 0x0000000a1002723e */ /* 0x000fca00048060ff */
[----:B------:R0:W-:Y:S01]  /*1e490*/  STL [R1+0xfdc], R2 ;  /* 0x000fdc0201007387 */ /* 0x0001e20000100800 */
[----:B----4-:R-:W-:-:S03]  /*1e4a0*/  F2FP.SATFINITE.E5M2.F32.PACK_AB_MERGE_C R5, R5, R7, RZ ;  /* 0x000000070505723e */ /* 0x010fc600048060ff */
[----:B------:R4:W-:Y:S01]  /*1e4b0*/  STL [R1+0xe08], R0 ;  /* 0x000e080001007387 */ /* 0x0009e20000100800 */
[----:B0-----:R-:W-:-:S03]  /*1e4c0*/  F2FP.SATFINITE.E5M2.F32.PACK_AB_MERGE_C R2, R12, R13, RZ ;  /* 0x0000000d0c02723e */ /* 0x001fc600048060ff */
[----:B------:R0:W-:Y:S01]  /*1e4d0*/  STL [R1+0xfd8], R5 ;  /* 0x000fd80501007387 */ /* 0x0001e20000100800 */
[----:B----4-:R-:W-:Y:S01]  /*1e4e0*/  VIADD R0, R0, UR10 ;  /* 0x0000000a00007c36 */ /* 0x010fe20008000000 */
[----:B------:R-:W4:Y:S02]  /*1e4f0*/  LDCU UR10, c[0x0][0x3b8] ;  /* 0x00007700ff0a77ac */ /* 0x000f240008000800 */
[----:B------:R-:W-:Y:S04]  /*1e500*/  STL [R1+0xfd0], R2 ;  /* 0x000fd00201007387 */ /* 0x000fe80000100800 */
[----:B------:R-:W4:Y:S04]  /*1e510*/  LDL.LU R7, [R1+0x668] ;  /* 0x0006680001077983 */ /* 0x000f280000300800 */
[----:B0-----:R-:W4:Y:S04]  /*1e520*/  LDL.LU R5, [R1+0x66c] ;  /* 0x00066c0001057983 */ /* 0x001f280000300800 */
[----:B------:R-:W4:Y:S04]  /*1e530*/  LDL.LU R13, [R1+0x650] ;  /* 0x00065000010d7983 */ /* 0x000f280000300800 */
[----:B------:R1:W-:Y:S04]  /*1e540*/  STL [R1+0xdf8], R0 ;  /* 0x000df80001007387 */ /* 0x0003e80000100800 */
[----:B------:R-:W4:Y:S01]  /*1e550*/  LDL.LU R12, [R1+0x654] ;  /* 0x00065400010c7983 */ /* 0x000f220000300800 */
[----:B-1----:R-:W-:Y:S01]  /*1e560*/  VIADD R0, R0, UR9 ;  /* 0x0000000900007c36 */ /* 0x002fe20008000000 */
[----:B------:R-:W0:Y:S01]  /*1e570*/  LDCU UR9, c[0x0][0x3b8] ;  /* 0x00007700ff0977ac */ /* 0x000e220008000800 */
[----:B---3--:R-:W-:-:S05]  /*1e580*/  F2FP.SATFINITE.E5M2.F32.PACK_AB_MERGE_C R8, R19, R17, RZ ;  /* 0x000000111308723e */ /* 0x008fca00048060ff */
[----:B------:R1:W-:Y:S01]  /*1e590*/  STL [R1+0xfcc], R8 ;  /* 0x000fcc0801007387 */ /* 0x0003e20000100800 */
[----:B------:R-:W-:-:S05]  /*1e5a0*/  F2FP.SATFINITE.E5M2.F32.PACK_AB_MERGE_C R2, R21, R20, RZ ;  /* 0x000000141502723e */ /* 0x000fca00048060ff */
[----:B------:R3:W-:Y:S01]  /*1e5b0*/  STL [R1+0x1044], R2 ;  /* 0x0010440201007387 */ /* 0x0007e20000100800 */
[----:B-1----:R-:W-:-:S03]  /*1e5c0*/  F2FP.SATFINITE.E5M2.F32.PACK_AB_MERGE_C R8, R23, R22, RZ ;  /* 0x000000161708723e */ /* 0x002fc600048060ff */
[----:B------:R1:W-:Y:S01]  /*1e5d0*/  STL [R1+0xde0], R0 ;  /* 0x000de00001007387 */ /* 0x0003e20000100800 */
[----:B---3--:R-:W-:-:S03]  /*1e5e0*/  F2FP.SATFINITE.E5M2.F32.PACK_AB_MERGE_C R2, R18, R24, RZ ;  /* 0x000000181202723e */ /* 0x008fc600048060ff */
[----:B------:R-:W-:Y:S01]  /*1e5f0*/  STL [R1+0x1040], R8 ;  /* 0x0010400801007387 */ /* 0x000fe20000100800 */
[----:B-1----:R-:W-:Y:S01]  /*1e600*/  VIADD R0, R0, UR8 ;  /* 0x0000000800007c36 */ /* 0x002fe20008000000 */
[----:B------:R-:W1:Y:S02]  /*1e610*/  LDCU UR8, c[0x0][0x3b8] ;  /* 0x00007700ff0877ac */ /* 0x000e640008000800 */
[----:B------:R3:W-:Y:S01]  /*1e620*/  STL [R1+0x103c], R2 ;  /* 0x00103c0201007387 */ /* 0x0007e20000100800 */
[----:B------:R-:W-:-:S03]  /*1e630*/  F2FP.SATFINITE.E5M2.F32.PACK_AB_MERGE_C R4, R29, R4, RZ ;  /* 0x000000041d04723e */ /* 0x000fc600048060ff */
[----:B------:R0:W-:Y:S01]  /*1e640*/  STL [R1+0xdd0], R0 ;  /* 0x000dd00001007387 */ /* 0x0001e20000100800 */
[----:B---3--:R-:W-:-:S03]  /*1e650*/  F2FP.SATFINITE.E5M2.F32.PACK_AB_MERGE_C R2, R26, R28, RZ ;  /* 0x0000001c1a02723e */ /* 0x008fc600048060ff */
[----:B------:R3:W-:Y:S01]  /*1e660*/  STL [R1+0x1038], R4 ;  /* 0x0010380401007387 */ /* 0x0007e20000100800 */
[----:B0-----:R-:W-:Y:S01]  /*1e670*/  VIADD R0, R0, UR7 ;  /* 0x0000000700007c36 */ /* 0x001fe20008000000 */
[----:B------:R-:W0:Y:S02]  /*1e680*/  LDCU UR7, c[0x0][0x3b8] ;  /* 0x00007700ff0777ac */ /* 0x000e240008000800 */
[----:B------:R-:W-:Y:S04]  /*1e690*/  STL [R1+0x10d8], R2 ;  /* 0x0010d80201007387 */ /* 0x000fe80000100800 */
[----:B---3--:R-:W3:Y:S04]  /*1e6a0*/  LDL.LU R4, [R1+0x658] ;  /* 0x0006580001047983 */ /* 0x008ee80000300800 */
[----:B------:R-:W3:Y:S04]  /*1e6b0*/  LDL.LU R29, [R1+0x65c] ;  /* 0x00065c00011d7983 */ /* 0x000ee80000300800 */
[----:B------:R-:W3:Y:S04]  /*1e6c0*/  LDL.LU R28, [R1+0x640] ;  /* 0x00064000011c7983 */ /* 0x000ee80000300800 */
[----:B------:R0:W-:Y:S04]  /*1e6d0*/  STL [R1+0xdc0], R0 ;  /* 0x000dc00001007387 */ /* 0x0001e80000100800 */
[----:B------:R-:W3:Y:S01]  /*1e6e0*/  LDL.LU R26, [R1+0x644] ;  /* 0x00064400011a7983 */ /* 0x000ee20000300800 */
[----:B--2---:R-:W-:Y:S01]  /*1e6f0*/  F2FP.SATFINITE.E5M2.F32.PACK_AB_MERGE_C R3, R6, R3, RZ ;  /* 0x000000030603723e */ /* 0x004fe200048060ff */
[----:B0-----:R-:W-:-:S04]  /*1e700*/  VIADD R0, R0, UR6 ;  /* 0x0000000600007c36 */ /* 0x001fc80008000000 */
[----:B------:R0:W-:Y:S01]  /*1e710*/  STL [R1+0x10c4], R3 ;  /* 0x0010c40301007387 */ /* 0x0001e20000100800 */
[----:B------:R-:W2:Y:S01]  /*1e720*/  LDCU UR6, c[0x0][0x3b8] ;  /* 0x00007700ff0677ac */ /* 0x000ea20008000800 */
[----:B------:R-:W-:Y:S02]  /*1e730*/  F2FP.SATFINITE.E5M2.F32.PACK_AB_MERGE_C R2, R14, R15, RZ ;  /* 0x0000000f0e02723e */ /* 0x000fe400048060ff */
[----:B------:R-:W2:Y:S04]  /*1e740*/  LDL.LU R25, [R1+0x648] ;  /* 0x0006480001197983 */ /* 0x000ea80000300800 */
[----:B------:R-:W-:Y:S04]  /*1e750*/  STL [R1+0x10bc], R2 ;  /* 0x0010bc0201007387 */ /* 0x000fe80000100800 */
[----:B------:R-:W2:Y:S04]  /*1e760*/  LDL.LU R11, [R1+0x64c] ;  /* 0x00064c00010b7983 */ /* 0x000ea80000300800 */
[----:B------:R-:W2:Y:S04]  /*1e770*/  LDL.LU R10, [R1+0x630] ;  /* 0x00063000010a7983 */ /* 0x000ea80000300800 */
[----:B------:R4:W-:Y:S04]  /*1e780*/  STL [R1+0xdb0], R0 ;  /* 0x000db00001007387 */ /* 0x0009e80000100800 */
[----:B------:R-:W2:Y:S04]  /*1e790*/  LDL.LU R16, [R1+0x634] ;  /* 0x0006340001107983 */ /* 0x000ea80000300800 */
[----:B0-----:R-:W2:Y:S04]  /*1e7a0*/  LDL.LU R3, [R1+0x638] ;  /* 0x0006380001037983 */ /* 0x001ea80000300800 */
[----:B------:R-:W2:Y:S04]  /*1e7b0*/  LDL.LU R6, [R1+0x63c] ;  /* 0x00063c0001067983 */ /* 0x000ea80000300800 */
[----:B------:R-:W2:Y:S04]  /*1e7c0*/  LDL.LU R15, [R1+0x620] ;  /* 0x00062000010f7983 */ /* 0x000ea80000300800 */
[----:B------:R-:W2:Y:S01]  /*1e7d0*/  LDL.LU R14, [R1+0x624] ;  /* 0x00062400010e7983 */ /* 0x000ea20000300800 */
[----:B----4-:R-:W-:Y:S01]  /*1e7e0*/  VIADD R0, R0, UR10 ;  /* 0x0000000a00007c36 */ /* 0x010fe20008000000 */
[----:B------:R-:W0:Y:S01]  /*1e7f0*/  LDCU UR10, c[0x0][0x3b8] ;  /* 0x00007700ff0a77ac */ /* 0x000e220008000800 */
[----:B------:R-:W-:-:S05]  /*1e800*/  F2FP.SATFINITE.E5M2.F32.PACK_AB_MERGE_C R5, R5, R7, RZ ;  /* 0x000000070505723e */ /* 0x000fca00048060ff */
        /* <DEDUP_REMOVED lines=30> */
[----:B------:R-:W-:Y:S01]  /*1e9f0*/  STL [R1+0x110c], R8 ;  /* 0x00110c0801007387 */ /* 0x000fe20000100800 */
[----:B------:R-:W0:Y:S03]  /*1ea00*/  LDCU UR8, c[0x0][0x3b8] ;  /* 0x00007700ff0877ac */ /* 0x000e260008000800 */
[----:B------:R1:W-:Y:S01]  /*1ea10*/  STL [R1+0x1198], R2 ;  /* 0x0011980201007387 */ /* 0x0003e20000100800 */
[----:B------:R-:W-:-:S03]  /*1ea20*/  F2FP.SATFINITE.E5M2.F32.PACK_AB_MERGE_C R3, R6, R3, RZ ;  /* 0x000000030603723e */ /* 0x000fc600048060ff */
        /* <DEDUP_REMOVED lines=72> */
[----:B----4-:R-:W-:-:S02]  /*1eeb0*/  F2FP.SATFINITE.E5M2.F32.PACK_AB_MERGE_C R5, R5, R7, RZ ;  /* 0x000000070505723e */ /* 0x010fc400048060ff */
[----:B------:R-:W4:Y:S04]  /*1eec0*/  LDL.LU R7, [R1+0x588] ;  /* 0x0005880001077983 */ /* 0x000f280000300800 */
[----:B------:R0:W-:Y:S01]  /*1eed0*/  STL [R1+0x8a0], R5 ;  /* 0x0008a00501007387 */ /* 0x0001e20000100800 */
[----:B------:R-:W-:-:S03]  /*1eee0*/  F2FP.SATFINITE.E5M2.F32.PACK_AB_MERGE_C R2, R12, R13, RZ ;  /* 0x0000000d0c02723e */ /* 0x000fc600048060ff */
[----:B0-----:R-:W4:Y:S04]  /*1eef0*/  LDL.LU R5, [R1+0x58c] ;  /* 0x00058c0001057983 */ /* 0x001f280000300800 */
[----:B------:R-:W-:Y:S04]  /*1ef00*/  STL [R1+0x894], R2 ;  /* 0x0008940201007387 */ /* 0x000fe80000100800 */
[----:B------:R-:W4:Y:S04]  /*1ef10*/  LDL.LU R13, [R1+0x570] ;  /* 0x00057000010d7983 */ /* 0x000f280000300800 */
[----:B------:R-:W4:Y:S04]  /*1ef20*/  LDL.LU R12, [R1+0x574] ;  /* 0x00057400010c7983 */ /* 0x000f280000300800 */
[----:B------:R0:W-:Y:S02]  /*1ef30*/  STL [R1+0xd24], R0 ;  /* 0x000d240001007387 */ /* 0x0001e40000100800 */
        /* <DEDUP_REMOVED lines=34> */
[----:B------:R-:W-:Y:S04]  /*1f160*/  STL [R1+0x97c], R3 ;  /* 0x00097c0301007387 */ /* 0x000fe80000100800 */
[----:B------:R-:W-:Y:S04]  /*1f170*/  STL [R1+0x10a4], R2 ;  /* 0x0010a40201007387 */ /* 0x000fe80000100800 */
[----:B------:R-:W3:Y:S04]  /*1f180*/  LDL.LU R15, [R1+0x568] ;  /* 0x00056800010f7983 */ /* 0x000ee80000300800 */
[----:B------:R-:W3:Y:S01]  /*1f190*/  LDL.LU R14, [R1+0x56c] ;  /* 0x00056c00010e7983 */ /* 0x000ee20000300800 */
[----:B--2---:R-:W-:Y:S01]  /*1f1a0*/  VIADD R0, R0, UR6 ;  /* 0x0000000600007c36 */ /* 0x004fe20008000000 */
[----:B------:R-:W1:Y:S04]  /*1f1b0*/  LDCU UR6, c[0x0][0x3b8] ;  /* 0x00007700ff0677ac */ /* 0x000e680008000800 */
[----:B------:R2:W-:Y:S02]  /*1f1c0*/  STL [R1+0xd4c], R0 ;  /* 0x000d4c0001007387 */ /* 0x0005e40000100800 */
[----:B--2---:R-:W-:Y:S01]  /*1f1d0*/  VIADD R0, R0, UR10 ;  /* 0x0000000a00007c36 */ /* 0x004fe20008000000 */
[----:B------:R-:W2:Y:S01]  /*1f1e0*/  LDCU UR10, c[0x0][0x3b8] ;  /* 0x00007700ff0a77ac */ /* 0x000ea20008000800 */
[----:B----4-:R-:W-:-:S05]  /*1f1f0*/  F2FP.SATFINITE.E5M2.F32.PACK_AB_MERGE_C R3, R5, R7, RZ ;  /* 0x000000070503723e */ /* 0x010fca00048060ff */
[----:B------:R-:W-:Y:S04]  /*1f200*/  STL [R1+0x10a0], R3 ;  /* 0x0010a00301007387 */ /* 0x000fe80000100800 */
[----:B------:R-:W4:Y:S01]  /*1f210*/  LDL.LU R8, [R1+0x550] ;  /* 0x0005500001087983 */ /* 0x000f220000300800 */
[----:B------:R-:W-:-:S05]  /*1f220*/  F2FP.SATFINITE.E5M2.F32.PACK_AB_MERGE_C R2, R12, R13, RZ ;  /* 0x0000000d0c02723e */ /* 0x000fca00048060ff */
[----:B------:R-:W-:Y:S04]  /*1f230*/  STL [R1+0x108c], R2 ;  /* 0x00108c0201007387 */ /* 0x000fe80000100800 */
[----:B------:R-:W4:Y:S04]  /*1f240*/  LDL.LU R9, [R1+0x554] ;  /* 0x0005540001097983 */ /* 0x000f280000300800 */
        /* <DEDUP_REMOVED lines=8> */
[----:B------:R-:W2:Y:S01]  /*1f2d0*/  LDL.LU R12, [R1+0x534] ;  /* 0x00053400010c7983 */ /* 0x000ea20000300800 */
[----:B---3--:R-:W-:Y:S01]  /*1f2e0*/  VIADD R0, R0, UR9 ;  /* 0x0000000900007c36 */ /* 0x008fe20008000000 */
[----:B------:R-:W3:Y:S01]  /*1f2f0*/  LDCU UR9, c[0x0][0x3b8] ;  /* 0x00007700ff0977ac */ /* 0x000ee20008000800 */
[----:B------:R-:W-:-:S05]  /*1f300*/  F2FP.SATFINITE.E5M2.F32.PACK_AB_MERGE_C R3, R29, R4, RZ ;  /* 0x000000041d03723e */ /* 0x000fca00048060ff */
[----:B------:R0:W-:Y:S04]  /*1f310*/  STL [R1+0x1088], R3 ;  /* 0x0010880301007387 */ /* 0x0001e80000100800 */
[----:B------:R-:W3:Y:S01]  /*1f320*/  LDL.LU R17, [R1+0x538] ;  /* 0x0005380001117983 */ /* 0x000ee20000300800 */
[----:B------:R-:W-:-:S05]  /*1f330*/  F2FP.SATFINITE.E5M2.F32.PACK_AB_MERGE_C R2, R26, R28, RZ ;  /* 0x0000001c1a02723e */ /* 0x000fca00048060ff */
[----:B------:R0:W-:Y:S04]  /*1f340*/  STL [R1+0x1114], R2 ;  /* 0x0011140201007387 */ /* 0x0001e80000100800 */
        /* <DEDUP_REMOVED lines=8> */
[----:B------:R-:W3:Y:S04]  /*1f3d0*/  LDL.LU R28, [R1+0x518] ;  /* 0x00051800011c7983 */ /* 0x000ee80000300800 */
[----:B------:R-:W3:Y:S04]  /*1f3e0*/  LDL.LU R26, [R1+0x51c] ;  /* 0x00051c00011a7983 */ /* 0x000ee80000300800 */
[----:B0-----:R-:W3:Y:S04]  /*1f3f0*/  LDL.LU R3, [R1+0x500] ;  /* 0x0005000001037983 */ /* 0x001ee80000300800 */
[----:B------:R-:W3:Y:S01]  /*1f400*/  LDL.LU R6, [R1+0x504] ;  /* 0x0005040001067983 */ /* 0x000ee20000300800 */
[----:B------:R-:W-:-:S05]  /*1f410*/  F2FP.SATFINITE.E5M2.F32.PACK_AB_MERGE_C R2, R14, R15, RZ ;  /* 0x0000000f0e02723e */ /* 0x000fca00048060ff */
[----:B------:R4:W-:Y:S04]  /*1f420*/  STL [R1+0x1110], R2 ;  /* 0x0011100201007387 */ /* 0x0009e80000100800 */
[----:B------:R-:W3:Y:S04]  /*1f430*/  LDL.LU R4, [R1+0x508] ;  /* 0x0005080001047983 */ /* 0x000ee80000300800 */
[----:B------:R-:W3:Y:S04]  /*1f440*/  LDL.LU R29, [R1+0x50c] ;  /* 0x00050c00011d7983 */ /* 0x000ee80000300800 */
[----:B------:R-:W3:Y:S04]  /*1f450*/  LDL.LU R15, [R1+0x2c0] ;  /* 0x0002c000010f7983 */ /* 0x000ee80000300800 */
[----:B------:R-:W3:Y:S01]  /*1f460*/  LDL.LU R14, [R1+0x2c4] ;  /* 0x0002c400010e7983 */ /* 0x000ee20000300800 */
[----:B------:R-:W-:Y:S01]  /*1f470*/  VIADD R0, R0, UR8 ;  /* 0x0000000800007c36 */ /* 0x000fe20008000000 */
[----:B------:R-:W0:Y:S01]  /*1f480*/  LDCU UR8, c[0x0][0x3b8] ;  /* 0x00007700ff0877ac */ /* 0x000e220008000800 */
[----:B----4-:R-:W-:-:S05]  /*1f490*/  F2FP.SATFINITE.E5M2.F32.PACK_AB_MERGE_C R2, R9, R8, RZ ;  /* 0x000000080902723e */ /* 0x010fca00048060ff */
[----:B------:R4:W-:Y:S01]  /*1f4a0*/  STL [R1+0x10f4], R2 ;  /* 0x0010f40201007387 */ /* 0x0009e20000100800 */
[----:B--2---:R-:W-:-:S03]  /*1f4b0*/  F2FP.SATFINITE.E5M2.F32.PACK_AB_MERGE_C R8, R11, R25, RZ ;  /* 0x000000190b08723e */ /* 0x004fc600048060ff */
[----:B------:R2:W-:Y:S01]  /*1f4c0*/  STL [R1+0xd6c], R0 ;  /* 0x000d6c0001007387 */ /* 0x0005e20000100800 */
[----:B----4-:R-:W-:-:S03]  /*1f4d0*/  F2FP.SATFINITE.E5M2.F32.PACK_AB_MERGE_C R2, R16, R10, RZ ;  /* 0x0000000a1002723e */ /* 0x010fc600048060ff */
[----:B------:R-:W-:Y:S01]  /*1f4e0*/  STL [R1+0x1104], R8 ;  /* 0x0011040801007387 */ /* 0x000fe20000100800 */
[----:B--2---:R-:W-:Y:S01]  /*1f4f0*/  VIADD R0, R0, UR7 ;  /* 0x0000000700007c36 */ /* 0x004fe20008000000 */
[----:B------:R-:W2:Y:S02]  /*1f500*/  LDCU UR7, c[0x0][0x3b8] ;  /* 0x00007700ff0777ac */ /* 0x000ea40008000800 */
[----:B------:R4:W-:Y:S01]  /*1f510*/  STL [R1+0x1188], R2 ;  /* 0x0011880201007387 */ /* 0x0009e20000100800 */
[----:B------:R-:W-:-:S03]  /*1f520*/  F2FP.SATFINITE.E5M2.F32.PACK_AB_MERGE_C R5, R5, R7, RZ ;  /* 0x000000070505723e */ /* 0x000fc600048060ff */
[----:B------:R1:W-:Y:S01]  /*1f530*/  STL [R1+0xd74], R0 ;  /* 0x000d740001007387 */ /* 0x0003e20000100800 */
[----:B----4-:R-:W-:-:S03]  /*1f540*/  F2FP.SATFINITE.E5M2.F32.PACK_AB_MERGE_C R2, R12, R13, RZ ;  /* 0x0000000d0c02723e */ /* 0x010fc600048060ff */
[----:B------:R4:W-:Y:S01]  /*1f550*/  STL [R1+0x1184], R5 ;  /* 0x0011840501007387 */ /* 0x0009e20000100800 */
[----:B-1----:R-:W-:Y:S01]  /*1f560*/  VIADD R0, R0, UR6 ;  /* 0x0000000600007c36 */ /* 0x002fe20008000000 */
[----:B------:R-:W1:Y:S02]  /*1f570*/  LDCU UR6, c[0x0][0x3b8] ;  /* 0x00007700ff0677ac */ /* 0x000e640008000800 */
        /* <DEDUP_REMOVED lines=8> */
[----:B---3--:R-:W-:-:S05]  /*1f600*/  F2FP.SATFINITE.E5M2.F32.PACK_AB_MERGE_C R8, R19, R17, RZ ;  /* 0x000000111308723e */ /* 0x008fca00048060ff */
[----:B------:R3:W-:Y:S01]  /*1f610*/  STL [R1+0x1180], R8 ;  /* 0x0011800801007387 */ /* 0x0007e20000100800 */
[----:B------:R-:W-:-:S05]  /*1f620*/  F2FP.SATFINITE.E5M2.F32.PACK_AB_MERGE_C R2, R21, R20, RZ ;  /* 0x000000141502723e */ /* 0x000fca00048060ff */
[----:B------:R0:W-:Y:S01]  /*1f630*/  STL [R1+0x11bc], R2 ;  /* 0x0011bc0201007387 */ /* 0x0001e20000100800 */
[----:B---3--:R-:W-:-:S03]  /*1f640*/  F2FP.SATFINITE.E5M2.F32.PACK_AB_MERGE_C R8, R23, R22, RZ ;  /* 0x000000161708723e */ /* 0x008fc600048060ff */
[----:B------:R3:W-:Y:S01]  /*1f650*/  STL [R1+0xd8c], R0 ;  /* 0x000d8c0001007387 */ /* 0x0007e20000100800 */
[----:B0-----:R-:W-:-:S03]  /*1f660*/  F2FP.SATFINITE.E5M2.F32.PACK_AB_MERGE_C R2, R18, R24, RZ ;  /* 0x000000181202723e */ /* 0x001fc600048060ff */
[----:B------:R-:W-:Y:S01]  /*1f670*/  STL [R1+0x11b8], R8 ;  /* 0x0011b80801007387 */ /* 0x000fe20000100800 */
[----:B---3--:R-:W-:Y:S01]  /*1f680*/  VIADD R0, R0, UR9 ;  /* 0x0000000900007c36 */ /* 0x008fe20008000000 */
[----:B------:R-:W0:Y:S02]  /*1f690*/  LDCU UR9, c[0x0][0x3b8] ;  /* 0x00007700ff0977ac */ /* 0x000e240008000800 */
[----:B------:R3:W-:Y:S02]  /*1f6a0*/  STL [R1+0x11b4], R2 ;  /* 0x0011b40201007387 */ /* 0x0007e40000100800 */
[----:B---3--:R-:W-:Y:S02]  /*1f6b0*/  F2FP.SATFINITE.E5M2.F32.PACK_AB_MERGE_C R2, R26, R28, RZ ;  /* 0x0000001c1a02723e */ /* 0x008fe400048060ff */
[----:B------:R-:W3:Y:S04]  /*1f6c0*/  LDL.LU R28, [R1+0x4f8] ;  /* 0x0004f800011c7983 */ /* 0x000ee80000300800 */
[----:B------:R0:W-:Y:S04]  /*1f6d0*/  STL [R1+0xd94], R0 ;  /* 0x000d940001007387 */ /* 0x0001e80000100800 */
[----:B------:R1:W-:Y:S04]  /*1f6e0*/  STL [R1+0x11b0], R2 ;  /* 0x0011b00201007387 */ /* 0x0003e80000100800 */
[----:B------:R-:W3:Y:S01]  /*1f6f0*/  LDL.LU R26, [R1+0x4fc] ;  /* 0x0004fc00011a7983 */ /* 0x000ee20000300800 */
[----:B0-----:R-:W-:Y:S01]  /*1f700*/  VIADD R0, R0, UR8 ;  /* 0x0000000800007c36 */ /* 0x001fe20008000000 */
[----:B------:R-:W0:Y:S01]  /*1f710*/  LDCU UR8, c[0x0][0x3b8] ;  /* 0x00007700ff0877ac */ /* 0x000e220008000800 */
[----:B-1----:R-:W-:-:S02]  /*1f720*/  F2FP.SATFINITE.E5M2.F32.PACK_AB_MERGE_C R2, R6, R3, RZ ;  /* 0x000000030602723e */ /* 0x002fc400048060ff */
[----:B------:R-:W-:-:S03]  /*1f730*/  F2FP.SATFINITE.E5M2.F32.PACK_AB_MERGE_C R3, R29, R4, RZ ;  /* 0x000000041d03723e */ /* 0x000fc600048060ff */
[----:B------:R1:W-:Y:S04]  /*1f740*/  STL [R1+0x11cc], R2 ;  /* 0x0011cc0201007387 */ /* 0x0003e80000100800 */
[----:B------:R2:W-:Y:S01]  /*1f750*/  STL [R1+0xd9c], R0 ;  /* 0x000d9c0001007387 */ /* 0x0005e20000100800 */
[----:B-1----:R-:W-:-:S03]  /*1f760*/  F2FP.SATFINITE.E5M2.F32.PACK_AB_MERGE_C R2, R14, R15, RZ ;  /* 0x0000000f0e02723e */ /* 0x002fc600048060ff */
[----:B------:R-:W-:Y:S01]  /*1f770*/  STL [R1+0x11c8], R3 ;  /* 0x0011c80301007387 */ /* 0x000fe20000100800 */
[----:B--2---:R-:W-:-:S03]  /*1f780*/  VIADD R0, R0, UR7 ;  /* 0x0000000700007c36 */ /* 0x004fc60008000000 */
[----:B------:R-:W-:Y:S01]  /*1f790*/  STL [R1+0x11c4], R2 ;  /* 0x0011c40201007387 */ /* 0x000fe20000100800 */
[----:B------:R-:W1:Y:S03]  /*1f7a0*/  LDCU UR7, c[0x0][0x3b8] ;  /* 0x00007700ff0777ac */ /* 0x000e660008000800 */
[----:B------:R-:W2:Y:S04]  /*1f7b0*/  LDL.LU R8, [R1+0x4e0] ;  /* 0x0004e00001087983 */ /* 0x000ea80000300800 */
        /* <DEDUP_REMOVED lines=10> */
[----:B0-----:R-:W-:Y:S01]  /*1f860*/  VIADD R0, R0, UR6 ;  /* 0x0000000600007c36 */ /* 0x001fe20008000000 */
[----:B------:R-:W0:Y:S01]  /*1f870*/  LDCU UR6, c[0x0][0x3b8] ;  /* 0x00007700ff0677ac */ /* 0x000e220008000800 */
[----:B----4-:R-:W-:-:S05]  /*1f880*/  F2FP.SATFINITE.E5M2.F32.PACK_AB_MERGE_C R3, R5, R7, RZ ;  /* 0x000000070503723e */ /* 0x010fca00048060ff */
        /* <DEDUP_REMOVED lines=17> */
[----:B------:R2:W-:Y:S04]  /*1f9a0*/  STL [R1+0x840], R2 ;  /* 0x0008400201007387 */ /* 0x0005e80000100800 */
[----:B------:R-:W3:Y:S04]  /*1f9b0*/  LDL.LU R3, [R1+0x490] ;  /* 0x0004900001037983 */ /* 0x000ee80000300800 */
[----:B------:R-:W3:Y:S04]  /*1f9c0*/  LDL.LU R6, [R1+0x494] ;  /* 0x0004940001067983 */ /* 0x000ee80000300800 */
[----:B------:R-:W3:Y:S04]  /*1f9d0*/  LDL.LU R7, [R1+0x498] ;  /* 0x0004980001077983 */ /* 0x000ee80000300800 */
[----:B------:R-:W3:Y:S04]  /*1f9e0*/  LDL.LU R5, [R1+0x49c] ;  /* 0x00049c0001057983 */ /* 0x000ee80000300800 */
[----:B------:R-:W3:Y:S04]  /*1f9f0*/  LDL.LU R28, [R1+0x480] ;  /* 0x00048000011c7983 */ /* 0x000ee80000300800 */
[----:B------:R-:W3:Y:S01]  /*1fa00*/  LDL.LU R26, [R1+0x484] ;  /* 0x00048400011a7983 */ /* 0x000ee20000300800 */
[----:B--2---:R-:W-:-:S05]  /*1fa10*/  F2FP.SATFINITE.E5M2.F32.PACK_AB_MERGE_C R2, R9, R8, RZ ;  /* 0x000000080902723e */ /* 0x004fca00048060ff */
[----:B------:R2:W-:Y:S01]  /*1fa20*/  STL [R1+0x83c], R2 ;  /* 0x00083c0201007387 */ /* 0x0005e20000100800 */
[----:B------:R-:W-:-:S03]  /*1fa30*/  F2FP.SATFINITE.E5M2.F32.PACK_AB_MERGE_C R8, R11, R25, RZ ;  /* 0x000000190b08723e */ /* 0x000fc600048060ff */
[----:B------:R0:W-:Y:S01]  /*1fa40*/  STL [R1+0xdb4], R0 ;  /* 0x000db40001007387 */ /* 0x0001e20000100800 */
[----:B--2---:R-:W-:-:S03]  /*1fa50*/  F2FP.SATFINITE.E5M2.F32.PACK_AB_MERGE_C R2, R16, R10, RZ ;  /* 0x0000000a1002723e */ /* 0x004fc600048060ff */
[----:B------:R-:W-:Y:S01]  /*1fa60*/  STL [R1+0x838], R8 ;  /* 0x0008380801007387 */ /* 0x000fe20000100800 */
[----:B0-----:R-:W-:Y:S01]  /*1fa70*/  VIADD R0, R0, UR9 ;  /* 0x0000000900007c36 */ /* 0x001fe20008000000 */
[----:B------:R-:W0:Y:S02]  /*1fa80*/  LDCU UR9, c[0x0][0x3b8] ;  /* 0x00007700ff0977ac */ /* 0x000e240008000800 */
[----:B------:R2:W-:Y:S01]  /*1fa90*/  STL [R1+0x874], R2 ;  /* 0x0008740201007387 */ /* 0x0005e20000100800 */
[----:B------:R-:W-:-:S03]  /*1faa0*/  F2FP.SATFINITE.E5M2.F32.PACK_AB_MERGE_C R4, R29, R4, RZ ;  /* 0x000000041d04723e */ /* 0x000fc600048060ff */
[----:B------:R1:W-:Y:S01]  /*1fab0*/  STL [R1+0xdbc], R0 ;  /* 0x000dbc0001007387 */ /* 0x0003e20000100800 */
[----:B--2---:R-:W-:-:S03]  /*1fac0*/  F2FP.SATFINITE.E5M2.F32.PACK_AB_MERGE_C R2, R14, R15, RZ ;  /* 0x0000000f0e02723e */ /* 0x004fc600048060ff */
[----:B------:R2:W-:Y:S01]  /*1fad0*/  STL [R1+0x870], R4 ;  /* 0x0008700401007387 */ /* 0x0005e20000100800 */
[----:B-1----:R-:W-:Y:S01]  /*1fae0*/  VIADD R0, R0, UR8 ;  /* 0x0000000800007c36 */ /* 0x002fe20008000000 */
[----:B------:R-:W1:Y:S02]  /*1faf0*/  LDCU UR8, c[0x0][0x3b8] ;  /* 0x00007700ff0877ac */ /* 0x000e640008000800 */
[----:B------:R-:W-:Y:S04]  /*1fb00*/  STL [R1+0x86c], R2 ;  /* 0x00086c0201007387 */ /* 0x000fe80000100800 */
[----:B--2---:R-:W2:Y:S04]  /*1fb10*/  LDL.LU R4, [R1+0x488] ;  /* 0x0004880001047983 */ /* 0x004ea80000300800 */
[----:B------:R-:W2:Y:S04]  /*1fb20*/  LDL.LU R29, [R1+0x48c] ;  /* 0x00048c00011d7983 */ /* 0x000ea80000300800 */
[----:B------:R-:W2:Y:S04]  /*1fb30*/  LDL.LU R15, [R1+0x470] ;  /* 0x00047000010f7983 */ /* 0x000ea80000300800 */
[----:B------:R0:W-:Y:S04]  /*1fb40*/  STL [R1+0xdc4], R0 ;  /* 0x000dc40001007387 */ /* 0x0001e80000100800 */
[----:B------:R-:W2:Y:S01]  /*1fb50*/  LDL.LU R14, [R1+0x474] ;  /* 0x00047400010e7983 */ /* 0x000ea20000300800 */
[----:B0-----:R-:W-:Y:S01]  /*1fb60*/  VIADD R0, R0, UR7 ;  /* 0x0000000700007c36 */ /* 0x001fe20008000000 */
[----:B------:R-:W0:Y:S01]  /*1fb70*/  LDCU UR7, c[0x0][0x3b8] ;  /* 0x00007700ff0777ac */ /* 0x000e220008000800 */
[----:B----4-:R-:W-:-:S05]  /*1fb80*/  F2FP.SATFINITE.E5M2.F32.PACK_AB_MERGE_C R8, R19, R17, RZ ;  /* 0x000000111308723e */ /* 0x010fca00048060ff */
[----:B------:R4:W-:Y:S01]  /*1fb90*/  STL [R1+0x868], R8 ;  /* 0x0008680801007387 */ /* 0x0009e20000100800 */
[----:B------:R-:W-:-:S05]  /*1fba0*/  F2FP.SATFINITE.E5M2.F32.PACK_AB_MERGE_C R2, R21, R20, RZ ;  /* 0x000000141502723e */ /* 0x000fca00048060ff */
[----:B------:R0:W-:Y:S01]  /*1fbb0*/  STL [R1+0x8b4], R2 ;  /* 0x0008b40201007387 */ /* 0x0001e20000100800 */
[----:B----4-:R-:W-:-:S03]  /*1fbc0*/  F2FP.SATFINITE.E5M2.F32.PACK_AB_MERGE_C R8, R23, R22, RZ ;  /* 0x000000161708723e */ /* 0x010fc600048060ff */
[----:B------:R4:W-:Y:S01]  /*1fbd0*/  STL [R1+0xdcc], R0 ;  /* 0x000dcc0001007387 */ /* 0x0009e20000100800 */
[----:B0-----:R-:W-:-:S03]  /*1fbe0*/  F2FP.SATFINITE.E5M2.F32.PACK_AB_MERGE_C R2, R12, R13, RZ ;  /* 0x0000000d0c02723e */ /* 0x001fc600048060ff */
[----:B------:R0:W-:Y:S04]  /*1fbf0*/  STL [R1+0x8b0], R8 ;  /* 0x0008b00801007387 */ /* 0x0001e80000100800 */
[----:B------:R-:W-:Y:S01]  /*1fc00*/  STL [R1+0x8ac], R2 ;  /* 0x0008ac0201007387 */ /* 0x000fe20000100800 */
[----:B----4-:R-:W-:Y:S01]  /*1fc10*/  VIADD R0, R0, UR6 ;  /* 0x0000000600007c36 */ /* 0x010fe20008000000 */
[----:B------:R-:W4:Y:S02]  /*1fc20*/  LDCU UR6, c[0x0][0x3b8] ;  /* 0x00007700ff0677ac */ /* 0x000f240008000800 */
[----:B------:R-:W4:Y:S04]  /*1fc30*/  LDL.LU R13, [R1+0x478] ;  /* 0x00047800010d7983 */ /* 0x000f280000300800 */
[----:B------:R-:W4:Y:S01]  /*1fc40*/  LDL.LU R12, [R1+0x47c] ;  /* 0x00047c00010c7983 */ /* 0x000f220000300800 */
[----:B0-----:R-:W-:-:S03]  /*1fc50*/  F2FP.SATFINITE.E5M2.F32.PACK_AB_MERGE_C R8, R18, R24, RZ ;  /* 0x000000181208723e */ /* 0x001fc600048060ff */
[----:B------:R0:W-:Y:S04]  /*1fc60*/  STL [R1+0xdd4], R0 ;  /* 0x000dd40001007387 */ /* 0x0001e80000100800 */
[----:B------:R-:W-:Y:S01]  /*1fc70*/  STL [R1+0x8a8], R8 ;  /* 0x0008a80801007387 */ /* 0x000fe20000100800 */
[----:B0-----:R-:W-:Y:S01]  /*1fc80*/  VIADD R0, R0, UR10 ;  /* 0x0000000a00007c36 */ /* 0x001fe20008000000 */
[----:B------:R-:W0:Y:S01]  /*1fc90*/  LDCU UR10, c[0x0][0x3b8] ;  /* 0x00007700ff0a77ac */ /* 0x000e220008000800 */
[----:B---3--:R-:W-:-:S05]  /*1fca0*/  F2FP.SATFINITE.E5M2.F32.PACK_AB_MERGE_C R2, R6, R3, RZ ;  /* 0x000000030602723e */ /* 0x008fca00048060ff */
[----:B------:R3:W-:Y:S01]  /*1fcb0*/  STL [R1+0x950], R2 ;  /* 0x0009500201007387 */ /* 0x0007e20000100800 */
[----:B------:R-:W-:-:S03]  /*1fcc0*/  F2FP.SATFINITE.E5M2.F32.PACK_AB_MERGE_C R3, R5, R7, RZ ;  /* 0x000000070503723e */ /* 0x000fc600048060ff */
[----:B------:R0:W-:Y:S01]  /*1fcd0*/  STL [R1+0xddc], R0 ;  /* 0x000ddc0001007387 */ /* 0x0001e20000100800 */
[----:B---3--:R-:W-:-:S03]  /*1fce0*/  F2FP.SATFINITE.E5M2.F32.PACK_AB_MERGE_C R2, R26, R28, RZ ;  /* 0x0000001c1a02723e */ /* 0x008fc600048060ff */
[----:B------:R-:W-:Y:S01]  /*1fcf0*/  STL [R1+0x94c], R3 ;  /* 0x00094c0301007387 */ /* 0x000fe20000100800 */
[----:B0-----:R-:W-:Y:S01]  /*1fd00*/  VIADD R0, R0, UR9 ;  /* 0x0000000900007c36 */ /* 0x001fe20008000000 */
[----:B------:R-:W0:Y:S02]  /*1fd10*/  LDCU UR9, c[0x0][0x3b8] ;  /* 0x00007700ff0977ac */ /* 0x000e240008000800 */
[----:B------:R-:W-:Y:S04]  /*1fd20*/  STL [R1+0x940], R2 ;  /* 0x0009400201007387 */ /* 0x000fe80000100800 */
[----:B------:R-:W3:Y:S04]  /*1fd30*/  LDL.LU R8, [R1+0x460] ;  /* 0x0004600001087983 */ /* 0x000ee80000300800 */
        /* <DEDUP_REMOVED lines=9> */
[----:B------:R-:W3:Y:S01]  /*1fdd0*/  LDL.LU R26, [R1+0x444] ;  /* 0x00044400011a7983 */ /* 0x000ee20000300800 */
[----:B-1----:R-:W-:Y:S01]  /*1fde0*/  VIADD R0, R0, UR8 ;  /* 0x0000000800007c36 */ /* 0x002fe20008000000 */
[----:B------:R-:W1:Y:S01]  /*1fdf0*/  LDCU UR8, c[0x0][0x3b8] ;  /* 0x00007700ff0877ac */ /* 0x000e620008000800 */
[----:B--2---:R-:W-:-:S05]  /*1fe00*/  F2FP.SATFINITE.E5M2.F32.PACK_AB_MERGE_C R3, R29, R4, RZ ;  /* 0x000000041d03723e */ /* 0x004fca00048060ff */
[----:B------:R-:W-:Y:S04]  /*1fe10*/  STL [R1+0x93c], R3 ;  /* 0x00093c0301007387 */ /* 0x000fe80000100800 */
        /* <DEDUP_REMOVED lines=14> */
[----:B------:R3:W-:Y:S04]  /*1ff00*/  STL [R1+0x10f0], R2 ;  /* 0x0010f00201007387 */ /* 0x0007e80000100800 */
[----:B------:R-:W4:Y:S04]  /*1ff10*/  LDL.LU R24, [R1+0x428] ;  /* 0x0004280001187983 */ /* 0x000f280000300800 */
[----:B------:R-:W4:Y:S04]  /*1ff20*/  LDL.LU R18, [R1+0x42c] ;  /* 0x00042c0001127983 */ /* 0x000f280000300800 */
[----:B------:R-:W4:Y:S04]  /*1ff30*/  LDL.LU R3, [R1+0x410] ;  /* 0x0004100001037983 */ /* 0x000f280000300800 */
[----:B------:R-:W4:Y:S04]  /*1ff40*/  LDL.LU R6, [R1+0x414] ;  /* 0x0004140001067983 */ /* 0x000f280000300800 */
[----:B------:R-:W4:Y:S04]  /*1ff50*/  LDL.LU R4, [R1+0x418] ;  /* 0x0004180001047983 */ /* 0x000f280000300800 */
[----:B------:R-:W4:Y:S04]  /*1ff60*/  LDL.LU R29, [R1+0x41c] ;  /* 0x00041c00011d7983 */ /* 0x000f280000300800 */
[----:B------:R-:W4:Y:S04]  /*1ff70*/  LDL.LU R13, [R1+0x2b0] ;  /* 0x0002b000010d7983 */ /* 0x000f280000300800 */
[----:B------:R-:W4:Y:S01]  /*1ff80*/  LDL.LU R12, [R1+0x2b4] ;  /* 0x0002b400010c7983 */ /* 0x000f220000300800 */
        /* <DEDUP_REMOVED lines=8> */
[----:B------:R3:W-:Y:S01]  /*20010*/  STL [R1+0x115c], R2 ;  /* 0x00115c0201007387 */ /* 0x0007e20000100800 */
[----:B------:R-:W-:-:S03]  /*20020*/  F2FP.SATFINITE.E5M2.F32.PACK_AB_MERGE_C R5, R5, R7, RZ ;  /* 0x000000070505723e */ /* 0x000fc600048060ff */
[----:B------:R1:W-:Y:S01]  /*20030*/  STL [R1+0xe04], R0 ;  /* 0x000e040001007387 */ /* 0x0003e20000100800 */
[----:B---3--:R-:W-:-:S03]  /*20040*/  F2FP.SATFINITE.E5M2.F32.PACK_AB_MERGE_C R2, R26, R28, RZ ;  /* 0x0000001c1a02723e */ /* 0x008fc600048060ff */
[----:B------:R3:W-:Y:S01]  /*20050*/  STL [R1+0x1158], R5 ;  /* 0x0011580501007387 */ /* 0x0007e20000100800 */
[----:B-1----:R-:W-:Y:S01]  /*20060*/  VIADD R0, R0, UR10 ;  /* 0x0000000a00007c36 */ /* 0x002fe20008000000 */
[----:B------:R-:W1:Y:S02]  /*20070*/  LDCU UR10, c[0x0][0x3b8] ;  /* 0x00007700ff0a77ac */ /* 0x000e640008000800 */
[----:B------:R-:W-:Y:S04]  /*20080*/  STL [R1+0x1154], R2 ;  /* 0x0011540201007387 */ /* 0x000fe80000100800 */
[----:B------:R-:W4:Y:S04]  /*20090*/  LDL.LU R7, [R1+0x2b8] ;  /* 0x0002b80001077983 */ /* 0x000f280000300800 */
[----:B---3--:R-:W3:Y:S04]  /*200a0*/  LDL.LU R5, [R1+0x2bc] ;  /* 0x0002bc0001057983 */ /* 0x008ee80000300800 */
[----:B------:R-:W3:Y:S04]  /*200b0*/  LDL.LU R28, [R1+0x400] ;  /* 0x00040000011c7983 */ /* 0x000ee80000300800 */
[----:B------:R0:W-:Y:S04]  /*200c0*/  STL [R1+0xe0c], R0 ;  /* 0x000e0c0001007387 */ /* 0x0001e80000100800 */
[----:B------:R-:W3:Y:S01]  /*200d0*/  LDL.LU R26, [R1+0x404] ;  /* 0x00040400011a7983 */ /* 0x000ee20000300800 */
[----:B--2---:R-:W-:Y:S01]  /*200e0*/  F2FP.SATFINITE.E5M2.F32.PACK_AB_MERGE_C R8, R19, R17, RZ ;  /* 0x000000111308723e */ /* 0x004fe200048060ff */
[----:B0-----:R-:W-:Y:S01]  /*200f0*/  VIADD R0, R0, UR9 ;  /* 0x0000000900007c36 */ /* 0x001fe20008000000 */
[----:B------:R-:W0:Y:S03]  /*20100*/  LDCU UR9, c[0x0][0x3b8] ;  /* 0x00007700ff0977ac */ /* 0x000e260008000800 */
[----:B------:R-:W-:Y:S01]  /*20110*/  STL [R1+0x1150], R8 ;  /* 0x0011500801007387 */ /* 0x000fe20000100800 */
[----:B------:R-:W-:-:S05]  /*20120*/  F2FP.SATFINITE.E5M2.F32.PACK_AB_MERGE_C R2, R21, R20, RZ ;  /* 0x000000141502723e */ /* 0x000fca00048060ff */
[----:B------:R2:W-:Y:S02]  /*20130*/  STL [R1+0x116c], R2 ;  /* 0x00116c0201007387 */ /* 0x0005e40000100800 */
[----:B--2---:R-:W-:Y:S02]  /*20140*/  F2FP.SATFINITE.E5M2.F32.PACK_AB_MERGE_C R2, R14, R15, RZ ;  /* 0x0000000f0e02723e */ /* 0x004fe400048060ff */
[----:B------:R-:W2:Y:S04]  /*20150*/  LDL.LU R15, [R1+0x408] ;  /* 0x00040800010f7983 */ /* 0x000ea80000300800 */
[----:B------:R0:W-:Y:S04]  /*20160*/  STL [R1+0xe14], R0 ;  /* 0x000e140001007387 */ /* 0x0001e80000100800 */
[----:B------:R1:W-:Y:S04]  /*20170*/  STL [R1+0x1168], R2 ;  /* 0x0011680201007387 */ /* 0x0003e80000100800 */
[----:B------:R-:W2:Y:S01]  /*20180*/  LDL.LU R14, [R1+0x40c] ;  /* 0x00040c00010e7983 */ /* 0x000ea20000300800 */
[----:B0-----:R-:W-:Y:S01]  /*20190*/  VIADD R0, R0, UR8 ;  /* 0x0000000800007c36 */ /* 0x001fe20008000000 */
[----:B------:R-:W0:Y:S01]  /*201a0*/  LDCU UR8, c[0x0][0x3b8] ;  /* 0x00007700ff0877ac */ /* 0x000e220008000800 */
[----:B-1----:R-:W-:-:S05]  /*201b0*/  F2FP.SATFINITE.E5M2.F32.PACK_AB_MERGE_C R2, R23, R22, RZ ;  /* 0x000000161702723e */ /* 0x002fca00048060ff */
[----:B------:R-:W-:Y:S04]  /*201c0*/  STL [R1+0x1164], R2 ;  /* 0x0011640201007387 */ /* 0x000fe80000100800 */
[----:B------:R1:W-:Y:S02]  /*201d0*/  STL [R1+0xe1c], R0 ;  /* 0x000e1c0001007387 */ /* 0x0003e40000100800 */
[----:B-1----:R-:W-:Y:S01]  /*201e0*/  VIADD R0, R0, UR7 ;  /* 0x0000000700007c36 */ /* 0x002fe20008000000 */
[----:B------:R-:W1:Y:S01]  /*201f0*/  LDCU UR7, c[0x0][0x3b8] ;  /* 0x00007700ff0777ac */ /* 0x000e620008000800 */
[----:B----4-:R-:W-:Y:S02]  /*20200*/  F2FP.SATFINITE.E5M2.F32.PACK_AB_MERGE_C R8, R18, R24, RZ ;  /* 0x000000181208723e */ /* 0x010fe400048060ff */
[----:B------:R-:W-:-:S03]  /*20210*/  F2FP.SATFINITE.E5M2.F32.PACK_AB_MERGE_C R2, R6, R3, RZ ;  /* 0x000000030602723e */ /* 0x000fc600048060ff */
[----:B------:R-:W-:Y:S04]  /*20220*/  STL [R1+0x1160], R8 ;  /* 0x0011600801007387 */ /* 0x000fe80000100800 */
[----:B------:R4:W-:Y:S01]  /*20230*/  STL [R1+0x117c], R2 ;  /* 0x00117c0201007387 */ /* 0x0009e20000100800 */
[----:B------:R-:W-:-:S03]  /*20240*/  F2FP.SATFINITE.E5M2.F32.PACK_AB_MERGE_C R3, R29, R4, RZ ;  /* 0x000000041d03723e */ /* 0x000fc600048060ff */
[----:B------:R0:W-:Y:S01]  /*20250*/  STL [R1+0xe24], R0 ;  /* 0x000e240001007387 */ /* 0x0001e20000100800 */
[----:B----4-:R-:W-:-:S03]  /*20260*/  F2FP.SATFINITE.E5M2.F32.PACK_AB_MERGE_C R2, R12, R13, RZ ;  /* 0x0000000d0c02723e */ /* 0x010fc600048060ff */
[----:B------:R-:W-:Y:S01]  /*20270*/  STL [R1+0x1178], R3 ;  /* 0x0011780301007387 */ /* 0x000fe20000100800 */
[----:B0-----:R-:W-:Y:S01]  /*20280*/  VIADD R0, R0, UR6 ;  /* 0x0000000600007c36 */ /* 0x001fe20008000000 */
[----:B------:R-:W0:Y:S02]  /*20290*/  LDCU UR6, c[0x0][0x3b8] ;  /* 0x00007700ff0677ac */ /* 0x000e240008000800 */
[----:B------:R-:W-:Y:S04]  /*202a0*/  STL [R1+0x1174], R2 ;  /* 0x0011740201007387 */ /* 0x000fe80000100800 */
[----:B------:R-:W4:Y:S04]  /*202b0*/  LDL.LU R8, [R1+0x3f0] ;  /* 0x0003f00001087983 */ /* 0x000f280000300800 */
        /* <DEDUP_REMOVED lines=13> */
[----:B------:R-:W-:Y:S04]  /*20390*/  STL [R1+0x1170], R3 ;  /* 0x0011700301007387 */ /* 0x000fe80000100800 */
        /* <DEDUP_REMOVED lines=8> */
[----:B------:R-:W3:Y:S01]  /*20420*/  LDL.LU R21, [R1+0x3cc] ;  /* 0x0003cc0001157983 */ /* 0x000ee20000300800 */
[----:B--2---:R-:W-:-:S05]  /*20430*/  F2FP.SATFINITE.E5M2.F32.PACK_AB_MERGE_C R2, R14, R15, RZ ;  /* 0x0000000f0e02723e */ /* 0x004fca00048060ff */
[----:B------:R4:W-:Y:S04]  /*20440*/  STL [R1+0x800], R2 ;  /* 0x0008000201007387 */ /* 0x0009e80000100800 */
        /* <DEDUP_REMOVED lines=14> */
[----:B------:R0:W-:Y:S01]  /*20530*/  STL [R1+0xe3c], R0 ;  /* 0x000e3c0001007387 */ /* 0x0001e20000100800 */
[----:B------:R-:W-:Y:S02]  /*20540*/  F2FP.SATFINITE.E5M2.F32.PACK_AB_MERGE_C R8, R11, R25, RZ ;  /* 0x000000190b08723e */ /* 0x000fe400048060ff */
[----:B----4-:R-:W-:Y:S01]  /*20550*/  F2FP.SATFINITE.E5M2.F32.PACK_AB_MERGE_C R2, R16, R10, RZ ;  /* 0x0000000a1002723e */ /* 0x010fe200048060ff */
[----:B0-----:R-:W-:Y:S02]  /*20560*/  VIADD R0, R0, UR8 ;  /* 0x0000000800007c36 */ /* 0x001fe40008000000 */
[----:B------:R-:W-:Y:S01]  /*20570*/  STL [R1+0x7f8], R8 ;  /* 0x0007f80801007387 */ /* 0x000fe20000100800 */
[----:B------:R-:W0:Y:S03]  /*20580*/  LDCU UR8, c[0x0][0x3b8] ;  /* 0x00007700ff0877ac */ /* 0x000e260008000800 */
[----:B------:R4:W-:Y:S01]  /*20590*/  STL [R1+0x824], R2 ;  /* 0x0008240201007387 */ /* 0x0009e20000100800 */
[----:B------:R-:W-:-:S03]  /*205a0*/  F2FP.SATFINITE.E5M2.F32.PACK_AB_MERGE_C R4, R29, R4, RZ ;  /* 0x000000041d04723e */ /* 0x000fc600048060ff */
[----:B------:R-:W-:Y:S01]  /*205b0*/  STL [R1+0xe44], R0 ;  /* 0x000e440001007387 */ /* 0x000fe20000100800 */
[----:B----4-:R-:W-:-:S03]  /*205c0*/  F2FP.SATFINITE.E5M2.F32.PACK_AB_MERGE_C R2, R12, R13, RZ ;  /* 0x0000000d0c02723e */ /* 0x010fc600048060ff */
[----:B------:R4:W-:Y:S04]  /*205d0*/  STL [R1+0x820], R4 ;  /* 0x0008200401007387 */ /* 0x0009e80000100800 */
[----:B----4-:R-:W4:Y:S04]  /*205e0*/  LDL.LU R4, [R1+0x398] ;  /* 0x0003980001047983 */ /* 0x010f280000300800 */
[----:B------:R-:W-:Y:S04]  /*205f0*/  STL [R1+0x81c], R2 ;  /* 0x00081c0201007387 */ /* 0x000fe80000100800 */
[----:B------:R-:W4:Y:S04]  /*20600*/  LDL.LU R29, [R1+0x39c] ;  /* 0x00039c00011d7983 */ /* 0x000f280000300800 */
[----:B------:R-:W4:Y:S04]  /*20610*/  LDL.LU R13, [R1+0x380] ;  /* 0x00038000010d7983 */ /* 0x000f280000300800 */
[----:B------:R-:W4:Y:S01]  /*20620*/  LDL.LU R12, [R1+0x384] ;  /* 0x00038400010c7983 */ /* 0x000f220000300800 */
[----:B-1----:R-:W-:Y:S01]  /*20630*/  VIADD R0, R0, UR7 ;  /* 0x0000000700007c36 */ /* 0x002fe20008000000 */
[----:B------:R-:W1:Y:S04]  /*20640*/  LDCU UR7, c[0x0][0x3b8] ;  /* 0x00007700ff0777ac */ /* 0x000e680008000800 */
[----:B------:R0:W-:Y:S02]  /*20650*/  STL [R1+0xe4c], R0 ;  /* 0x000e4c0001007387 */ /* 0x0001e40000100800 */
[----:B0-----:R-:W-:Y:S01]  /*20660*/  VIADD R0, R0, UR6 ;  /* 0x0000000600007c36 */ /* 0x001fe20008000000 */
[----:B------:R-:W0:Y:S01]  /*20670*/  LDCU UR6, c[0x0][0x3b8] ;  /* 0x00007700ff0677ac */ /* 0x000e220008000800 */
[----:B---3--:R-:W-:-:S05]  /*20680*/  F2FP.SATFINITE.E5M2.F32.PACK_AB_MERGE_C R8, R19, R17, RZ ;  /* 0x000000111308723e */ /* 0x008fca00048060ff */
[----:B------:R3:W-:Y:S01]  /*20690*/  STL [R1+0x818], R8 ;  /* 0x0008180801007387 */ /* 0x0007e20000100800 */
[----:B------:R-:W-:-:S05]  /*206a0*/  F2FP.SATFINITE.E5M2.F32.PACK_AB_MERGE_C R2, R26, R28, RZ ;  /* 0x0000001c1a02723e */ /* 0x000fca00048060ff */
[----:B------:R-:W-:Y:S04]  /*206b0*/  STL [R1+0x854], R2 ;  /* 0x0008540201007387 */ /* 0x000fe80000100800 */
[----:B------:R-:W4:Y:S04]  /*206c0*/  LDL.LU R28, [R1+0x388] ;  /* 0x00038800011c7983 */ /* 0x000f280000300800 */
[----:B------:R-:W4:Y:S01]  /*206d0*/  LDL.LU R26, [R1+0x38c] ;  /* 0x00038c00011a7983 */ /* 0x000f220000300800 */
[----:B---3--:R-:W-:-:S03]  /*206e0*/  F2FP.SATFINITE.E5M2.F32.PACK_AB_MERGE_C R8, R21, R20, RZ ;  /* 0x000000141508723e */ /* 0x008fc600048060ff */
[----:B------:R3:W-:Y:S04]  /*206f0*/  STL [R1+0xe54], R0 ;  /* 0x000e540001007387 */ /* 0x0007e80000100800 */
[----:B------:R0:W-:Y:S01]  /*20700*/  STL [R1+0x850], R8 ;  /* 0x0008500801007387 */ /* 0x0001e20000100800 */
[----:B---3--:R-:W-:Y:S01]  /*20710*/  VIADD R0, R0, UR10 ;  /* 0x0000000a00007c36 */ /* 0x008fe20008000000 */
[----:B------:R-:W3:Y:S01]  /*20720*/  LDCU UR10, c[0x0][0x3b8] ;  /* 0x00007700ff0a77ac */ /* 0x000ee20008000800 */
[----:B--2---:R-:W-:-:S05]  /*20730*/  F2FP.SATFINITE.E5M2.F32.PACK_AB_MERGE_C R2, R23, R22, RZ ;  /* 0x000000161702723e */ /* 0x004fca00048060ff */
[----:B------:R2:W-:Y:S01]  /*20740*/  STL [R1+0x84c], R2 ;  /* 0x00084c0201007387 */ /* 0x0005e20000100800 */
[----:B0-----:R-:W-:-:S03]  /*20750*/  F2FP.SATFINITE.E5M2.F32.PACK_AB_MERGE_C R8, R18, R24, RZ ;  /* 0x000000181208723e */ /* 0x001fc600048060ff */
        /* <DEDUP_REMOVED lines=9> */
[----:B------:R-:W-:Y:S01]  /*207f0*/  STL [R1+0x880], R3 ;  /* 0x0008800301007387 */ /* 0x000fe20000100800 */
[----:B-1----:R-:W-:Y:S01]  /*20800*/  VIADD R0, R0, UR8 ;  /* 0x0000000800007c36 */ /* 0x002fe20008000000 */
[----:B------:R-:W1:Y:S02]  /*20810*/  LDCU UR8, c[0x0][0x3b8] ;  /* 0x00007700ff0877ac */ /* 0x000e640008000800 */
[----:B------:R-:W-:Y:S04]  /*20820*/  STL [R1+0x87c], R2 ;  /* 0x00087c0201007387 */ /* 0x000fe80000100800 */
[----:B------:R-:W2:Y:S04]  /*20830*/  LDL.LU R8, [R1+0x370] ;  /* 0x0003700001087983 */ /* 0x000ea80000300800 */
[----:B------:R-:W2:Y:S04]  /*20840*/  LDL.LU R9, [R1+0x374] ;  /* 0x0003740001097983 */ /* 0x000ea80000300800 */
[----:B------:R-:W3:Y:S04]  /*20850*/  LDL.LU R25, [R1+0x378] ;  /* 0x0003780001197983 */ /* 0x000ee80000300800 */
[----:B------:R0:W-:Y:S04]  /*20860*/  STL [R1+0xe6c], R0 ;  /* 0x000e6c0001007387 */ /* 0x0001e80000100800 */
[----:B------:R-:W3:Y:S04]  /*20870*/  LDL.LU R11, [R1+0x37c] ;  /* 0x00037c00010b7983 */ /* 0x000ee80000300800 */
[----:B------:R-:W3:Y:S04]  /*20880*/  LDL.LU R10, [R1+0x360] ;  /* 0x00036000010a7983 */ /* 0x000ee80000300800 */
[----:B------:R-:W3:Y:S04]  /*20890*/  LDL.LU R16, [R1+0x364] ;  /* 0x0003640001107983 */ /* 0x000ee80000300800 */
[----:B------:R-:W3:Y:S04]  /*208a0*/  LDL.LU R15, [R1+0x368] ;  /* 0x00036800010f7983 */ /* 0x000ee80000300800 */
[----:B------:R-:W3:Y:S01]  /*208b0*/  LDL.LU R14, [R1+0x36c] ;  /* 0x00036c00010e7983 */ /* 0x000ee20000300800 */
[----:B0-----:R-:W-:Y:S01]  /*208c0*/  VIADD R0, R0, UR7 ;  /* 0x0000000700007c36 */ /* 0x001fe20008000000 */
[----:B------:R-:W0:Y:S01]  /*208d0*/  LDCU UR7, c[0x0][0x3b8] ;  /* 0x00007700ff0777ac */ /* 0x000e220008000800 */
[----:B----4-:R-:W-:-:S05]  /*208e0*/  F2FP.SATFINITE.E5M2.F32.PACK_AB_MERGE_C R3, R29, R4, RZ ;  /* 0x000000041d03723e */ /* 0x010fca00048060ff */
[----:B------:R-:W-:Y:S01]  /*208f0*/  STL [R1+0x878], R3 ;  /* 0x0008780301007387 */ /* 0x000fe20000100800 */
[----:B------:R-:W-:-:S03]  /*20900*/  F2FP.SATFINITE.E5M2.F32.PACK_AB_MERGE_C R2, R12, R13, RZ ;  /* 0x0000000d0c02723e */ /* 0x000fc600048060ff */
[----:B------:R-:W4:Y:S04]  /*20910*/  LDL.LU R17, [R1+0x350] ;  /* 0x0003500001117983 */ /* 0x000f280000300800 */
[----:B------:R0:W-:Y:S04]  /*20920*/  STL [R1+0x920], R2 ;  /* 0x0009200201007387 */ /* 0x0001e80000100800 */
[----:B------:R-:W4:Y:S04]  /*20930*/  LDL.LU R19, [R1+0x354] ;  /* 0x0003540001137983 */ /* 0x000f280000300800 */
[----:B------:R-:W4:Y:S04]  /*20940*/  LDL.LU R13, [R1+0x358] ;  /* 0x00035800010d7983 */ /* 0x000f280000300800 */
[----:B------:R0:W-:Y:S04]  /*20950*/  STL [R1+0xe74], R0 ;  /* 0x000e740001007387 */ /* 0x0001e80000100800 */
[----:B------:R-:W4:Y:S04]  /*20960*/  LDL.LU R12, [R1+0x35c] ;  /* 0x00035c00010c7983 */ /* 0x000f280000300800 */
[----:B------:R-:W4:Y:S04]  /*20970*/  LDL.LU R20, [R1+0x340] ;  /* 0x0003400001147983 */ /* 0x000f280000300800 */
[----:B------:R-:W4:Y:S01]  /*20980*/  LDL.LU R21, [R1+0x344] ;  /* 0x0003440001157983 */ /* 0x000f220000300800 */
[----:B0-----:R-:W-:-:S05]  /*20990*/  F2FP.SATFINITE.E5M2.F32.PACK_AB_MERGE_C R2, R26, R28, RZ ;  /* 0x0000001c1a02723e */ /* 0x001fca00048060ff */
        /* <DEDUP_REMOVED lines=13> */
[----:B------:R-:W-:Y:S01]  /*20a70*/  VIADD R0, R0, UR6 ;  /* 0x0000000600007c36 */ /* 0x000fe20008000000 */
[----:B------:R-:W0:Y:S01]  /*20a80*/  LDCU UR6, c[0x0][0x3b8] ;  /* 0x00007700ff0677ac */ /* 0x000e220008000800 */
[----:B--2---:R-:W-:-:S05]  /*20a90*/  F2FP.SATFINITE.E5M2.F32.PACK_AB_MERGE_C R2, R9, R8, RZ ;  /* 0x000000080902723e */ /* 0x004fca00048060ff */
[----:B------:R3:W-:Y:S04]  /*20aa0*/  STL [R1+0x8bc], R2 ;  /* 0x0008bc0201007387 */ /* 0x0007e80000100800 */
[----:B------:R-:W-:Y:S01]  /*20ab0*/  STL [R1+0xe7c], R0 ;  /* 0x000e7c0001007387 */ /* 0x000fe20000100800 */
[----:B---3--:R-:W-:Y:S02]  /*20ac0*/  F2FP.SATFINITE.E5M2.F32.PACK_AB_MERGE_C R2, R11, R25, RZ ;  /* 0x000000190b02723e */ /* 0x008fe400048060ff */
[----:B------:R-:W-:-:S03]  /*20ad0*/  F2FP.SATFINITE.E5M2.F32.PACK_AB_MERGE_C R8, R16, R10, RZ ;  /* 0x0000000a1008723e */ /* 0x000fc600048060ff */
[----:B------:R2:W-:Y:S04]  /*20ae0*/  STL [R1+0x8b8], R2 ;  /* 0x0008b80201007387 */ /* 0x0005e80000100800 */
[----:B------:R-:W-:Y:S01]  /*20af0*/  STL [R1+0x970], R8 ;  /* 0x0009700801007387 */ /* 0x000fe20000100800 */
[----:B--2---:R-:W-:Y:S01]  /*20b00*/  VIADD R2, R0, UR10 ;  /* 0x0000000a00027c36 */ /* 0x004fe20008000000 */
[----:B------:R-:W-:Y:S01]  /*20b10*/  F2FP.SATFINITE.E5M2.F32.PACK_AB_MERGE_C R0, R14, R15, RZ ;  /* 0x0000000f0e00723e */ /* 0x000fe200048060ff */
[----:B------:R-:W2:Y:S01]  /*20b20*/  LDCU UR10, c[0x0][0x3b8] ;  /* 0x00007700ff0a77ac */ /* 0x000ea20008000800 */
[----:B------:R-:W3:Y:S04]  /*20b30*/  LDL.LU R15, [R1+0x2a8] ;  /* 0x0002a800010f7983 */ /* 0x000ee80000300800 */
[----:B------:R-:W-:Y:S04]  /*20b40*/  STL [R1+0xe84], R2 ;  /* 0x000e840201007387 */ /* 0x000fe80000100800 */
[----:B------:R-:W3:Y:S04]  /*20b50*/  LDL.LU R14, [R1+0x2ac] ;  /* 0x0002ac00010e7983 */ /* 0x000ee80000300800 */
[----:B------:R0:W-:Y:S02]  /*20b60*/  STL [R1+0x1300], R0 ;  /* 0x0013000001007387 */ /* 0x0001e40000100800 */
        /* <DEDUP_REMOVED lines=8> */
[----:B------:R0:W-:Y:S01]  /*20bf0*/  STL [R1+0x1304], R2 ;  /* 0x0013040201007387 */ /* 0x0001e20000100800 */
[----:B-1----:R-:W-:Y:S01]  /*20c00*/  VIADD R0, R0, UR8 ;  /* 0x0000000800007c36 */ /* 0x002fe20008000000 */
[----:B------:R-:W1:Y:S01]  /*20c10*/  LDCU UR8, c[0x0][0x3b8] ;  /* 0x00007700ff0877ac */ /* 0x000e620008000800 */
[----:B0-----:R-:W-:-:S05]  /*20c20*/  F2FP.SATFINITE.E5M2.F32.PACK_AB_MERGE_C R2, R21, R20, RZ ;  /* 0x000000141502723e */ /* 0x001fca00048060ff */
[----:B------:R-:W-:Y:S04]  /*20c30*/  STL [R1+0x1124], R2 ;  /* 0x0011240201007387 */ /* 0x000fe80000100800 */
[----:B------:R0:W-:Y:S02]  /*20c40*/  STL [R1+0xe94], R0 ;  /* 0x000e940001007387 */ /* 0x0001e40000100800 */
[----:B0-----:R-:W-:Y:S01]  /*20c50*/  VIADD R0, R0, UR7 ;  /* 0x0000000700007c36 */ /* 0x001fe20008000000 */
[----:B------:R-:W0:Y:S01]  /*20c60*/  LDCU UR7, c[0x0][0x3b8] ;  /* 0x00007700ff0777ac */ /* 0x000e220008000800 */
[----:B------:R-:W-:Y:S02]  /*20c70*/  F2FP.SATFINITE.E5M2.F32.PACK_AB_MERGE_C R8, R23, R22, RZ ;  /* 0x000000161708723e */ /* 0x000fe400048060ff */
[----:B------:R-:W-:-:S03]  /*20c80*/  F2FP.SATFINITE.E5M2.F32.PACK_AB_MERGE_C R2, R18, R24, RZ ;  /* 0x000000181202723e */ /* 0x000fc600048060ff */
[----:B------:R-:W-:Y:S04]  /*20c90*/  STL [R1+0x1120], R8 ;  /* 0x0011200801007387 */ /* 0x000fe80000100800 */
[----:B------:R0:W-:Y:S01]  /*20ca0*/  STL [R1+0x111c], R2 ;  /* 0x00111c0201007387 */ /* 0x0001e20000100800 */
[----:B------:R-:W-:-:S03]  /*20cb0*/  F2FP.SATFINITE.E5M2.F32.PACK_AB_MERGE_C R3, R6, R3, RZ ;  /* 0x000000030603723e */ /* 0x000fc600048060ff */
[----:B------:R1:W-:Y:S01]  /*20cc0*/  STL [R1+0xe9c], R0 ;  /* 0x000e9c0001007387 */ /* 0x0003e20000100800 */
[----:B0-----:R-:W-:-:S03]  /*20cd0*/  F2FP.SATFINITE.E5M2.F32.PACK_AB_MERGE_C R2, R5, R7, RZ ;  /* 0x000000070502723e */ /* 0x001fc600048060ff */
[----:B------:R0:W-:Y:S01]  /*20ce0*/  STL [R1+0x99c], R3 ;  /* 0x00099c0301007387 */ /* 0x0001e20000100800 */
[----:B-1----:R-:W-:Y:S01]  /*20cf0*/  VIADD R0, R0, UR6 ;  /* 0x0000000600007c36 */ /* 0x002fe20008000000 */
[----:B------:R-:W1:Y:S02]  /*20d00*/  LDCU UR6, c[0x0][0x3b8] ;  /* 0x00007700ff0677ac */ /* 0x000e640008000800 */
[----:B------:R2:W-:Y:S01]  /*20d10*/  STL [R1+0x1144], R2 ;  /* 0x0011440201007387 */ /* 0x0005e20000100800 */
[----:B0-----:R-:W-:-:S03]  /*20d20*/  F2FP.SATFINITE.E5M2.F32.PACK_AB_MERGE_C R3, R29, R4, RZ ;  /* 0x000000041d03723e */ /* 0x001fc600048060ff */
[----:B------:R0:W-:Y:S01]  /*20d30*/  STL [R1+0xea4], R0 ;  /* 0x000ea40001007387 */ /* 0x0001e20000100800 */
[----:B--2---:R-:W-:-:S03]  /*20d40*/  F2FP.SATFINITE.E5M2.F32.PACK_AB_MERGE_C R2, R26, R28, RZ ;  /* 0x0000001c1a02723e */ /* 0x004fc600048060ff */
[----:B------:R-:W-:Y:S04]  /*20d50*/  STL [R1+0x1140], R3 ;  /* 0x0011400301007387 */ /* 0x000fe80000100800 */
[----:B------:R2:W-:Y:S01]  /*20d60*/  STL [R1+0x1134], R2 ;  /* 0x0011340201007387 */ /* 0x0005e20000100800 */
[----:B0-----:R-:W-:Y:S01]  /*20d70*/  VIADD R0, R0, UR10 ;  /* 0x0000000a00007c36 */ /* 0x001fe20008000000 */
[----:B------:R-:W0:Y:S02]  /*20d80*/  LDCU UR10, c[0x0][0x3b8] ;  /* 0x00007700ff0a77ac */ /* 0x000e240008000800 */
[----:B------:R-:W4:Y:S04]  /*20d90*/  LDL.LU R27, [R1+0x298] ;  /* 0x00029800011b7983 */ /* 0x000f280000300800 */
[----:B------:R-:W4:Y:S04]  /*20da0*/  LDL.LU R25, [R1+0x29c] ;  /* 0x00029c0001197983 */ /* 0x000f280000300800 */
[----:B--2---:R-:W2:Y:S04]  /*20db0*/  LDL.LU R2, [R1+0x270] ;  /* 0x0002700001027983 */ /* 0x004ea80000300800 */
[----:B------:R0:W-:Y:S04]  /*20dc0*/  STL [R1+0xeac], R0 ;  /* 0x000eac0001007387 */ /* 0x0001e80000100800 */
[----:B------:R-:W2:Y:S04]  /*20dd0*/  LDL.LU R8, [R1+0x274] ;  /* 0x0002740001087983 */ /* 0x000ea80000300800 */
[----:B------:R-:W2:Y:S04]  /*20de0*/  LDL.LU R4, [R1+0x278] ;  /* 0x0002780001047983 */ /* 0x000ea80000300800 */
[----:B------:R-:W2:Y:S04]  /*20df0*/  LDL.LU R29, [R1+0x27c] ;  /* 0x00027c00011d7983 */ /* 0x000ea80000300800 */
[----:B------:R-:W2:Y:S04]  /*20e00*/  LDL.LU R9, [R1+0x250] ;  /* 0x0002500001097983 */ /* 0x000ea80000300800 */
[----:B------:R-:W2:Y:S01]  /*20e10*/  LDL.LU R11, [R1+0x254] ;  /* 0x00025400010b7983 */ /* 0x000ea20000300800 */
[----:B---3--:R-:W-:-:S05]  /*20e20*/  F2FP.SATFINITE.E5M2.F32.PACK_AB_MERGE_C R3, R14, R15, RZ ;  /* 0x0000000f0e03723e */ /* 0x008fca00048060ff */
[----:B------:R4:W-:Y:S04]  /*20e30*/  STL [R1+0x1130], R3 ;  /* 0x0011300301007387 */ /* 0x0009e80000100800 */
[----:B------:R-:W3:Y:S04]  /*20e40*/  LDL.LU R10, [R1+0x258] ;  /* 0x00025800010a7983 */ /* 0x000ee80000300800 */
[----:B------:R-:W3:Y:S04]  /*20e50*/  LDL.LU R16, [R1+0x25c] ;  /* 0x00025c0001107983 */ /* 0x000ee80000300800 */
[----:B------:R-:W3:Y:S04]  /*20e60*/  LDL.LU R28, [R1+0x230] ;  /* 0x00023000011c7983 */ /* 0x000ee80000300800 */
[----:B------:R-:W3:Y:S01]  /*20e70*/  LDL.LU R26, [R1+0x234] ;  /* 0x00023400011a7983 */ /* 0x000ee20000300800 */
[----:B0-----:R-:W-:Y:S01]  /*20e80*/  VIADD R0, R0, UR9 ;  /* 0x0000000900007c36 */ /* 0x001fe20008000000 */
[----:B------:R-:W0:Y:S02]  /*20e90*/  LDCU UR9, c[0x0][0x3b8] ;  /* 0x00007700ff0977ac */ /* 0x000e240008000800 */
[----:B------:R-:W3:Y:S01]  /*20ea0*/  LDL.LU R17, [R1+0x238] ;  /* 0x0002380001117983 */ /* 0x000ee20000300800 */
[----:B----4-:R-:W-:-:S05]  /*20eb0*/  F2FP.SATFINITE.E5M2.F32.PACK_AB_MERGE_C R3, R12, R13, RZ ;  /* 0x0000000d0c03723e */ /* 0x010fca00048060ff */
        /* <DEDUP_REMOVED lines=9> */
[----:B----4-:R-:W4:Y:S04]  /*20f50*/  LDL.LU R3, [R1+0x1f8] ;  /* 0x0001f80001037983 */ /* 0x010f280000300800 */
        /* <DEDUP_REMOVED lines=9> */
[----:B------:R-:W-:-:S02]  /*20ff0*/  F2FP.SATFINITE.E5M2.F32.PACK_AB_MERGE_C R25, R25, R27, RZ ;  /* 0x0000001b1919723e */ /* 0x000fc400048060ff */
[----:B------:R-:W4:Y:S04]  /*21000*/  LDL.LU R27, [R1+0x1398] ;  /* 0x00139800011b7983 */ /* 0x000f280000300800 */
[----:B------:R0:W-:Y:S01]  /*21010*/  STL [R1+0x7e0], R25 ;  /* 0x0007e01901007387 */ /* 0x0001e20000100800 */
[----:B--2---:R-:W-:-:S03]  /*21020*/  F2FP.SATFINITE.E5M2.F32.PACK_AB_MERGE_C R2, R8, R2, RZ ;  /* 0x000000020802723e */ /* 0x004fc600048060ff */
[----:B0-----:R-:W2:Y:S04]  /*21030*/  LDL.LU R25, [R1+0x1394] ;  /* 0x0013940001197983 */ /* 0x001ea80000300800 */
[----:B------:R0:W-:Y:S02]  /*21040*/  STL [R1+0x7dc], R2 ;  /* 0x0007dc0201007387 */ /* 0x0001e40000100800 */
[----:B0-----:R-:W-:Y:S02]  /*21050*/  F2FP.SATFINITE.E5M2.F32.PACK_AB_MERGE_C R2, R29, R4, RZ ;  /* 0x000000041d02723e */ /* 0x001fe400048060ff */
[----:B------:R-:W2:Y:S04]  /*21060*/  LDL.LU R4, [R1+0x1b8] ;  /* 0x0001b80001047983 */ /* 0x000ea80000300800 */
[----:B------:R0:W-:Y:S04]  /*21070*/  STL [R1+0xec4], R0 ;  /* 0x000ec40001007387 */ /* 0x0001e80000100800 */
[----:B------:R1:W-:Y:S04]  /*21080*/  STL [R1+0x7d8], R2 ;  /* 0x0007d80201007387 */ /* 0x0003e80000100800 */
[----:B------:R-:W2:Y:S01]  /*21090*/  LDL.LU R29, [R1+0x1bc] ;  /* 0x0001bc00011d7983 */ /* 0x000ea20000300800 */
[----:B0-----:R-:W-:Y:S01]  /*210a0*/  VIADD R0, R0, UR7 ;  /* 0x0000000700007c36 */ /* 0x001fe20008000000 */
[----:B------:R-:W0:Y:S01]  /*210b0*/  LDCU UR7, c[0x0][0x3b8] ;  /* 0x00007700ff0777ac */ /* 0x000e220008000800 */
[----:B-1----:R-:W-:-:S05]  /*210c0*/  F2FP.SATFINITE.E5M2.F32.PACK_AB_MERGE_C R2, R11, R9, RZ ;  /* 0x000000090b02723e */ /* 0x002fca00048060ff */
[----:B------:R1:W-:Y:S01]  /*210d0*/  STL [R1+0x7f4], R2 ;  /* 0x0007f40201007387 */ /* 0x0003e20000100800 */
[----:B---3--:R-:W-:-:S03]  /*210e0*/  F2FP.SATFINITE.E5M2.F32.PACK_AB_MERGE_C R8, R16, R10, RZ ;  /* 0x0000000a1008723e */ /* 0x008fc600048060ff */
[----:B------:R3:W-:Y:S01]  /*210f0*/  STL [R1+0xecc], R0 ;  /* 0x000ecc0001007387 */ /* 0x0007e20000100800 */
[----:B-1----:R-:W-:-:S03]  /*21100*/  F2FP.SATFINITE.E5M2.F32.PACK_AB_MERGE_C R2, R26, R28, RZ ;  /* 0x0000001c1a02723e */ /* 0x002fc600048060ff */
[----:B------:R-:W-:Y:S04]  /*21110*/  STL [R1+0x7f0], R8 ;  /* 0x0007f00801007387 */ /* 0x000fe80000100800 */
[----:B------:R-:W-:Y:S04]  /*21120*/  STL [R1+0x7ec], R2 ;  /* 0x0007ec0201007387 */ /* 0x000fe80000100800 */
[----:B------:R-:W2:Y:S04]  /*21130*/  LDL.LU R28, [R1+0x190] ;  /* 0x00019000011c7983 */ /* 0x000ea80000300800 */
[----:B------:R-:W2:Y:S01]  /*21140*/  LDL.LU R26, [R1+0x194] ;  /* 0x00019400011a7983 */ /* 0x000ea20000300800 */
[----:B---3--:R-:W-:Y:S01]  /*21150*/  VIADD R0, R0, UR6 ;  /* 0x0000000600007c36 */ /* 0x008fe20008000000 */
[----:B------:R-:W1:Y:S04]  /*21160*/  LDCU UR6, c[0x0][0x3b8] ;  /* 0x00007700ff0677ac */ /* 0x000e680008000800 */
[----:B------:R3:W-:Y:S02]  /*21170*/  STL [R1+0xed4], R0 ;  /* 0x000ed40001007387 */ /* 0x0007e40000100800 */
[----:B---3--:R-:W-:Y:S01]  /*21180*/  VIADD R0, R0, UR10 ;  /* 0x0000000a00007c36 */ /* 0x008fe20008000000 */
[----:B------:R-:W3:Y:S01]  /*21190*/  LDCU UR10, c[0x0][0x3b8] ;  /* 0x00007700ff0a77ac */ /* 0x000ee20008000800 */
        /* <DEDUP_REMOVED lines=17> */
[----:B------:R0:W-:Y:S01]  /*212b0*/  STL [R1+0x834], R2 ;  /* 0x0008340201007387 */ /* 0x0001e20000100800 */
[----:B-1----:R-:W-:-:S03]  /*212c0*/  F2FP.SATFINITE.E5M2.F32.PACK_AB_MERGE_C R3, R14, R15, RZ ;  /* 0x0000000f0e03723e */ /* 0x002fc600048060ff */
[----:B------:R1:W-:Y:S01]  /*212d0*/  STL [R1+0xef4], R0 ;  /* 0x000ef40001007387 */ /* 0x0003e20000100800 */
[----:B0-----:R-:W-:-:S03]  /*212e0*/  F2FP.SATFINITE.E5M2.F32.PACK_AB_MERGE_C R2, R12, R13, RZ ;  /* 0x0000000d0c02723e */ /* 0x001fc600048060ff */
[----:B------:R-:W-:Y:S04]  /*212f0*/  STL [R1+0x830], R3 ;  /* 0x0008300301007387 */ /* 0x000fe80000100800 */
[----:B------:R0:W-:Y:S01]  /*21300*/  STL [R1+0x82c], R2 ;  /* 0x00082c0201007387 */ /* 0x0001e20000100800 */
[----:B-1----:R-:W-:Y:S01]  /*21310*/  VIADD R0, R0, UR7 ;  /* 0x0000000700007c36 */ /* 0x002fe20008000000 */
[----:B------:R-:W1:Y:S02]  /*21320*/  LDCU UR7, c[0x0][0x3b8] ;  /* 0x00007700ff0777ac */ /* 0x000e640008000800 */
[----:B------:R-:W4:Y:S04]  /*21330*/  LDL.LU R15, [R1+0x198] ;  /* 0x00019800010f7983 */ /* 0x000f280000300800 */
[----:B------:R-:W4:Y:S04]  /*21340*/  LDL.LU R14, [R1+0x19c] ;  /* 0x00019c00010e7983 */ /* 0x000f280000300800 */
[----:B------:R-:W4:Y:S04]  /*21350*/  LDL.LU R13, [R1+0x170] ;  /* 0x00017000010d7983 */ /* 0x000f280000300800 */
[----:B------:R1:W-:Y:S04]  /*21360*/  STL [R1+0xefc], R0 ;  /* 0x000efc0001007387 */ /* 0x0003e80000100800 */
[----:B------:R-:W4:Y:S04]  /*21370*/  LDL.LU R12, [R1+0x174] ;  /* 0x00017400010c7983 */ /* 0x000f280000300800 */
[----:B0-----:R-:W4:Y:S04]  /*21380*/  LDL.LU R2, [R1+0x178] ;  /* 0x0001780001027983 */ /* 0x001f280000300800 */
[----:B------:R-:W4:Y:S01]  /*21390*/  LDL.LU R8, [R1+0x17c] ;  /* 0x00017c0001087983 */ /* 0x000f220000300800 */
[----:B-1----:R-:W-:Y:S01]  /*213a0*/  VIADD R0, R0, UR6 ;  /* 0x0000000600007c36 */ /* 0x002fe20008000000 */
[----:B------:R-:W0:Y:S01]  /*213b0*/  LDCU UR6, c[0x0][0x3b8] ;  /* 0x00007700ff0677ac */ /* 0x000e220008000800 */
        /* <DEDUP_REMOVED lines=9> */
[----:B-1----:R-:W-:-:S03]  /*21450*/  F2FP.SATFINITE.E5M2.F32.PACK_AB_MERGE_C R3, R26, R28, RZ ;  /* 0x0000001c1a03723e */ /* 0x002fc600048060ff */
[----:B------:R-:W2:Y:S04]  /*21460*/  LDL.LU R4, [R1+0x13c] ;  /* 0x00013c0001047983 */ /* 0x000ea80000300800 */
[----:B------:R1:W-:Y:S04]  /*21470*/  STL [R1+0x864], R3 ;  /* 0x0008640301007387 */ /* 0x0003e80000100800 */
[----:B------:R-:W2:Y:S04]  /*21480*/  LDL.LU R21, [R1+0x110] ;  /* 0x0001100001157983 */ /* 0x000ea80000300800 */
[----:B------:R-:W2:Y:S04]  /*21490*/  LDL.LU R22, [R1+0x114] ;  /* 0x0001140001167983 */ /* 0x000ea80000300800 */
[----:B------:R-:W2:Y:S04]  /*214a0*/  LDL.LU R23, [R1+0x118] ;  /* 0x0001180001177983 */ /* 0x000ea80000300800 */
[----:B------:R3:W-:Y:S04]  /*214b0*/  STL [R1+0xf0c], R0 ;  /* 0x000f0c0001007387 */ /* 0x0007e80000100800 */
[----:B-1----:R-:W2:Y:S04]  /*214c0*/  LDL.LU R3, [R1+0x11c] ;  /* 0x00011c0001037983 */ /* 0x002ea80000300800 */
[----:B------:R-:W2:Y:S04]  /*214d0*/  LDL.LU R24, [R1+0xf0] ;  /* 0x0000f00001187983 */ /* 0x000ea80000300800 */
[----:B------:R-:W2:Y:S04]  /*214e0*/  LDL.LU R18, [R1+0xf4] ;  /* 0x0000f40001127983 */ /* 0x000ea80000300800 */
[----:B------:R-:W2:Y:S04]  /*214f0*/  LDL.LU R6, [R1+0xf8] ;  /* 0x0000f80001067983 */ /* 0x000ea80000300800 */
[----:B------:R-:W2:Y:S04]  /*21500*/  LDL.LU R7, [R1+0xfc] ;  /* 0x0000fc0001077983 */ /* 0x000ea80000300800 */
[----:B------:R-:W2:Y:S04]  /*21510*/  LDL.LU R5, [R1+0xd0] ;  /* 0x0000d00001057983 */ /* 0x000ea80000300800 */
[----:B------:R-:W2:Y:S01]  /*21520*/  LDL.LU R29, [R1+0xd4] ;  /* 0x0000d400011d7983 */ /* 0x000ea20000300800 */
[----:B---3--:R-:W-:Y:S01]  /*21530*/  VIADD R0, R0, UR10 ;  /* 0x0000000a00007c36 */ /* 0x008fe20008000000 */
[----:B------:R-:W1:Y:S02]  /*21540*/  LDCU UR10, c[0x0][0x3b8] ;  /* 0x00007700ff0a77ac */ /* 0x000e640008000800 */
[----:B------:R-:W3:Y:S04]  /*21550*/  LDL.LU R28, [R1+0xd8] ;  /* 0x0000d800011c7983 */ /* 0x000ee80000300800 */
[----:B------:R-:W3:Y:S01]  /*21560*/  LDL.LU R26, [R1+0xdc] ;  /* 0x0000dc00011a7983 */ /* 0x000ee20000300800 */
[----:B----4-:R-:W-:-:S03]  /*21570*/  F2FP.SATFINITE.E5M2.F32.PACK_AB_MERGE_C R14, R14, R15, RZ ;  /* 0x0000000f0e0e723e */ /* 0x010fc600048060ff */
[----:B------:R-:W4:Y:S04]  /*21580*/  LDL.LU R15, [R1+0xb0] ;  /* 0x0000b000010f7983 */ /* 0x000f280000300800 */
[----:B------:R0:W-:Y:S01]  /*21590*/  STL [R1+0x860], R14 ;  /* 0x0008600e01007387 */ /* 0x0001e20000100800 */
[----:B------:R-:W-:-:S03]  /*215a0*/  F2FP.SATFINITE.E5M2.F32.PACK_AB_MERGE_C R12, R12, R13, RZ ;  /* 0x0000000d0c0c723e */ /* 0x000fc600048060ff */
[----:B0-----:R-:W4:Y:S01]  /*215b0*/  LDL.LU R14, [R1+0xb4] ;  /* 0x0000b400010e7983 */ /* 0x001f220000300800 */
[----:B------:R-:W-:-:S03]  /*215c0*/  F2FP.SATFINITE.E5M2.F32.PACK_AB_MERGE_C R8, R8, R2, RZ ;  /* 0x000000020808723e */ /* 0x000fc600048060ff */
[----:B------:R-:W4:Y:S04]  /*215d0*/  LDL.LU R13, [R1+0xb8] ;  /* 0x0000b800010d7983 */ /* 0x000f280000300800 */
[----:B------:R0:W-:Y:S04]  /*215e0*/  STL [R1+0x85c], R12 ;  /* 0x00085c0c01007387 */ /* 0x0001e80000100800 */
[----:B0-----:R-:W4:Y:S04]  /*215f0*/  LDL.LU R12, [R1+0xbc] ;  /* 0x0000bc00010c7983 */ /* 0x001f280000300800 */
[----:B------:R0:W-:Y:S04]  /*21600*/  STL [R1+0xf14], R0 ;  /* 0x000f140001007387 */ /* 0x0001e80000100800 */
[----:B------:R1:W-:Y:S01]  /*21610*/  STL [R1+0x858], R8 ;  /* 0x0008580801007387 */ /* 0x0003e20000100800 */
[----:B0-----:R-:W-:Y:S01]  /*21620*/  VIADD R0, R0, UR9 ;  /* 0x0000000900007c36 */ /* 0x001fe20008000000 */
[----:B------:R-:W0:Y:S01]  /*21630*/  LDCU UR9, c[0x0][0x3b8] ;  /* 0x00007700ff0977ac */ /* 0x000e220008000800 */
[----:B--2---:R-:W-:-:S05]  /*21640*/  F2FP.SATFINITE.E5M2.F32.PACK_AB_MERGE_C R2, R11, R9, RZ ;  /* 0x000000090b02723e */ /* 0x004fca00048060ff */
[----:B------:R2:W-:Y:S01]  /*21650*/  STL [R1+0x89c], R2 ;  /* 0x00089c0201007387 */ /* 0x0005e20000100800 */
[----:B-1----:R-:W-:-:S03]  /*21660*/  F2FP.SATFINITE.E5M2.F32.PACK_AB_MERGE_C R8, R16, R10, RZ ;  /* 0x0000000a1008723e */ /* 0x002fc600048060ff */
[----:B------:R1:W-:Y:S01]  /*21670*/  STL [R1+0xf1c], R0 ;  /* 0x000f1c0001007387 */ /* 0x0003e20000100800 */
[----:B--2---:R-:W-:-:S03]  /*21680*/  F2FP.SATFINITE.E5M2.F32.PACK_AB_MERGE_C R2, R19, R17, RZ ;  /* 0x000000111302723e */ /* 0x004fc600048060ff */
[----:B------:R-:W-:Y:S01]  /*21690*/  STL [R1+0x898], R8 ;  /* 0x0008980801007387 */ /* 0x000fe20000100800 */
[----:B-1----:R-:W-:Y:S01]  /*216a0*/  VIADD R0, R0, UR8 ;  /* 0x0000000800007c36 */ /* 0x002fe20008000000 */
[----:B------:R-:W1:Y:S02]  /*216b0*/  LDCU UR8, c[0x0][0x3b8] ;  /* 0x00007700ff0877ac */ /* 0x000e640008000800 */
[----:B------:R2:W-:Y:S02]  /*216c0*/  STL [R1+0x88c], R2 ;  /* 0x00088c0201007387 */ /* 0x0005e40000100800 */
[----:B--2---:R-:W-:Y:S02]  /*216d0*/  F2FP.SATFINITE.E5M2.F32.PACK_AB_MERGE_C R2, R4, R20, RZ ;  /* 0x000000140402723e */ /* 0x004fe400048060ff */
[----:B------:R-:W2:Y:S04]  /*216e0*/  LDL.LU R4, [R1+0xce0] ;  /* 0x000ce00001047983 */ /* 0x000ea80000300800 */
[----:B------:R-:W-:Y:S04]  /*216f0*/  STL [R1+0xf24], R0 ;  /* 0x000f240001007387 */ /* 0x000fe80000100800 */
[----:B------:R0:W-:Y:S02]  /*21700*/  STL [R1+0x888], R2 ;  /* 0x0008880201007387 */ /* 0x0001e40000100800 */
[----:B0-----:R-:W-:-:S05]  /*21710*/  F2FP.SATFINITE.E5M2.F32.PACK_AB_MERGE_C R2, R22, R21, RZ ;  /* 0x000000151602723e */ /* 0x001fca00048060ff */
[----:B------:R0:W-:Y:S02]  /*21720*/  STL [R1+0x928], R2 ;  /* 0x0009280201007387 */ /* 0x0001e40000100800 */
[----:B0-----:R-:W-:Y:S02]  /*21730*/  F2FP.SATFINITE.E5M2.F32.PACK_AB_MERGE_C R2, R3, R23, RZ ;  /* 0x000000170302723e */ /* 0x001fe400048060ff */
[----:B------:R-:W2:Y:S01]  /*21740*/  LDL.LU R3, [R1+0xcf8] ;  /* 0x000cf80001037983 */ /* 0x000ea20000300800 */
[----:B------:R-:W-:Y:S01]  /*21750*/  VIADD R0, R0, UR7 ;  /* 0x0000000700007c36 */ /* 0x000fe20008000000 */
[----:B------:R-:W-:Y:S01]  /*21760*/  F2FP.SATFINITE.E5M2.F32.PACK_AB_MERGE_C R6, R7, R6, RZ ;  /* 0x000000060706723e */ /* 0x000fe200048060ff */
[----:B------:R-:W0:Y:S03]  /*21770*/  LDCU UR7, c[0x0][0x3b8] ;  /* 0x00007700ff0777ac */ /* 0x000e260008000800 */
[----:B------:R-:W-:Y:S04]  /*21780*/  STL [R1+0xf34], R0 ;  /* 0x000f340001007387 */ /* 0x000fe80000100800 */
[----:B------:R1:W-:Y:S02]  /*21790*/  STL [R1+0x924], R2 ;  /* 0x0009240201007387 */ /* 0x0003e40000100800 */
[----:B-1----:R-:W-:-:S05]  /*217a0*/  F2FP.SATFINITE.E5M2.F32.PACK_AB_MERGE_C R2, R18, R24, RZ ;  /* 0x000000181202723e */ /* 0x002fca00048060ff */
[----:B------:R1:W-:Y:S02]  /*217b0*/  STL [R1+0x918], R2 ;  /* 0x0009180201007387 */ /* 0x0003e40000100800 */
[----:B-1----:R-:W1:Y:S01]  /*217c0*/  S2R R2, SR_TID.X ;  /* 0x0000000000027919 */ /* 0x002e620000002100 */
[----:B------:R-:W-:Y:S01]  /*217d0*/  VIADD R0, R0, UR6 ;  /* 0x0000000600007c36 */ /* 0x000fe20008000000 */
[----:B------:R-:W0:Y:S04]  /*217e0*/  LDCU UR6, c[0x0][0x3b8] ;  /* 0x00007700ff0677ac */ /* 0x000e280008000800 */
[----:B------:R3:W-:Y:S04]  /*217f0*/  STL [R1+0xf2c], R0 ;  /* 0x000f2c0001007387 */ /* 0x0007e80000100800 */
[----:B------:R0:W-:Y:S01]  /*21800*/  STL [R1+0x910], R6 ;  /* 0x0009100601007387 */ /* 0x0001e20000100800 */
[----:B---3--:R-:W-:Y:S01]  /*21810*/  VIADD R0, R0, UR10 ;  /* 0x0000000a00007c36 */ /* 0x008fe20008000000 */
[----:B------:R-:W-:Y:S01]  /*21820*/  LOP3.LUT R27, R27, 0xfff7ffff, RZ, 0xc0, !PT ;  /* 0xfff7ffff1b1b7812 */ /* 0x000fe200078ec0ff */
[----:B------:R-:W-:Y:S01]  /*21830*/  VIADD R18, R25, 0x2 ;  /* 0x0000000219127836 */ /* 0x000fe20000000000 */
[----:B------:R-:W3:Y:S01]  /*21840*/  LDCU UR10, c[0x0][0x39c] ;  /* 0x00007380ff0a77ac */ /* 0x000ee20008000800 */
[----:B0-----:R-:W-:-:S02]  /*21850*/  F2FP.SATFINITE.E5M2.F32.PACK_AB_MERGE_C R6, R29, R5, RZ ;  /* 0x000000051d06723e */ /* 0x001fc400048060ff */
[----:B------:R-:W-:-:S03]  /*21860*/  F2FP.SATFINITE.E5M2.F32.PACK_AB_MERGE_C R5, R26, R28, RZ ;  /* 0x0000001c1a05723e */ /* 0x000fc600048060ff */
[----:B------:R-:W-:Y:S04]  /*21870*/  STL [R1+0x958], R6 ;  /* 0x0009580601007387 */ /* 0x000fe80000100800 */
[----:B------:R0:W-:Y:S01]  /*21880*/  STL [R1+0xf04], R0 ;  /* 0x000f040001007387 */ /* 0x0001e20000100800 */
[----:B-1----:R-:W-:-:S03]  /*21890*/  IMAD.SHL.U32 R8, R2, 0x100, RZ ;  /* 0x0000010002087824 */ /* 0x002fc600078e00ff */
[----:B------:R1:W-:Y:S01]  /*218a0*/  STL [R1+0x954], R5 ;  /* 0x0009540501007387 */ /* 0x0003e20000100800 */
[----:B0-----:R-:W-:Y:S01]  /*218b0*/  VIADD R0, R0, UR9 ;  /* 0x0000000900007c36 */ /* 0x001fe20008000000 */
[----:B------:R-:W-:Y:S02]  /*218c0*/  LOP3.LUT R8, R8, 0x6000, RZ, 0xc0, !PT ;  /* 0x0000600008087812 */ /* 0x000fe400078ec0ff */
[----:B----4-:R-:W-:Y:S02]  /*218d0*/  F2FP.SATFINITE.E5M2.F32.PACK_AB_MERGE_C R6, R12, R13, RZ ;  /* 0x0000000d0c06723e */ /* 0x010fe400048060ff */
[----:B------:R0:W-:Y:S01]  /*218e0*/  STL [R1+0xf00], R0 ;  /* 0x000f000001007387 */ /* 0x0001e20000100800 */
[----:B-1----:R-:W-:Y:S02]  /*218f0*/  F2FP.SATFINITE.E5M2.F32.PACK_AB_MERGE_C R5, R14, R15, RZ ;  /* 0x0000000f0e05723e */ /* 0x002fe400048060ff */
[----:B--2---:R-:W-:Y:S01]  /*21900*/  LOP3.LUT R3, R3, 0x300, RZ, 0xc0, !PT ;  /* 0x0000030003037812 */ /* 0x004fe200078ec0ff */
[----:B0-----:R-:W-:-:S02]  /*21910*/  VIADD R0, R0, UR8 ;  /* 0x0000000800007c36 */ /* 0x001fc40008000000 */
[----:B------:R0:W-:Y:S01]  /*21920*/  STL [R1+0x948], R5 ;  /* 0x0009480501007387 */ /* 0x0001e20000100800 */
[C---:B------:R-:W-:Y:S01]  /*21930*/  VIADD R19, R25.reuse, 0x17a ;  /* 0x0000017a19137836 */ /* 0x040fe20000000000 */
[----:B------:R-:W1:Y:S02]  /*21940*/  LDCU UR9, c[0x0][0x39c] ;  /* 0x00007380ff0977ac */ /* 0x000e640008000800 */
[----:B------:R-:W-:Y:S01]  /*21950*/  STL [R1+0x944], R6 ;  /* 0x0009440601007387 */ /* 0x000fe20000100800 */
[----:B------:R-:W-:Y:S01]  /*21960*/  VIADD R17, R25, 0x19a ;  /* 0x0000019a19117836 */ /* 0x000fe20000000000 */
[----:B------:R-:W2:Y:S02]  /*21970*/  LDCU UR8, c[0x0][0x39c] ;  /* 0x00007380ff0877ac */ /* 0x000ea40008000800 */
[----:B------:R4:W-:Y:S01]  /*21980*/  STL [R1+0xedc], R0 ;  /* 0x000edc0001007387 */ /* 0x0009e20000100800 */
[----:B0-----:R-:W-:Y:S02]  /*21990*/  IADD3 R5, PT, PT, R8, UR5, R4 ;  /* 0x0000000508057c10 */ /* 0x001fe4000fffe004 */
[----:B------:R-:W-:Y:S01]  /*219a0*/  MOV.SPILL R4, UR5 ;  /* 0x0000000500047c02 */ /* 0x000fe20009000f00 */
[----:B------:R-:W-:Y:S01]  /*219b0*/  IMAD.SHL.U32 R2, R2, 0x10, RZ ;  /* 0x0000001002027824 */ /* 0x000fe200078e00ff */
[----:B------:R-:W0:Y:S01]  /*219c0*/  LDCU UR5, c[0x0][0x39c] ;  /* 0x00007380ff0577ac */ /* 0x000e220008000800 */
[----:B------:R-:W-:Y:S01]  /*219d0*/  STL [R1+0x514], R5 ;  /* 0x0005140501007387 */ /* 0x000fe20000100800 */
[----:B----4-:R-:W-:-:S03]  /*219e0*/  VIADD R0, R0, UR7 ;  /* 0x0000000700007c36 */ /* 0x010fc60008000000 */
[----:B------:R4:W-:Y:S01]  /*219f0*/  STL [R1+0x7c4], R4 ;  /* 0x0007c40401007387 */ /* 0x0009e20000100800 */
[C---:B------:R-:W-:Y:S01]  /*21a00*/  VIADD R16, R25.reuse, 0x1bb ;  /* 0x000001bb19107836 */ /* 0x040fe20000000000 */
[----:B------:R-:W0:Y:S02]  /*21a10*/  LDCU UR7, c[0x0][0x39c] ;  /* 0x00007380ff0777ac */ /* 0x000e240008000800 */
[----:B------:R1:W-:Y:S04]  /*21a20*/  STL [R1+0xed8], R0 ;  /* 0x000ed80001007387 */ /* 0x0003e80000100800 */
[----:B------:R2:W-:Y:S01]  /*21a30*/  STL [R1+0x510], R3 ;  /* 0x0005100301007387 */ /* 0x0005e20000100800 */
[C---:B----4-:R-:W-:Y:S02]  /*21a40*/  VIADD R4, R25.reuse, 0x9a ;  /* 0x0000009a19047836 */ /* 0x050fe40000000000 */
[----:B-1----:R-:W-:Y:S01]  /*21a50*/  VIADD R0, R0, UR6 ;  /* 0x0000000600007c36 */ /* 0x002fe20008000000 */
[----:B------:R-:W1:Y:S01]  /*21a60*/  LDCU UR6, c[0x0][0x39c] ;  /* 0x00007380ff0677ac */ /* 0x000e620008000800 */
[----:B--2---:R-:W-:-:S03]  /*21a70*/  VIADD R3, R25, 0x18 ;  /* 0x0000001819037836 */ /* 0x004fc60000000000 */
[----:B------:R-:W-:Y:S04]  /*21a80*/  STL [R1+0xf28], R0 ;  /* 0x000f280001007387 */ /* 0x000fe80000100800 */
[----:B------:R2:W-:Y:S04]  /*21a90*/  STL [R1+0x1334], R0 ;  /* 0x0013340001007387 */ /* 0x0005e80000100800 */
[----:B------:R4:W-:Y:S04]  /*21aa0*/  STL [R1+0x1390], R4 ;  /* 0x0013900401007387 */ /* 0x0009e80000100800 */
[----:B------:R0:W-:Y:S01]  /*21ab0*/  STL [R1+0x1378], R3 ;  /* 0x0013780301007387 */ /* 0x0001e20000100800 */
[----:B--2---:R-:W-:-:S02]  /*21ac0*/  VIADD R0, R25, 0xbd ;  /* 0x000000bd19007836 */ /* 0x004fc40000000000 */
[C---:B----4-:R-:W-:Y:S01]  /*21ad0*/  VIADD R4, R25.reuse, 0xbc ;  /* 0x000000bc19047836 */ /* 0x050fe20000000000 */
[----:B------:R-:W-:Y:S01]  /*21ae0*/  STL [R1+0x137c], R18 ;  /* 0x00137c1201007387 */ /* 0x000fe20000100800 */
[----:B0-----:R-:W-:-:S03]  /*21af0*/  VIADD R3, R25, 0xbe ;  /* 0x000000be19037836 */ /* 0x001fc60000000000 */
[----:B------:R0:W-:Y:S04]  /*21b00*/  STL [R1], R4 ;  /* 0x0000000401007387 */ /* 0x0001e80000100800 */
[----:B------:R2:W-:Y:S01]  /*21b10*/  STL [R1+0x4], R0 ;  /* 0x0000040001007387 */ /* 0x0005e20000100800 */
[----:B0-----:R-:W-:-:S03]  /*21b20*/  VIADD R4, R25, 0xbf ;  /* 0x000000bf19047836 */ /* 0x001fc60000000000 */
[----:B------:R0:W-:Y:S01]  /*21b30*/  STL [R1+0x8], R3 ;  /* 0x0000080301007387 */ /* 0x0001e20000100800 */
[----:B--2---:R-:W-:-:S03]  /*21b40*/  VIADD R0, R25, 0xc0 ;  /* 0x000000c019007836 */ /* 0x004fc60000000000 */
[----:B------:R2:W-:Y:S04]  /*21b50*/  STL [R1+0xc], R4 ;  /* 0x00000c0401007387 */ /* 0x0005e80000100800 */
[----:B------:R4:W-:Y:S01]  /*21b60*/  STL [R1+0x10], R0 ;  /* 0x0000100001007387 */ /* 0x0009e20000100800 */
[C---:B0-----:R-:W-:Y:S02]  /*21b70*/  VIADD R3, R25.reuse, 0xc1 ;  /* 0x000000c119037836 */ /* 0x041fe40000000000 */
[----:B--2---:R-:W-:-:S03]  /*21b80*/  VIADD R4, R25, 0xc2 ;  /* 0x000000c219047836 */ /* 0x004fc60000000000 */
[----:B------:R0:W-:Y:S01]  /*21b90*/  STL [R1+0x14], R3 ;  /* 0x0000140301007387 */ /* 0x0001e20000100800 */
[----:B----4-:R-:W-:-:S03]  /*21ba0*/  VIADD R0, R25, 0xc3 ;  /* 0x000000c319007836 */ /* 0x010fc60000000000 */
        /* <DEDUP_REMOVED lines=47> */
[----:B----4-:R-:W-:-:S05]  /*21ea0*/  VIADD R0, R25, 0xdb ;  /* 0x000000db19007836 */ /* 0x010fca0000000000 */
[----:B------:R2:W-:Y:S01]  /*21eb0*/  STL [R1+0x80], R0 ;  /* 0x0000800001007387 */ /* 0x0005e20000100800 */
[----:B0-----:R-:W-:-:S03]  /*21ec0*/  VIADD R3, R25, 0xdd ;  /* 0x000000dd19037836 */ /* 0x001fc60000000000 */
[----:B------:R0:W-:Y:S01]  /*21ed0*/  STL [R1+0x84], R4 ;  /* 0x0000840401007387 */ /* 0x0001e20000100800 */
[----:B--2---:R-:W-:-:S03]  /*21ee0*/  VIADD R0, R25, 0xde ;  /* 0x000000de19007836 */ /* 0x004fc60000000000 */
[----:B------:R2:W-:Y:S01]  /*21ef0*/  STL [R1+0x88], R3 ;  /* 0x0000880301007387 */ /* 0x0005e20000100800 */
[----:B0-----:R-:W-:-:S03]  /*21f00*/  VIADD R4, R25, 0xdf ;  /* 0x000000df19047836 */ /* 0x001fc60000000000 */
[----:B------:R0:W-:Y:S01]  /*21f10*/  STL [R1+0x8c], R0 ;  /* 0x00008c0001007387 */ /* 0x0001e20000100800 */
[----:B--2---:R-:W-:-:S03]  /*21f20*/  VIADD R3, R25, 0xe0 ;  /* 0x000000e019037836 */ /* 0x004fc60000000000 */
[----:B------:R2:W-:Y:S01]  /*21f30*/  STL [R1+0x90], R4 ;  /* 0x0000900401007387 */ /* 0x0005e20000100800 */
[----:B0-----:R-:W-:-:S03]  /*21f40*/  VIADD R0, R25, 0xe1 ;  /* 0x000000e119007836 */ /* 0x001fc60000000000 */
[----:B------:R0:W-:Y:S04]  /*21f50*/  STL [R1+0x94], R3 ;  /* 0x0000940301007387 */ /* 0x0001e80000100800 */
[----:B------:R4:W-:Y:S01]  /*21f60*/  STL [R1+0x98], R0 ;  /* 0x0000980001007387 */ /* 0x0009e20000100800 */
[C---:B--2---:R-:W-:Y:S02]  /*21f70*/  VIADD R4, R25.reuse, 0xe2 ;  /* 0x000000e219047836 */ /* 0x044fe40000000000 */
[----:B0-----:R-:W-:-:S03]  /*21f80*/  VIADD R3, R25, 0xe3 ;  /* 0x000000e319037836 */ /* 0x001fc60000000000 */
        /* <DEDUP_REMOVED lines=47> */
[C---:B--2---:R-:W-:Y:S02]  /*22280*/  VIADD R3, R25.reuse, 0xfb ;  /* 0x000000fb19037836 */ /* 0x044fe40000000000 */
[----:B----4-:R-:W-:-:S03]  /*22290*/  VIADD R0, R25, 0xfd ;  /* 0x000000fd19007836 */ /* 0x010fc60000000000 */
[----:B------:R0:W-:Y:S04]  /*222a0*/  STL [R1+0x100], R3 ;  /* 0x0001000301007387 */ /* 0x0001e80000100800 */
        /* <DEDUP_REMOVED lines=243> */
[----:B------:R-:W-:Y:S04]  /*231e0*/  STL [R1+0x1348], R19 ;  /* 0x0013481301007387 */ /* 0x000fe80000100800 */
[----:B------:R4:W-:Y:S01]  /*231f0*/  STL [R1+0x2f8], R0 ;  /* 0x0002f80001007387 */ /* 0x0009e20000100800 */
[C---:B0-----:R-:W-:Y:S02]  /*23200*/  VIADD R4, R25.reuse, 0x17c ;  /* 0x0000017c19047836 */ /* 0x041fe40000000000 */
[----:B--2---:R-:W-:-:S02]  /*23210*/  VIADD R3, R25, 0x17d ;  /* 0x0000017d19037836 */ /* 0x004fc40000000000 */
[----:B----4-:R-:W-:-:S05]  /*23220*/  VIADD R0, R25, 0x17b ;  /* 0x0000017b19007836 */ /* 0x010fca0000000000 */
[----:B------:R0:W-:Y:S04]  /*23230*/  STL [R1+0x300], R0 ;  /* 0x0003000001007387 */ /* 0x0001e80000100800 */
        /* <DEDUP_REMOVED lines=57> */
[----:B------:R-:W-:Y:S01]  /*235d0*/  STL [R1+0x134c], R17 ;  /* 0x00134c1101007387 */ /* 0x000fe20000100800 */
        /* <DEDUP_REMOVED lines=51> */
[----:B------:R-:W-:Y:S01]  /*23910*/  STL [R1+0x3e0], R4 ;  /* 0x0003e00401007387 */ /* 0x000fe20000100800 */
[----:B----4-:R-:W-:-:S03]  /*23920*/  VIADD R0, R25, 0x1b5 ;  /* 0x000001b519007836 */ /* 0x010fc60000000000 */
[----:B------:R0:W-:Y:S04]  /*23930*/  STL [R1+0x1338], R2 ;  /* 0x0013380201007387 */ /* 0x0001e80000100800 */
        /* <DEDUP_REMOVED lines=12> */
[----:B------:R-:W-:Y:S04]  /*23a00*/  STL [R1+0x1350], R16 ;  /* 0x0013501001007387 */ /* 0x000fe80000100800 */
[----:B------:R0:W-:Y:S01]  /*23a10*/  STL [R1+0x3fc], R0 ;  /* 0x0003fc0001007387 */ /* 0x0001e20000100800 */
[----:B--2---:R-:W-:-:S03]  /*23a20*/  VIADD R2, R25, 0x1be ;  /* 0x000001be19027836 */ /* 0x004fc60000000000 */
[----:B------:R2:W-:Y:S01]  /*23a30*/  STL [R1+0x404], R3 ;  /* 0x0004040301007387 */ /* 0x0005e20000100800 */
[C---:B0-----:R-:W-:Y:S02]  /*23a40*/  VIADD R0, R25.reuse, 0x1bd ;  /* 0x000001bd19007836 */ /* 0x041fe40000000000 */
[----:B--2---:R-:W-:-:S03]  /*23a50*/  VIADD R3, R25, 0x1bf ;  /* 0x000001bf19037836 */ /* 0x004fc60000000000 */
[----:B------:R0:W-:Y:S04]  /*23a60*/  STL [R1+0x408], R0 ;  /* 0x0004080001007387 */ /* 0x0001e80000100800 */
        /* <DEDUP_REMOVED lines=106> */
[----:B------:R2:W-:Y:S01]  /*24110*/  STL [R1+0x4e0], R0 ;  /* 0x0004e00001007387 */ /* 0x0005e20000100800 */
[----:B------:R-:W-:Y:S01]  /*24120*/  MOV.SPILL R17, UR41 ;  /* 0x0000002900117c02 */ /* 0x000fe20009000f00 */
[----:B------:R-:W4:Y:S02]  /*24130*/  LDCU UR41, c[0x0][0x39c] ;  /* 0x00007380ff2977ac */ /* 0x000f240008000800 */
[----:B------:R1:W-:Y:S01]  /*24140*/  STL [R1+0x4e4], R2 ;  /* 0x0004e40201007387 */ /* 0x0003e20000100800 */
[C---:B0-----:R-:W-:Y:S02]  /*24150*/  VIADD R3, R25.reuse, 0x1f5 ;  /* 0x000001f519037836 */ /* 0x041fe40000000000 */
[----:B--2---:R-:W-:-:S03]  /*24160*/  VIADD R0, R25, 0x1f6 ;  /* 0x000001f619007836 */ /* 0x004fc60000000000 */
[----:B------:R0:W-:Y:S01]  /*24170*/  STL [R1+0x4e8], R3 ;  /* 0x0004e80301007387 */ /* 0x0001e20000100800 */
[----:B-1----:R-:W-:-:S03]  /*24180*/  VIADD R2, R25, 0x1f7 ;  /* 0x000001f719027836 */ /* 0x002fc60000000000 */
[----:B------:R1:W-:Y:S01]  /*24190*/  STL [R1+0x4ec], R0 ;  /* 0x0004ec0001007387 */ /* 0x0003e20000100800 */
[----:B------:R-:W-:-:S03]  /*241a0*/  VIADD R4, R25, 0x1fc ;  /* 0x000001fc19047836 */ /* 0x000fc60000000000 */
[----:B------:R2:W-:Y:S01]  /*241b0*/  STL [R1+0x4f0], R2 ;  /* 0x0004f00201007387 */ /* 0x0005e20000100800 */
[C---:B0-----:R-:W-:Y:S01]  /*241c0*/  VIADD R3, R25.reuse, 0x1f8 ;  /* 0x000001f819037836 */ /* 0x041fe20000000000 */
[----:B------:R-:W-:Y:S01]  /*241d0*/  MOV.SPILL R19, UR5 ;  /* 0x0000000500137c02 */ /* 0x000fe20009000f00 */
[----:B------:R-:W0:Y:S01]  /*241e0*/  LDCU UR5, c[0x0][0x39c] ;  /* 0x00007380ff0577ac */ /* 0x000e220008000800 */
[C---:B-1----:R-:W-:Y:S02]  /*241f0*/  VIADD R0, R25.reuse, 0x1f9 ;  /* 0x000001f919007836 */ /* 0x042fe40000000000 */
[----:B------:R1:W-:Y:S01]  /*24200*/  STL [R1+0x4f4], R3 ;  /* 0x0004f40301007387 */ /* 0x0003e20000100800 */
[----:B--2---:R-:W-:-:S05]  /*24210*/  VIADD R2, R25, 0x1fa ;  /* 0x000001fa19027836 */ /* 0x004fca0000000000 */
[----:B------:R2:W-:Y:S01]  /*24220*/  STL [R1+0x1354], R2 ;  /* 0x0013540201007387 */ /* 0x0005e20000100800 */
[----:B-1----:R-:W-:-:S03]  /*24230*/  VIADD R3, R25, 0x1fd ;  /* 0x000001fd19037836 */ /* 0x002fc60000000000 */
[----:B------:R-:W-:Y:S04]  /*24240*/  STL [R1+0x4f8], R0 ;  /* 0x0004f80001007387 */ /* 0x000fe80000100800 */
[----:B------:R-:W-:Y:S04]  /*24250*/  STL [R1+0x504], R4 ;  /* 0x0005040401007387 */ /* 0x000fe80000100800 */
[----:B------:R1:W-:Y:S01]  /*24260*/  STL [R1+0x508], R3 ;  /* 0x0005080301007387 */ /* 0x0003e20000100800 */
[C---:B--2---:R-:W-:Y:S02]  /*24270*/  VIADD R2, R25.reuse, 0x1fe ;  /* 0x000001fe19027836 */ /* 0x044fe40000000000 */
[----:B-1----:R-:W-:-:S03]  /*24280*/  VIADD R3, R25, 0xac ;  /* 0x000000ac19037836 */ /* 0x002fc60000000000 */
[----:B------:R1:W-:Y:S01]  /*24290*/  STL [R1+0x50c], R2 ;  /* 0x00050c0201007387 */ /* 0x0003e20000100800 */
[----:B------:R-:W-:Y:S01]  /*242a0*/  VIADD R4, R25, 0xab ;  /* 0x000000ab19047836 */ /* 0x000fe20000000000 */
[----:B----4-:R-:W-:Y:S01]  /*242b0*/  ISETP.LT.AND P1, PT, R3, UR41, !P6 ;  /* 0x0000002903007c0c */ /* 0x010fe2000f721270 */
[----:B------:R-:W-:Y:S01]  /*242c0*/  VIADD R18, R25, 0xaa ;  /* 0x000000aa19127836 */ /* 0x000fe20000000000 */
[----:B-1----:R-:W-:Y:S01]  /*242d0*/  MOV.SPILL R2, UR77 ;  /* 0x0000004d00027c02 */ /* 0x002fe20009000f00 */
[----:B------:R-:W1:Y:S01]  /*242e0*/  LDCU UR77, c[0x0][0x39c] ;  /* 0x00007380ff4d77ac */ /* 0x000e620008000800 */
[----:B0-----:R-:W-:Y:S02]  /*242f0*/  ISETP.LT.AND P0, PT, R4, UR5, !P6 ;  /* 0x0000000504007c0c */ /* 0x001fe4000f701270 */
[----:B------:R-:W-:Y:S01]  /*24300*/  MOV.SPILL R16, UR40 ;  /* 0x0000002800107c02 */ /* 0x000fe20009000f00 */
[----:B------:R-:W0:Y:S06]  /*24310*/  LDCU UR40, c[0x0][0x39c] ;  /* 0x00007380ff2877ac */ /* 0x000e2c0008000800 */
[----:B------:R-:W-:Y:S01]  /*24320*/  @P1 LOP3.LUT R27, R27, 0x80000, RZ, 0xfc, !PT ;  /* 0x000800001b1b1812 */ /* 0x000fe200078efcff */
[----:B------:R-:W2:Y:S03]  /*24330*/  LDCU UR41, c[0x0][0x39c] ;  /* 0x00007380ff2977ac */ /* 0x000ea60008000800 */
[----:B------:R-:W-:Y:S01]  /*24340*/  LOP3.LUT R27, R27, 0xfffbffff, RZ, 0xc0, !PT ;  /* 0xfffbffff1b1b7812 */ /* 0x000fe200078ec0ff */
[----:B------:R-:W-:Y:S01]  /*24350*/  VIADD R4, R25, 0xa9 ;  /* 0x000000a919047836 */ /* 0x000fe20000000000 */
[----:B------:R-:W4:Y:S02]  /*24360*/  LDCU UR5, c[0x0][0x39c] ;  /* 0x00007380ff0577ac */ /* 0x000f240008000800 */
[----:B------:R-:W-:-:S02]  /*24370*/  @P0 LOP3.LUT R27, R27, 0x40000, RZ, 0xfc, !PT ;  /* 0x000400001b1b0812 */ /* 0x000fc400078efcff */
[----:B-1----:R-:W-:Y:S01]  /*24380*/  ISETP.LT.AND P0, PT, R18, UR77, !P6 ;  /* 0x0000004d12007c0c */ /* 0x002fe2000f701270 */
[----:B------:R-:W-:Y:S01]  /*24390*/  VIADD R3, R25, 0xa8 ;  /* 0x000000a819037836 */ /* 0x000fe20000000000 */
[----:B------:R-:W-:Y:S01]  /*243a0*/  LOP3.LUT R27, R27, 0xfffdffff, RZ, 0xc0, !PT ;  /* 0xfffdffff1b1b7812 */ /* 0x000fe200078ec0ff */
[----:B------:R-:W1:Y:S01]  /*243b0*/  LDCU UR77, c[0x0][0x39c] ;  /* 0x00007380ff4d77ac */ /* 0x000e620008000800 */
[----:B0-----:R-:W-:Y:S01]  /*243c0*/  ISETP.LT.AND P2, PT, R4, UR40, !P6 ;  /* 0x0000002804007c0c */ /* 0x001fe2000f741270 */
[----:B------:R-:W-:Y:S01]  /*243d0*/  VIADD R4, R25, 0xa7 ;  /* 0x000000a719047836 */ /* 0x000fe20000000000 */
[----:B------:R-:W0:Y:S01]  /*243e0*/  LDCU UR40, c[0x0][0x39c] ;  /* 0x00007380ff2877ac */ /* 0x000e220008000800 */
[----:B--2---:R-:W-:Y:S01]  /*243f0*/  ISETP.LT.AND P1, PT, R3, UR41, !P6 ;  /* 0x0000002903007c0c */ /* 0x004fe2000f721270 */
[----:B------:R-:W-:Y:S01]  /*24400*/  VIADD R18, R25, 0xa6 ;  /* 0x000000a619127836 */ /* 0x000fe20000000000 */
[----:B------:R-:W2:Y:S04]  /*24410*/  LDCU UR41, c[0x0][0x39c] ;  /* 0x00007380ff2977ac */ /* 0x000ea80008000800 */
[----:B------:R-:W-:-:S04]  /*24420*/  @P0 LOP3.LUT R27, R27, 0x20000, RZ, 0xfc, !PT ;  /* 0x000200001b1b0812 */ /* 0x000fc800078efcff */
[----:B------:R-:W-:-:S04]  /*24430*/  LOP3.LUT R27, R27, 0xfffeffff, RZ, 0xc0, !PT ;  /* 0xfffeffff1b1b7812 */ /* 0x000fc800078ec0ff */
[----:B------:R-:W-:Y:S02]  /*24440*/  @P2 LOP3.LUT R27, R27, 0x10000, RZ, 0xfc, !PT ;  /* 0x000100001b1b2812 */ /* 0x000fe400078efcff */
[----:B----4-:R-:W-:Y:S02]  /*24450*/  ISETP.LT.AND P0, PT, R4, UR5, !P6 ;  /* 0x0000000504007c0c */ /* 0x010fe4000f701270 */
[----:B------:R-:W-:Y:S01]  /*24460*/  LOP3.LUT R27, R27, 0xffff7fff, RZ, 0xc0, !PT ;  /* 0xffff7fff1b1b7812 */ /* 0x000fe200078ec0ff */
[----:B------:R-:W-:Y:S01]  /*24470*/  VIADD R4, R25, 0xa5 ;  /* 0x000000a519047836 */ /* 0x000fe20000000000 */
[----:B------:R-:W4:Y:S02]  /*24480*/  LDCU UR5, c[0x0][0x39c] ;  /* 0x00007380ff0577ac */ /* 0x000f240008000800 */
[----:B------:R-:W-:-:S04]  /*24490*/  @P1 LOP3.LUT R27, R27, 0x8000, RZ, 0xfc, !PT ;  /* 0x000080001b1b1812 */ /* 0x000fc800078efcff */
[----:B------:R-:W-:-:S04]  /*244a0*/  LOP3.LUT R27, R27, 0xffffbfff, RZ, 0xc0, !PT ;  /* 0xffffbfff1b1b7812 */ /* 0x000fc800078ec0ff */
[----:B------:R-:W-:Y:S02]  /*244b0*/  @P0 LOP3.LUT R27, R27, 0x4000, RZ, 0xfc, !PT ;  /* 0x000040001b1b0812 */ /* 0x000fe400078efcff */
[----:B-1----:R-:W-:Y:S01]  /*244c0*/  ISETP.LT.AND P0, PT, R18, UR77, !P6 ;  /* 0x0000004d12007c0c */ /* 0x002fe2000f701270 */
[----:B------:R-:W-:Y:S01]  /*244d0*/  VIADD R3, R25, 0xa4 ;  /* 0x000000a419037836 */ /* 0x000fe20000000000 */
[----:B0-----:R-:W-:Y:S02]  /*244e0*/  ISETP.LT.AND P2, PT, R4, UR40, !P6 ;  /* 0x0000002804007c0c */ /* 0x001fe4000f741270 */
[----:B------:R-:W-:Y:S01]  /*244f0*/  LOP3.LUT R27, R27, 0xffffdfff, RZ, 0xc0, !PT ;  /* 0xffffdfff1b1b7812 */ /* 0x000fe200078ec0ff */
[----:B------:R-:W0:Y:S01]  /*24500*/  LDCU UR77, c[0x0][0x39c] ;  /* 0x00007380ff4d77ac */ /* 0x000e220008000800 */
[----:B--2---:R-:W-:Y:S01]  /*24510*/  ISETP.LT.AND P1, PT, R3, UR41, !P6 ;  /* 0x0000002903007c0c */ /* 0x004fe2000f721270 */
[----:B------:R-:W-:Y:S01]  /*24520*/  VIADD R4, R25, 0xa3 ;  /* 0x000000a319047836 */ /* 0x000fe20000000000 */
[----:B------:R-:W1:Y:S05]  /*24530*/  LDCU UR40, c[0x0][0x39c] ;  /* 0x00007380ff2877ac */ /* 0x000e6a0008000800 */
[----:B------:R-:W-:Y:S01]  /*24540*/  @P0 LOP3.LUT R27, R27, 0x2000, RZ, 0xfc, !PT ;  /* 0x000020001b1b0812 */ /* 0x000fe200078efcff */
[----:B------:R-:W-:Y:S01]  /*24550*/  VIADD R18, R25, 0xa2 ;  /* 0x000000a219127836 */ /* 0x000fe20000000000 */
[----:B------:R-:W2:Y:S02]  /*24560*/  LDCU UR41, c[0x0][0x39c] ;  /* 0x00007380ff2977ac */ /* 0x000ea40008000800 */
        /* <DEDUP_REMOVED lines=9> */
[----:B0-----:R-:W-:Y:S01]  /*24600*/  ISETP.LT.AND P0, PT, R18, UR77, !P6 ;  /* 0x0000004d12007c0c */ /* 0x001fe2000f701270 */
[----:B------:R-:W-:Y:S01]  /*24610*/  VIADD R3, R25, 0xa0 ;  /* 0x000000a019037836 */ /* 0x000fe20000000000 */
[----:B-1----:R-:W-:Y:S02]  /*24620*/  ISETP.LT.AND P2, PT, R4, UR40, !P6 ;  /* 0x0000002804007c0c */ /* 0x002fe4000f741270 */
[----:B------:R-:W-:Y:S01]  /*24630*/  LOP3.LUT R27, R27, 0xfffffdff, RZ, 0xc0, !PT ;  /* 0xfffffdff1b1b7812 */ /* 0x000fe200078ec0ff */
[----:B------:R-:W0:Y:S01]  /*24640*/  LDCU UR77, c[0x0][0x39c] ;  /* 0x00007380ff4d77ac */ /* 0x000e220008000800 */
[----:B--2---:R-:W-:Y:S01]  /*24650*/  ISETP.LT.AND P1, PT, R3, UR41, !P6 ;  /* 0x0000002903007c0c */ /* 0x004fe2000f721270 */
[----:B------:R-:W-:Y:S01]  /*24660*/  VIADD R4, R25, 0x9f ;  /* 0x0000009f19047836 */ /* 0x000fe20000000000 */
[----:B------:R-:W1:Y:S05]  /*24670*/  LDCU UR40, c[0x0][0x39c] ;  /* 0x00007380ff2877ac */ /* 0x000e6a0008000800 */
[----:B------:R-:W-:Y:S01]  /*24680*/  @P0 LOP3.LUT R27, R27, 0x200, RZ, 0xfc, !PT ;  /* 0x000002001b1b0812 */ /* 0x000fe200078efcff */
[----:B------:R-:W2:Y:S03]  /*24690*/  LDCU UR41, c[0x0][0x39c] ;  /* 0x00007380ff2977ac */ /* 0x000ea60008000800 */
        /* <DEDUP_REMOVED lines=11> */
[----:B------:R-:W3:Y:S01]  /*24750*/  LDL.LU R4, [R1+0x1390] ;  /* 0x0013900001047983 */ /* 0x000ee20000300800 */
[----:B------:R-:W-:Y:S01]  /*24760*/  LOP3.LUT R27, R27, 0xffffffdf, RZ, 0xc0, !PT ;  /* 0xffffffdf1b1b7812 */ /* 0x000fe200078ec0ff */
[----:B------:R-:W-:Y:S01]  /*24770*/  VIADD R18, R25, 0x9c ;  /* 0x0000009c19127836 */ /* 0x000fe20000000000 */
[----:B------:R-:W3:Y:S01]  /*24780*/  LDCU UR77, c[0x0][0x39c] ;  /* 0x00007380ff4d77ac */ /* 0x000ee20008000800 */
[----:B-1----:R-:W-:-:S03]  /*24790*/  ISETP.LT.AND P2, PT, R3, UR40, !P6 ;  /* 0x0000002803007c0c */ /* 0x002fc6000f741270 */
[----:B--2---:R-:W-:-:S04]  /*247a0*/  ISETP.LT.AND P1, PT, R18, UR41, !P6 ;  /* 0x0000002912007c0c */ /* 0x004fc8000f721270 */
[----:B------:R-:W-:Y:S01]  /*247b0*/  @P0 LOP3.LUT R27, R27, 0x20, RZ, 0xfc, !PT ;  /* 0x000000201b1b0812 */ /* 0x000fe200078efcff */
[----:B------:R-:W-:Y:S01]  /*247c0*/  VIADD R3, R25, 0x9b ;  /* 0x0000009b19037836 */ /* 0x000fe20000000000 */
[----:B------:R-:W0:Y:S02]  /*247d0*/  LDCU UR40, c[0x0][0x39c] ;  /* 0x00007380ff2877ac */ /* 0x000e240008000800 */
[----:B------:R-:W-:Y:S01]  /*247e0*/  LOP3.LUT R27, R27, 0xffffffef, RZ, 0xc0, !PT ;  /* 0xffffffef1b1b7812 */ /* 0x000fe200078ec0ff */
[----:B------:R-:W1:Y:S03]  /*247f0*/  LDCU UR41, c[0x0][0x39c] ;  /* 0x00007380ff2977ac */ /* 0x000e660008000800 */
[----:B------:R-:W-:Y:S02]  /*24800*/  @P2 LOP3.LUT R27, R27, 0x10, RZ, 0xfc, !PT ;  /* 0x000000101b1b2812 */ /* 0x000fe400078efcff */
[----:B----4-:R-:W-:Y:S01]  /*24810*/  ISETP.LT.AND P0, PT, R3, UR5, !P6 ;  /* 0x0000000503007c0c */ /* 0x010fe2000f701270 */
[----:B------:R-:W2:Y:S01]  /*24820*/  LDCU UR5, c[0x0][0x39c] ;  /* 0x00007380ff0577ac */ /* 0x000ea20008000800 */
[----:B------:R-:W-:-:S04]  /*24830*/  LOP3.LUT R27, R27, 0xfffffff7, RZ, 0xc0, !PT ;  /* 0xfffffff71b1b7812 */ /* 0x000fc800078ec0ff */
[----:B------:R-:W-:-:S04]  /*24840*/  @P1 LOP3.LUT R27, R27, 0x8, RZ, 0xfc, !PT ;  /* 0x000000081b1b1812 */ /* 0x000fc800078efcff */
[----:B------:R-:W-:-:S04]  /*24850*/  LOP3.LUT R27, R27, 0xfffffffb, RZ, 0xc0, !PT ;  /* 0xfffffffb1b1b7812 */ /* 0x000fc800078ec0ff */
[----:B------:R-:W-:Y:S02]  /*24860*/  @P0 LOP3.LUT R27, R27, 0x4, RZ, 0xfc, !PT ;  /* 0x000000041b1b0812 */ /* 0x000fe400078efcff */
[----:B---3--:R-:W-:Y:S01]  /*24870*/  ISETP.LT.AND P0, PT, R4, UR77, !P6 ;  /* 0x0000004d04007c0c */ /* 0x008fe2000f701270 */
[C---:B------:R-:W-:Y:S01]  /*24880*/  VIADD R3, R25.reuse, 0x99 ;  /* 0x0000009919037836 */ /* 0x040fe20000000000 */
[----:B------:R-:W3:Y:S01]  /*24890*/  LDL.LU R4, [R1+0x138c] ;  /* 0x00138c0001047983 */ /* 0x000ee20000300800 */
[----:B------:R-:W-:Y:S01]  /*248a0*/  VIADD R18, R25, 0x98 ;  /* 0x0000009819127836 */ /* 0x000fe20000000000 */
[----:B------:R-:W-:Y:S01]  /*248b0*/  LOP3.LUT R27, R27, 0xfffffffd, RZ, 0xc0, !PT ;  /* 0xfffffffd1b1b7812 */ /* 0x000fe200078ec0ff */
[----:B------:R-:W4:Y:S01]  /*248c0*/  LDCU UR77, c[0x0][0x39c] ;  /* 0x00007380ff4d77ac */ /* 0x000f220008000800 */
[----:B0-----:R-:W-:Y:S02]  /*248d0*/  ISETP.LT.AND P2, PT, R3, UR40, !P6 ;  /* 0x0000002803007c0c */ /* 0x001fe4000f741270 */
[----:B-1----:R-:W-:Y:S01]  /*248e0*/  ISETP.LT.AND P1, PT, R18, UR41, !P6 ;  /* 0x0000002912007c0c */ /* 0x002fe2000f721270 */
[----:B------:R-:W-:Y:S01]  /*248f0*/  VIADD R3, R25, 0x97 ;  /* 0x0000009719037836 */ /* 0x000fe20000000000 */
[----:B------:R-:W0:Y:S03]  /*24900*/  LDCU UR40, c[0x0][0x39c] ;  /* 0x00007380ff2877ac */ /* 0x000e260008000800 */
[----:B------:R-:W-:Y:S01]  /*24910*/  @P0 LOP3.LUT R27, R27, 0x2, RZ, 0xfc, !PT ;  /* 0x000000021b1b0812 */ /* 0x000fe200078efcff */
[----:B------:R-:W1:Y:S01]  /*24920*/  LDCU UR41, c[0x0][0x39c] ;  /* 0x00007380ff2977ac */ /* 0x000e620008000800 */
[----:B--2---:R-:W-:-:S02]  /*24930*/  ISETP.LT.AND P0, PT, R3, UR5, !P6 ;  /* 0x0000000503007c0c */ /* 0x004fc4000f701270 */
[----:B------:R-:W-:Y:S01]  /*24940*/  LOP3.LUT R27, R27, 0xfffffffe, RZ, 0xc0, !PT ;  /* 0xfffffffe1b1b7812 */ /* 0x000fe200078ec0ff */
[----:B------:R-:W-:Y:S01]  /*24950*/  VIADD R3, R25, 0x95 ;  /* 0x0000009519037836 */ /* 0x000fe20000000000 */
[----:B------:R-:W2:Y:S02]  /*24960*/  LDCU UR5, c[0x0][0x39c] ;  /* 0x00007380ff0577ac */ /* 0x000ea40008000800 */
[----:B------:R-:W-:-:S05]  /*24970*/  @P2 LOP3.LUT R27, R27, 0x1, RZ, 0xfc, !PT ;  /* 0x000000011b1b2812 */ /* 0x000fca00078efcff */
[----:B------:R0:W-:Y:S02]  /*24980*/  STL [R1+0x1308], R27 ;  /* 0x0013081b01007387 */ /* 0x0001e40000100800 */
[----:B0-----:R-:W-:Y:S01]  /*24990*/  VIADD R27, R25, 0x96 ;  /* 0x00000096191b7836 */ /* 0x001fe20000000000 */
[----:B------:R-:W-:Y:S01]  /*249a0*/  ISETP.LT.AND P2, PT, R3, UR40, !P6 ;  /* 0x0000002803007c0c */ /* 0x000fe2000f741270 */
[C---:B------:R-:W-:Y:S01]  /*249b0*/  VIADD R18, R25.reuse, 0x94 ;  /* 0x0000009419127836 */ /* 0x040fe20000000000 */
[----:B------:R-:W0:Y:S01]  /*249c0*/  LDCU UR40, c[0x0][0x39c] ;  /* 0x00007380ff2877ac */ /* 0x000e220008000800 */
[C---:B------:R-:W-:Y:S02]  /*249d0*/  VIADD R3, R25.reuse, 0x93 ;  /* 0x0000009319037836 */ /* 0x040fe40000000000 */
[----:B------:R-:W-:Y:S01]  /*249e0*/  VIADD R5, R25, 0x7b ;  /* 0x0000007b19057836 */ /* 0x000fe20000000000 */
[----:B---3--:R-:W-:-:S04]  /*249f0*/  LOP3.LUT R4, R4, 0x7fffffff, RZ, 0xc0, !PT ;  /* 0x7fffffff04047812 */ /* 0x008fc800078ec0ff */
[----:B------:R-:W-:-:S04]  /*24a00*/  @P1 LOP3.LUT R4, R4, 0x80000000, RZ, 0xfc, !PT ;  /* 0x8000000004041812 */ /* 0x000fc800078efcff */
[----:B------:R-:W-:-:S04]  /*24a10*/  LOP3.LUT R4, R4, 0xbfffffff, RZ, 0xc0, !PT ;  /* 0xbfffffff04047812 */ /* 0x000fc800078ec0ff */
[----:B------:R-:W-:Y:S02]  /*24a20*/  @P0 LOP3.LUT R4, R4, 0x40000000, RZ, 0xfc, !PT ;  /* 0x4000000004040812 */ /* 0x000fe400078efcff */
[----:B----4-:R-:W-:Y:S01]  /*24a30*/  ISETP.LT.AND P0, PT, R27, UR77, !P6 ;  /* 0x0000004d1b007c0c */ /* 0x010fe2000f701270 */
[----:B------:R-:W3:Y:S01]  /*24a40*/  LDCU UR77, c[0x0][0x39c] ;  /* 0x00007380ff4d77ac */ /* 0x000ee20008000800 */
[----:B------:R-:W-:Y:S02]  /*24a50*/  LOP3.LUT R4, R4, 0xdfffffff, RZ, 0xc0, !PT ;  /* 0xdfffffff04047812 */ /* 0x000fe400078ec0ff */
[----:B-1----:R-:W-:Y:S01]  /*24a60*/  ISETP.LT.AND P1, PT, R18, UR41, !P6 ;  /* 0x0000002912007c0c */ /* 0x002fe2000f721270 */
[----:B------:R-:W-:Y:S01]  /*24a70*/  VIADD R27, R25, 0x92 ;  /* 0x00000092191b7836 */ /* 0x000fe20000000000 */
[----:B------:R-:W1:Y:S07]  /*24a80*/  LDCU UR41, c[0x0][0x39c] ;  /* 0x00007380ff2977ac */ /* 0x000e6e0008000800 */
[----:B------:R-:W-:-:S04]  /*24a90*/  @P0 LOP3.LUT R4, R4, 0x20000000, RZ, 0xfc, !PT ;  /* 0x2000000004040812 */ /* 0x000fc800078efcff */
[----:B------:R-:W-:-:S04]  /*24aa0*/  LOP3.LUT R4, R4, 0xefffffff, RZ, 0xc0, !PT ;  /* 0xefffffff04047812 */ /* 0x000fc800078ec0ff */
[----:B------:R-:W-:Y:S02]  /*24ab0*/  @P2 LOP3.LUT R4, R4, 0x10000000, RZ, 0xfc, !PT ;  /* 0x1000000004042812 */ /* 0x000fe400078efcff */
[----:B--2---:R-:W-:Y:S02]  /*24ac0*/  ISETP.LT.AND P0, PT, R3, UR5, !P6 ;  /* 0x0000000503007c0c */ /* 0x004fe4000f701270 */
[----:B------:R-:W-:Y:S01]  /*24ad0*/  LOP3.LUT R4, R4, 0xf7ffffff, RZ, 0xc0, !PT ;  /* 0xf7ffffff04047812 */ /* 0x000fe200078ec0ff */
[----:B------:R-:W-:Y:S01]  /*24ae0*/  VIADD R3, R25, 0x91 ;  /* 0x0000009119037836 */ /* 0x000fe20000000000 */
[----:B------:R-:W2:Y:S02]  /*24af0*/  LDCU UR5, c[0x0][0x39c] ;  /* 0x00007380ff0577ac */ /* 0x000ea40008000800 */
[----:B------:R-:W-:-:S04]  /*24b00*/  @P1 LOP3.LUT R4, R4, 0x8000000, RZ, 0xfc, !PT ;  /* 0x0800000004041812 */ /* 0x000fc800078efcff */
[----:B------:R-:W-:-:S04]  /*24b10*/  LOP3.LUT R4, R4, 0xfbffffff, RZ, 0xc0, !PT ;  /* 0xfbffffff04047812 */ /* 0x000fc800078ec0ff */
[----:B------:R-:W-:Y:S02]  /*24b20*/  @P0 LOP3.LUT R4, R4, 0x4000000, RZ, 0xfc, !PT ;  /* 0x0400000004040812 */ /* 0x000fe400078efcff */
[----:B---3--:R-:W-:Y:S01]  /*24b30*/  ISETP.LT.AND P0, PT, R27, UR77, !P6 ;  /* 0x0000004d1b007c0c */ /* 0x008fe2000f701270 */
[----:B------:R-:W-:Y:S01]  /*24b40*/  VIADD R18, R25, 0x90 ;  /* 0x0000009019127836 */ /* 0x000fe20000000000 */
[----:B0-----:R-:W-:Y:S02]  /*24b50*/  ISETP.LT.AND P2, PT, R3, UR40, !P6 ;  /* 0x0000002803007c0c */ /* 0x001fe4000f741270 */
[----:B------:R-:W-:Y:S01]  /*24b60*/  LOP3.LUT R4, R4, 0xfdffffff, RZ, 0xc0, !PT ;  /* 0xfdffffff04047812 */ /* 0x000fe200078ec0ff */
[----:B------:R-:W0:Y:S01]  /*24b70*/  LDCU UR77, c[0x0][0x39c] ;  /* 0x00007380ff4d77ac */ /* 0x000e220008000800 */
[----:B-1----:R-:W-:Y:S01]  /*24b80*/  ISETP.LT.AND P1, PT, R18, UR41, !P6 ;  /* 0x0000002912007c0c */ /* 0x002fe2000f721270 */
[C---:B------:R-:W-:Y:S01]  /*24b90*/  VIADD R3, R25.reuse, 0x8f ;  /* 0x0000008f19037836 */ /* 0x040fe20000000000 */
[----:B------:R-:W1:Y:S05]  /*24ba0*/  LDCU UR40, c[0x0][0x39c] ;  /* 0x00007380ff2877ac */ /* 0x000e6a0008000800 */
[----:B------:R-:W-:Y:S01]  /*24bb0*/  @P0 LOP3.LUT R4, R4, 0x2000000, RZ, 0xfc, !PT ;  /* 0x0200000004040812 */ /* 0x000fe200078efcff */
[----:B------:R-:W-:Y:S01]  /*24bc0*/  VIADD R27, R25, 0x8e ;  /* 0x0000008e191b7836 */ /* 0x000fe20000000000 */
[----:B------:R-:W3:Y:S02]  /*24bd0*/  LDCU UR41, c[0x0][0x39c] ;  /* 0x00007380ff2977ac */ /* 0x000ee40008000800 */
        /* <DEDUP_REMOVED lines=14> */
[----:B---3--:R-:W-:Y:S01]  /*24cc0*/  ISETP.LT.AND P1, PT, R18, UR41, !P6 ;  /* 0x0000002912007c0c */ /* 0x008fe2000f721270 */
        /* <DEDUP_REMOVED lines=60> */
[C---:B------:R-:W-:Y:S02]  /*25090*/  VIADD R3, R25.reuse, 0x7f ;  /* 0x0000007f19037836 */ /* 0x040fe40000000000 */
[----:B------:R-:W-:Y:S01]  /*250a0*/  VIADD R27, R25, 0x7e ;  /* 0x0000007e191b7836 */ /* 0x000fe20000000000 */
[----:B------:R-:W1:Y:S03]  /*250b0*/  LDCU UR40, c[0x0][0x39c] ;  /* 0x00007380ff2877ac */ /* 0x000e660008000800 */
[----:B------:R-:W-:Y:S01]  /*250c0*/  @P0 LOP3.LUT R4, R4, 0x200, RZ, 0xfc, !PT ;  /* 0x0000020004040812 */ /* 0x000fe200078efcff */
[----:B------:R-:W3:Y:S03]  /*250d0*/  LDCU UR41, c[0x0][0x39c] ;  /* 0x00007380ff2977ac */ /* 0x000ee60008000800 */
[----:B------:R-:W-:-:S04]  /*250e0*/  LOP3.LUT R4, R4, 0xfffffeff, RZ, 0xc0, !PT ;  /* 0xfffffeff04047812 */ /* 0x000fc800078ec0ff */
[----:B------:R-:W-:Y:S02]  /*250f0*/  @P2 LOP3.LUT R4, R4, 0x100, RZ, 0xfc, !PT ;  /* 0x0000010004042812 */ /* 0x000fe400078efcff */
[----:B--2---:R-:W-:Y:S01]  /*25100*/  ISETP.LT.AND P0, PT, R3, UR5, !P6 ;  /* 0x0000000503007c0c */ /* 0x004fe2000f701270 */
[----:B------:R-:W2:Y:S01]  /*25110*/  LDCU UR5, c[0x0][0x39c] ;  /* 0x00007380ff0577ac */ /* 0x000ea20008000800 */
[----:B------:R-:W-:-:S04]  /*25120*/  LOP3.LUT R4, R4, 0xffffff7f, RZ, 0xc0, !PT ;  /* 0xffffff7f04047812 */ /* 0x000fc800078ec0ff */
[----:B------:R-:W-:-:S04]  /*25130*/  @P1 LOP3.LUT R4, R4, 0x80, RZ, 0xfc, !PT ;  /* 0x0000008004041812 */ /* 0x000fc800078efcff */
[----:B------:R-:W-:-:S04]  /*25140*/  LOP3.LUT R4, R4, 0xffffffbf, RZ, 0xc0, !PT ;  /* 0xffffffbf04047812 */ /* 0x000fc800078ec0ff */
[----:B------:R-:W-:Y:S02]  /*25150*/  @P0 LOP3.LUT R4, R4, 0x40, RZ, 0xfc, !PT ;  /* 0x0000004004040812 */ /* 0x000fe400078efcff */
[----:B0-----:R-:W-:Y:S01]  /*25160*/  ISETP.LT.AND P0, PT, R27, UR77, !P6 ;  /* 0x0000004d1b007c0c */ /* 0x001fe2000f701270 */
[C---:B------:R-:W-:Y:S01]  /*25170*/  VIADD R18, R25.reuse, 0x7d ;  /* 0x0000007d19127836 */ /* 0x040fe20000000000 */
[----:B------:R-:W-:Y:S01]  /*25180*/  LOP3.LUT R4, R4, 0xffffffdf, RZ, 0xc0, !PT ;  /* 0xffffffdf04047812 */ /* 0x000fe200078ec0ff */
[----:B------:R-:W-:Y:S01]  /*25190*/  VIADD R3, R25, 0x7c ;  /* 0x0000007c19037836 */ /* 0x000fe20000000000 */
[----:B------:R-:W0:Y:S09]  /*251a0*/  LDCU UR77, c[0x0][0x39c] ;  /* 0x00007380ff4d77ac */ /* 0x000e320008000800 */
[----:B------:R-:W-:-:S02]  /*251b0*/  @P0 LOP3.LUT R4, R4, 0x20, RZ, 0xfc, !PT ;  /* 0x0000002004040812 */ /* 0x000fc400078efcff */
[----:B--2---:R-:W-:Y:S01]  /*251c0*/  ISETP.LT.AND P0, PT, R5, UR5, !P6 ;  /* 0x0000000505007c0c */ /* 0x004fe2000f701270 */
[----:B------:R-:W-:Y:S01]  /*251d0*/  VIADD R27, R25, 0x7a ;  /* 0x0000007a191b7836 */ /* 0x000fe20000000000 */
[----:B------:R-:W2:Y:S01]  /*251e0*/  LDL.LU R5, [R1+0x1388] ;  /* 0x0013880001057983 */ /* 0x000ea20000300800 */
[----:B-1----:R-:W-:Y:S01]  /*251f0*/  ISETP.LT.AND P2, PT, R18, UR40, !P6 ;  /* 0x0000002812007c0c */ /* 0x002fe2000f741270 */
[----:B------:R-:W1:Y:S01]  /*25200*/  LDCU UR40, c[0x0][0x39c] ;  /* 0x00007380ff2877ac */ /* 0x000e620008000800 */
[----:B---3--:R-:W-:Y:S02]  /*25210*/  ISETP.LT.AND P1, PT, R3, UR41, !P6 ;  /* 0x0000002903007c0c */ /* 0x008fe4000f721270 */
[----:B------:R-:W-:Y:S01]  /*25220*/  LOP3.LUT R4, R4, 0xffffffef, RZ, 0xc0, !PT ;  /* 0xffffffef04047812 */ /* 0x000fe200078ec0ff */
[----:B------:R-:W3:Y:S01]  /*25230*/  LDCU UR41, c[0x0][0x39c] ;  /* 0x00007380ff2977ac */ /* 0x000ee20008000800 */
[----:B------:R-:W4:Y:S07]  /*25240*/  LDCU UR5, c[0x0][0x39c] ;  /* 0x00007380ff0577ac */ /* 0x000f2e0008000800 */
[----:B------:R-:W-:-:S04]  /*25250*/  @P2 LOP3.LUT R4, R4, 0x10, RZ, 0xfc, !PT ;  /* 0x0000001004042812 */ /* 0x000fc800078efcff */
[----:B------:R-:W-:-:S04]  /*25260*/  LOP3.LUT R4, R4, 0xfffffff7, RZ, 0xc0, !PT ;  /* 0xfffffff704047812 */ /* 0x000fc800078ec0ff */
[----:B------:R-:W-:-:S04]  /*25270*/  @P1 LOP3.LUT R4, R4, 0x8, RZ, 0xfc, !PT ;  /* 0x0000000804041812 */ /* 0x000fc800078efcff */
[----:B------:R-:W-:Y:S01]  /*25280*/  LOP3.LUT R4, R4, 0xfffffffb, RZ, 0xc0, !PT ;  /* 0xfffffffb04047812 */ /* 0x000fe200078ec0ff */
[----:B------:R-:W-:-:S03]  /*25290*/  VIADD R18, R25, 0x78 ;  /* 0x0000007819127836 */ /* 0x000fc60000000000 */
[----:B------:R-:W-:Y:S02]  /*252a0*/  @P0 LOP3.LUT R4, R4, 0x4, RZ, 0xfc, !PT ;  /* 0x0000000404040812 */ /* 0x000fe400078efcff */
[----:B0-----:R-:W-:Y:S01]  /*252b0*/  ISETP.LT.AND P0, PT, R27, UR77, !P6 ;  /* 0x0000004d1b007c0c */ /* 0x001fe2000f701270 */
[----:B------:R-:W-:Y:S01]  /*252c0*/  VIADD R3, R25, 0x79 ;  /* 0x0000007919037836 */ /* 0x000fe20000000000 */
[----:B---3--:R-:W-:Y:S01]  /*252d0*/  ISETP.LT.AND P1, PT, R18, UR41, !P6 ;  /* 0x0000002912007c0c */ /* 0x008fe2000f721270 */
[----:B------:R-:W0:Y:S01]  /*252e0*/  LDCU UR77, c[0x0][0x39c] ;  /* 0x00007380ff4d77ac */ /* 0x000e220008000800 */
[----:B------:R-:W-:Y:S02]  /*252f0*/  LOP3.LUT R4, R4, 0xfffffffd, RZ, 0xc0, !PT ;  /* 0xfffffffd04047812 */ /* 0x000fe400078ec0ff */
[----:B-1----:R-:W-:Y:S01]  /*25300*/  ISETP.LT.AND P2, PT, R3, UR40, !P6 ;  /* 0x0000002803007c0c */ /* 0x002fe2000f741270 */
[C---:B------:R-:W-:Y:S01]  /*25310*/  VIADD R3, R25.reuse, 0x77 ;  /* 0x0000007719037836 */ /* 0x040fe20000000000 */
[----:B------:R-:W1:Y:S01]  /*25320*/  LDCU UR40, c[0x0][0x39c] ;  /* 0x00007380ff2877ac */ /* 0x000e620008000800 */
[----:B------:R-:W-:Y:S01]  /*25330*/  VIADD R27, R25, 0x76 ;  /* 0x00000076191b7836 */ /* 0x000fe20000000000 */
[----:B------:R-:W3:Y:S03]  /*25340*/  LDCU UR41, c[0x0][0x39c] ;  /* 0x00007380ff2977ac */ /* 0x000ee60008000800 */
[----:B------:R-:W-:-:S02]  /*25350*/  @P0 LOP3.LUT R4, R4, 0x2, RZ, 0xfc, !PT ;  /* 0x0000000204040812 */ /* 0x000fc400078efcff */
[----:B----4-:R-:W-:Y:S01]  /*25360*/  ISETP.LT.AND P0, PT, R3, UR5, !P6 ;  /* 0x0000000503007c0c */ /* 0x010fe2000f701270 */
[C---:B------:R-:W-:Y:S01]  /*25370*/  VIADD R3, R25.reuse, 0x75 ;  /* 0x0000007519037836 */ /* 0x040fe20000000000 */
[----:B------:R-:W-:Y:S01]  /*25380*/  LOP3.LUT R4, R4, 0xfffffffe, RZ, 0xc0, !PT ;  /* 0xfffffffe04047812 */ /* 0x000fe200078ec0ff */
[----:B------:R-:W4:Y:S03]  /*25390*/  LDCU UR5, c[0x0][0x39c] ;  /* 0x00007380ff0577ac */ /* 0x000f260008000800 */
[----:B------:R-:W-:Y:S01]  /*253a0*/  @P2 LOP3.LUT R4, R4, 0x1, RZ, 0xfc, !PT ;  /* 0x0000000104042812 */ /* 0x000fe200078efcff */
[----:B------:R-:W-:Y:S01]  /*253b0*/  VIADD R18, R25, 0x74 ;  /* 0x0000007419127836 */ /* 0x000fe20000000000 */
[----:B-1----:R-:W-:Y:S01]  /*253c0*/  ISETP.LT.AND P2, PT, R3, UR40, !P6 ;  /* 0x0000002803007c0c */ /* 0x002fe2000f741270 */
[----:B------:R-:W-:Y:S01]  /*253d0*/  VIADD R3, R25, 0x73 ;  /* 0x0000007319037836 */ /* 0x000fe20000000000 */
[----:B------:R-:W1:Y:S01]  /*253e0*/  LDCU UR40, c[0x0][0x39c] ;  /* 0x00007380ff2877ac */ /* 0x000e620008000800 */
[----:B--2---:R-:W-:-:S04]  /*253f0*/  LOP3.LUT R5, R5, 0x7fffffff, RZ, 0xc0, !PT ;  /* 0x7fffffff05057812 */ /* 0x004fc800078ec0ff */
[----:B------:R-:W-:-:S04]  /*25400*/  @P1 LOP3.LUT R5, R5, 0x80000000, RZ, 0xfc, !PT ;  /* 0x8000000005051812 */ /* 0x000fc800078efcff */
[----:B------:R-:W-:-:S04]  /*25410*/  LOP3.LUT R5, R5, 0xbfffffff, RZ, 0xc0, !PT ;  /* 0xbfffffff05057812 */ /* 0x000fc800078ec0ff */
[----:B------:R-:W-:Y:S02]  /*25420*/  @P0 LOP3.LUT R5, R5, 0x40000000, RZ, 0xfc, !PT ;  /* 0x4000000005050812 */ /* 0x000fe400078efcff */
[----:B0-----:R-:W-:Y:S01]  /*25430*/  ISETP.LT.AND P0, PT, R27, UR77, !P6 ;  /* 0x0000004d1b007c0c */ /* 0x001fe2000f701270 */
[----:B------:R-:W0:Y:S01]  /*25440*/  LDCU UR77, c[0x0][0x39c] ;  /* 0x00007380ff4d77ac */ /* 0x000e220008000800 */
[----:B------:R-:W-:Y:S02]  /*25450*/  LOP3.LUT R5, R5, 0xdfffffff, RZ, 0xc0, !PT ;  /* 0xdfffffff05057812 */ /* 0x000fe400078ec0ff */
[----:B---3--:R-:W-:Y:S01]  /*25460*/  ISETP.LT.AND P1, PT, R18, UR41, !P6 ;  /* 0x0000002912007c0c */ /* 0x008fe2000f721270 */
[----:B------:R-:W-:Y:S01]  /*25470*/  VIADD R27, R25, 0x72 ;  /* 0x00000072191b7836 */ /* 0x000fe20000000000 */
[----:B------:R-:W2:Y:S07]  /*25480*/  LDCU UR41, c[0x0][0x39c] ;  /* 0x00007380ff2977ac */ /* 0x000eae0008000800 */
[----:B------:R-:W-:-:S04]  /*25490*/  @P0 LOP3.LUT R5, R5, 0x20000000, RZ, 0xfc, !PT ;  /* 0x2000000005050812 */ /* 0x000fc800078efcff */
[----:B------:R-:W-:-:S04]  /*254a0*/  LOP3.LUT R5, R5, 0xefffffff, RZ, 0xc0, !PT ;  /* 0xefffffff05057812 */ /* 0x000fc800078ec0ff */
[----:B------:R-:W-:Y:S02]  /*254b0*/  @P2 LOP3.LUT R5, R5, 0x10000000, RZ, 0xfc, !PT ;  /* 0x1000000005052812 */ /* 0x000fe400078efcff */
[----:B----4-:R-:W-:Y:S02]  /*254c0*/  ISETP.LT.AND P0, PT, R3, UR5, !P6 ;  /* 0x0000000503007c0c */ /* 0x010fe4000f701270 */
[----:B------:R-:W-:Y:S01]  /*254d0*/  LOP3.LUT R5, R5, 0xf7ffffff, RZ, 0xc0, !PT ;  /* 0xf7ffffff05057812 */ /* 0x000fe200078ec0ff */
[----:B------:R-:W-:Y:S01]  /*254e0*/  VIADD R3, R25, 0x71 ;  /* 0x0000007119037836 */ /* 0x000fe20000000000 */
[----:B------:R-:W3:Y:S02]  /*254f0*/  LDCU UR5, c[0x0][0x39c] ;  /* 0x00007380ff0577ac */ /* 0x000ee40008000800 */
        /* <DEDUP_REMOVED lines=16> */
[----:B---3--:R-:W-:Y:S02]  /*25600*/  ISETP.LT.AND P0, PT, R3, UR5, !P6 ;  /* 0x0000000503007c0c */ /* 0x008fe4000f701270 */
        /* <DEDUP_REMOVED lines=72> */
[C---:B------:R-:W-:Y:S02]  /*25a90*/  VIADD R3, R25.reuse, 0x5f ;  /* 0x0000005f19037836 */ /* 0x040fe40000000000 */
[----:B------:R-:W-:Y:S01]  /*25aa0*/  VIADD R27, R25, 0x5e ;  /* 0x0000005e191b7836 */ /* 0x000fe20000000000 */
[----:B------:R-:W1:Y:S03]  /*25ab0*/  LDCU UR40, c[0x0][0x39c] ;  /* 0x00007380ff2877ac */ /* 0x000e660008000800 */
[----:B------:R-:W-:Y:S01]  /*25ac0*/  @P0 LOP3.LUT R5, R5, 0x200, RZ, 0xfc, !PT ;  /* 0x0000020005050812 */ /* 0x000fe200078efcff */
[----:B------:R-:W-:Y:S01]  /*25ad0*/  VIADD R7, R25, 0x5b ;  /* 0x0000005b19077836 */ /* 0x000fe20000000000 */
[----:B------:R-:W2:Y:S02]  /*25ae0*/  LDCU UR41, c[0x0][0x39c] ;  /* 0x00007380ff2977ac */ /* 0x000ea40008000800 */
[----:B------:R-:W-:-:S04]  /*25af0*/  LOP3.LUT R5, R5, 0xfffffeff, RZ, 0xc0, !PT ;  /* 0xfffffeff05057812 */ /* 0x000fc800078ec0ff */
[----:B------:R-:W-:Y:S02]  /*25b00*/  @P2 LOP3.LUT R5, R5, 0x100, RZ, 0xfc, !PT ;  /* 0x0000010005052812 */ /* 0x000fe400078efcff */
[----:B---3--:R-:W-:Y:S01]  /*25b10*/  ISETP.LT.AND P0, PT, R3, UR5, !P6 ;  /* 0x0000000503007c0c */ /* 0x008fe2000f701270 */
[----:B------:R-:W3:Y:S01]  /*25b20*/  LDCU UR5, c[0x0][0x39c] ;  /* 0x00007380ff0577ac */ /* 0x000ee20008000800 */
[----:B------:R-:W-:-:S04]  /*25b30*/  LOP3.LUT R5, R5, 0xffffff7f, RZ, 0xc0, !PT ;  /* 0xffffff7f05057812 */ /* 0x000fc800078ec0ff */
[----:B------:R-:W-:-:S04]  /*25b40*/  @P1 LOP3.LUT R5, R5, 0x80, RZ, 0xfc, !PT ;  /* 0x0000008005051812 */ /* 0x000fc800078efcff */
[----:B------:R-:W-:-:S04]  /*25b50*/  LOP3.LUT R5, R5, 0xffffffbf, RZ, 0xc0, !PT ;  /* 0xffffffbf05057812 */ /* 0x000fc800078ec0ff */
[----:B------:R-:W-:Y:S02]  /*25b60*/  @P0 LOP3.LUT R5, R5, 0x40, RZ, 0xfc, !PT ;  /* 0x0000004005050812 */ /* 0x000fe400078efcff */
[----:B0-----:R-:W-:Y:S01]  /*25b70*/  ISETP.LT.AND P0, PT, R27, UR77, !P6 ;  /* 0x0000004d1b007c0c */ /* 0x001fe2000f701270 */
[----:B------:R-:W-:Y:S01]  /*25b80*/  VIADD R18, R25, 0x5d ;  /* 0x0000005d19127836 */ /* 0x000fe20000000000 */
[----:B------:R-:W-:Y:S01]  /*25b90*/  LOP3.LUT R5, R5, 0xffffffdf, RZ, 0xc0, !PT ;  /* 0xffffffdf05057812 */ /* 0x000fe200078ec0ff */
[----:B------:R-:W-:Y:S01]  /*25ba0*/  VIADD R3, R25, 0x5c ;  /* 0x0000005c19037836 */ /* 0x000fe20000000000 */
[----:B------:R-:W0:Y:S09]  /*25bb0*/  LDCU UR77, c[0x0][0x39c] ;  /* 0x00007380ff4d77ac */ /* 0x000e320008000800 */
[----:B------:R-:W-:-:S02]  /*25bc0*/  @P0 LOP3.LUT R5, R5, 0x20, RZ, 0xfc, !PT ;  /* 0x0000002005050812 */ /* 0x000fc400078efcff */
[----:B---3--:R-:W-:Y:S01]  /*25bd0*/  ISETP.LT.AND P0, PT, R7, UR5, !P6 ;  /* 0x0000000507007c0c */ /* 0x008fe2000f701270 */
[----:B------:R-:W-:Y:S01]  /*25be0*/  VIADD R27, R25, 0x5a ;  /* 0x0000005a191b7836 */ /* 0x000fe20000000000 */
[----:B------:R-:W3:Y:S01]  /*25bf0*/  LDL.LU R7, [R1+0x1384] ;  /* 0x0013840001077983 */ /* 0x000ee20000300800 */
[----:B-1----:R-:W-:Y:S01]  /*25c00*/  ISETP.LT.AND P2, PT, R18, UR40, !P6 ;  /* 0x0000002812007c0c */ /* 0x002fe2000f741270 */
[----:B------:R-:W1:Y:S01]  /*25c10*/  LDCU UR40, c[0x0][0x39c] ;  /* 0x00007380ff2877ac */ /* 0x000e620008000800 */
[----:B--2---:R-:W-:Y:S02]  /*25c20*/  ISETP.LT.AND P1, PT, R3, UR41, !P6 ;  /* 0x0000002903007c0c */ /* 0x004fe4000f721270 */
[----:B------:R-:W-:Y:S01]  /*25c30*/  LOP3.LUT R5, R5, 0xffffffef, RZ, 0xc0, !PT ;  /* 0xffffffef05057812 */ /* 0x000fe200078ec0ff */
[----:B------:R-:W2:Y:S01]  /*25c40*/  LDCU UR41, c[0x0][0x39c] ;  /* 0x00007380ff2977ac */ /* 0x000ea20008000800 */
        /* <DEDUP_REMOVED lines=9> */
[----:B--2---:R-:W-:Y:S01]  /*25ce0*/  ISETP.LT.AND P1, PT, R18, UR41, !P6 ;  /* 0x0000002912007c0c */ /* 0x004fe2000f721270 */
[----:B------:R-:W0:Y:S01]  /*25cf0*/  LDCU UR77, c[0x0][0x39c] ;  /* 0x00007380ff4d77ac */ /* 0x000e220008000800 */
[----:B------:R-:W-:Y:S02]  /*25d00*/  LOP3.LUT R5, R5, 0xfffffffd, RZ, 0xc0, !PT ;  /* 0xfffffffd05057812 */ /* 0x000fe400078ec0ff */
[----:B-1----:R-:W-:Y:S01]  /*25d10*/  ISETP.LT.AND P2, PT, R3, UR40, !P6 ;  /* 0x0000002803007c0c */ /* 0x002fe2000f741270 */
[C---:B------:R-:W-:Y:S01]  /*25d20*/  VIADD R3, R25.reuse, 0x57 ;  /* 0x0000005719037836 */ /* 0x040fe20000000000 */
[----:B------:R-:W1:Y:S01]  /*25d30*/  LDCU UR40, c[0x0][0x39c] ;  /* 0x00007380ff2877ac */ /* 0x000e620008000800 */
[----:B------:R-:W-:Y:S01]  /*25d40*/  VIADD R27, R25, 0x56 ;  /* 0x00000056191b7836 */ /* 0x000fe20000000000 */
[----:B------:R-:W2:Y:S03]  /*25d50*/  LDCU UR41, c[0x0][0x39c] ;  /* 0x00007380ff2977ac */ /* 0x000ea60008000800 */
[----:B------:R-:W-:-:S02]  /*25d60*/  @P0 LOP3.LUT R5, R5, 0x2, RZ, 0xfc, !PT ;  /* 0x0000000205050812 */ /* 0x000fc400078efcff */
[----:B----4-:R-:W-:Y:S01]  /*25d70*/  ISETP.LT.AND P0, PT, R3, UR5, !P6 ;  /* 0x0000000503007c0c */ /* 0x010fe2000f701270 */
[----:B------:R-:W-:Y:S01]  /*25d80*/  VIADD R3, R25, 0x55 ;  /* 0x0000005519037836 */ /* 0x000fe20000000000 */
[----:B------:R-:W-:Y:S01]  /*25d90*/  LOP3.LUT R5, R5, 0xfffffffe, RZ, 0xc0, !PT ;  /* 0xfffffffe05057812 */ /* 0x000fe200078ec0ff */
[----:B------:R-:W4:Y:S03]  /*25da0*/  LDCU UR5, c[0x0][0x39c] ;  /* 0x00007380ff0577ac */ /* 0x000f260008000800 */
[----:B------:R-:W-:Y:S01]  /*25db0*/  @P2 LOP3.LUT R5, R5, 0x1, RZ, 0xfc, !PT ;  /* 0x0000000105052812 */ /* 0x000fe200078efcff */
[----:B------:R-:W-:Y:S01]  /*25dc0*/  VIADD R18, R25, 0x54 ;  /* 0x0000005419127836 */ /* 0x000fe20000000000 */
[----:B-1----:R-:W-:Y:S01]  /*25dd0*/  ISETP.LT.AND P2, PT, R3, UR40, !P6 ;  /* 0x0000002803007c0c */ /* 0x002fe2000f741270 */
[----:B------:R-:W-:Y:S01]  /*25de0*/  VIADD R3, R25, 0x53 ;  /* 0x0000005319037836 */ /* 0x000fe20000000000 */
[----:B------:R-:W1:Y:S01]  /*25df0*/  LDCU UR40, c[0x0][0x39c] ;  /* 0x00007380ff2877ac */ /* 0x000e620008000800 */
[----:B---3--:R-:W-:-:S04]  /*25e00*/  LOP3.LUT R7, R7, 0x7fffffff, RZ, 0xc0, !PT ;  /* 0x7fffffff07077812 */ /* 0x008fc800078ec0ff */
[----:B------:R-:W-:-:S04]  /*25e10*/  @P1 LOP3.LUT R7, R7, 0x80000000, RZ, 0xfc, !PT ;  /* 0x8000000007071812 */ /* 0x000fc800078efcff */
[----:B------:R-:W-:-:S04]  /*25e20*/  LOP3.LUT R7, R7, 0xbfffffff, RZ, 0xc0, !PT ;  /* 0xbfffffff07077812 */ /* 0x000fc800078ec0ff */
[----:B------:R-:W-:Y:S02]  /*25e30*/  @P0 LOP3.LUT R7, R7, 0x40000000, RZ, 0xfc, !PT ;  /* 0x4000000007070812 */ /* 0x000fe400078efcff */
[----:B0-----:R-:W-:Y:S01]  /*25e40*/  ISETP.LT.AND P0, PT, R27, UR77, !P6 ;  /* 0x0000004d1b007c0c */ /* 0x001fe2000f701270 */
[----:B------:R-:W0:Y:S01]  /*25e50*/  LDCU UR77, c[0x0][0x39c] ;  /* 0x00007380ff4d77ac */ /* 0x000e220008000800 */
[----:B------:R-:W-:Y:S02]  /*25e60*/  LOP3.LUT R7, R7, 0xdfffffff, RZ, 0xc0, !PT ;  /* 0xdfffffff07077812 */ /* 0x000fe400078ec0ff */
[----:B--2---:R-:W-:Y:S01]  /*25e70*/  ISETP.LT.AND P1, PT, R18, UR41, !P6 ;  /* 0x0000002912007c0c */ /* 0x004fe2000f721270 */
        /* <DEDUP_REMOVED lines=179> */
[C---:B------:R-:W-:Y:S01]  /*269b0*/  VIADD R3, R25.reuse, 0x2f ;  /* 0x0000002f19037836 */ /* 0x040fe20000000000 */
        /* <DEDUP_REMOVED lines=100> */
[----:B------:R-:W2:Y:S01]  /*27000*/  LDL.LU R18, [R1+0x137c] ;  /* 0x00137c0001127983 */ /* 0x000ea20000300800 */
[----:B------:R-:W1:Y:S04]  /*27010*/  LDCU UR41, c[0x0][0x39c] ;  /* 0x00007380ff2977ac */ /* 0x000e680008000800 */
[----:B------:R-:W-:Y:S01]  /*27020*/  @P0 LOP3.LUT R6, R6, 0x20, RZ, 0xfc, !PT ;  /* 0x0000002006060812 */ /* 0x000fe200078efcff */
[----:B------:R-:W4:Y:S03]  /*27030*/  LDCU UR40, c[0x0][0x39c] ;  /* 0x00007380ff2877ac */ /* 0x000f260008000800 */
        /* <DEDUP_REMOVED lines=11> */
[----:B------:R-:W1:Y:S01]  /*270f0*/  LDL.LU R3, [R1+0x1378] ;  /* 0x0013780001037983 */ /* 0x000e620000300800 */
[----:B------:R-:W-:Y:S01]  /*27100*/  LOP3.LUT R6, R6, 0xfffffffd, RZ, 0xc0, !PT ;  /* 0xfffffffd06067812 */ /* 0x000fe200078ec0ff */
[----:B------:R-:W0:Y:S02]  /*27110*/  LDCU UR77, c[0x0][0x39c] ;  /* 0x00007380ff4d77ac */ /* 0x000e240008000800 */
[----:B----4-:R-:W-:Y:S01]  /*27120*/  ISETP.LT.AND P2, PT, R27, UR40, !P6 ;  /* 0x000000281b007c0c */ /* 0x010fe2000f741270 */
[----:B------:R-:W-:Y:S01]  /*27130*/  VIADD R27, R25, 0x17 ;  /* 0x00000017191b7836 */ /* 0x000fe20000000000 */
[----:B------:R-:W4:Y:S01]  /*27140*/  LDCU UR40, c[0x0][0x39c] ;  /* 0x00007380ff2877ac */ /* 0x000f220008000800 */
[----:B-1----:R-:W-:Y:S01]  /*27150*/  ISETP.LT.AND P1, PT, R3, UR41, !P6 ;  /* 0x0000002903007c0c */ /* 0x002fe2000f721270 */
[----:B------:R-:W1:Y:S01]  /*27160*/  LDCU UR41, c[0x0][0x39c] ;  /* 0x00007380ff2977ac */ /* 0x000e620008000800 */
[----:B------:R-:W2:Y:S02]  /*27170*/  LDL.LU R3, [R1+0x1374] ;  /* 0x0013740001037983 */ /* 0x000ea40000300800 */
[----:B------:R-:W-:-:S02]  /*27180*/  @P0 LOP3.LUT R6, R6, 0x2, RZ, 0xfc, !PT ;  /* 0x0000000206060812 */ /* 0x000fc400078efcff */
[----:B---3--:R-:W-:Y:S02]  /*27190*/  ISETP.LT.AND P0, PT, R27, UR5, !P6 ;  /* 0x000000051b007c0c */ /* 0x008fe4000f701270 */
[----:B------:R-:W-:Y:S01]  /*271a0*/  LOP3.LUT R6, R6, 0xfffffffe, RZ, 0xc0, !PT ;  /* 0xfffffffe06067812 */ /* 0x000fe200078ec0ff */
[----:B------:R-:W-:Y:S01]  /*271b0*/  VIADD R27, R25, 0x15 ;  /* 0x00000015191b7836 */ /* 0x000fe20000000000 */
[----:B------:R-:W3:Y:S02]  /*271c0*/  LDCU UR5, c[0x0][0x39c] ;  /* 0x00007380ff0577ac */ /* 0x000ee40008000800 */
[----:B------:R-:W-:-:S05]  /*271d0*/  @P2 LOP3.LUT R6, R6, 0x1, RZ, 0xfc, !PT ;  /* 0x0000000106062812 */ /* 0x000fca00078efcff */
[----:B------:R0:W-:Y:S02]  /*271e0*/  STL.64 [R1+0x12d8], R6 ;  /* 0x0012d80601007387 */ /* 0x0001e40000100a00 */
[----:B0-----:R-:W-:Y:S01]  /*271f0*/  VIADD R6, R25, 0x16 ;  /* 0x0000001619067836 */ /* 0x001fe20000000000 */
[----:B----4-:R-:W-:Y:S01]  /*27200*/  ISETP.LT.AND P2, PT, R27, UR40, !P6 ;  /* 0x000000281b007c0c */ /* 0x010fe2000f741270 */
[C---:B------:R-:W-:Y:S01]  /*27210*/  VIADD R7, R25.reuse, 0x14 ;  /* 0x0000001419077836 */ /* 0x040fe20000000000 */
[----:B------:R-:W0:Y:S01]  /*27220*/  LDCU UR40, c[0x0][0x39c] ;  /* 0x00007380ff2877ac */ /* 0x000e220008000800 */
[----:B------:R-:W-:Y:S01]  /*27230*/  VIADD R27, R25, 0x13 ;  /* 0x00000013191b7836 */ /* 0x000fe20000000000 */
[----:B------:R4:W-:Y:S01]  /*27240*/  STL.64 [R1+0x12d0], R4 ;  /* 0x0012d00401007387 */ /* 0x0009e20000100a00 */
[----:B--2---:R-:W-:-:S04]  /*27250*/  LOP3.LUT R3, R3, 0x7fffffff, RZ, 0xc0, !PT ;  /* 0x7fffffff03037812 */ /* 0x004fc800078ec0ff */
[----:B------:R-:W-:-:S04]  /*27260*/  @P1 LOP3.LUT R3, R3, 0x80000000, RZ, 0xfc, !PT ;  /* 0x8000000003031812 */ /* 0x000fc800078efcff */
[----:B------:R-:W-:-:S04]  /*27270*/  LOP3.LUT R3, R3, 0xbfffffff, RZ, 0xc0, !PT ;  /* 0xbfffffff03037812 */ /* 0x000fc800078ec0ff */
[----:B------:R-:W-:Y:S02]  /*27280*/  @P0 LOP3.LUT R3, R3, 0x40000000, RZ, 0xfc, !PT ;  /* 0x4000000003030812 */ /* 0x000fe400078efcff */
[----:B------:R-:W-:Y:S01]  /*27290*/  ISETP.LT.AND P0, PT, R6, UR77, !P6 ;  /* 0x0000004d06007c0c */ /* 0x000fe2000f701270 */
[----:B------:R-:W2:Y:S01]  /*272a0*/  LDCU UR77, c[0x0][0x39c] ;  /* 0x00007380ff4d77ac */ /* 0x000ea20008000800 */
[----:B------:R-:W-:Y:S02]  /*272b0*/  LOP3.LUT R3, R3, 0xdfffffff, RZ, 0xc0, !PT ;  /* 0xdfffffff03037812 */ /* 0x000fe400078ec0ff */
[----:B-1----:R-:W-:Y:S01]  /*272c0*/  ISETP.LT.AND P1, PT, R7, UR41, !P6 ;  /* 0x0000002907007c0c */ /* 0x002fe2000f721270 */
[----:B------:R-:W-:Y:S01]  /*272d0*/  VIADD R6, R25, 0x12 ;  /* 0x0000001219067836 */ /* 0x000fe20000000000 */
[----:B------:R-:W1:Y:S07]  /*272e0*/  LDCU UR41, c[0x0][0x39c] ;  /* 0x00007380ff2977ac */ /* 0x000e6e0008000800 */
[----:B------:R-:W-:-:S04]  /*272f0*/  @P0 LOP3.LUT R3, R3, 0x20000000, RZ, 0xfc, !PT ;  /* 0x2000000003030812 */ /* 0x000fc800078efcff */
        /* <DEDUP_REMOVED lines=9> */
[----:B--2---:R-:W-:Y:S01]  /*27390*/  ISETP.LT.AND P0, PT, R6, UR77, !P6 ;  /* 0x0000004d06007c0c */ /* 0x004fe2000f701270 */
[----:B------:R-:W-:Y:S01]  /*273a0*/  VIADD R7, R25, 0x10 ;  /* 0x0000001019077836 */ /* 0x000fe20000000000 */
[----:B0-----:R-:W-:Y:S02]  /*273b0*/  ISETP.LT.AND P2, PT, R27, UR40, !P6 ;  /* 0x000000281b007c0c */ /* 0x001fe4000f741270 */
[----:B------:R-:W-:Y:S01]  /*273c0*/  LOP3.LUT R3, R3, 0xfdffffff, RZ, 0xc0, !PT ;  /* 0xfdffffff03037812 */ /* 0x000fe200078ec0ff */
[----:B------:R-:W0:Y:S01]  /*273d0*/  LDCU UR77, c[0x0][0x39c] ;  /* 0x00007380ff4d77ac */ /* 0x000e220008000800 */
[----:B-1----:R-:W-:Y:S01]  /*273e0*/  ISETP.LT.AND P1, PT, R7, UR41, !P6 ;  /* 0x0000002907007c0c */ /* 0x002fe2000f721270 */
        /* <DEDUP_REMOVED lines=66> */
[----:B---3--:R-:W-:Y:S01]  /*27810*/  ISETP.LT.AND P0, PT, R27, UR5, !P6 ;  /* 0x000000051b007c0c */ /* 0x008fe2000f701270 */
[----:B------:R-:W-:Y:S01]  /*27820*/  VIADD R9, R25, 0x1 ;  /* 0x0000000119097836 */ /* 0x000fe20000000000 */
[----:B------:R-:W-:Y:S01]  /*27830*/  LOP3.LUT R3, R3, 0xfffff7ff, RZ, 0xc0, !PT ;  /* 0xfffff7ff03037812 */ /* 0x000fe200078ec0ff */
[C---:B------:R-:W-:Y:S01]  /*27840*/  VIADD R8, R25.reuse, 0xb2 ;  /* 0x000000b219087836 */ /* 0x040fe20000000000 */
[C---:B-1----:R-:W-:Y:S01]  /*27850*/  ISETP.LT.AND P4, PT, R25.reuse, UR40, !P6 ;  /* 0x0000002819007c0c */ /* 0x042fe2000f781270 */
[----:B------:R-:W-:Y:S01]  /*27860*/  VIADD R13, R25, 0xb3 ;  /* 0x000000b3190d7836 */ /* 0x000fe20000000000 */
[----:B------:R-:W-:Y:S01]  /*27870*/  @P1 LOP3.LUT R3, R3, 0x800, RZ, 0xfc, !PT ;  /* 0x0000080003031812 */ /* 0x000fe200078efcff */
[----:B------:R-:W-:Y:S01]  /*27880*/  VIADD R10, R25, 0xb4 ;  /* 0x000000b4190a7836 */ /* 0x000fe20000000000 */
[----:B------:R-:W1:Y:S02]  /*27890*/  LDCU UR5, c[0x0][0x39c] ;  /* 0x00007380ff0577ac */ /* 0x000e640008000800 */
[----:B------:R-:W-:Y:S01]  /*278a0*/  LOP3.LUT R3, R3, 0xfffffbff, RZ, 0xc0, !PT ;  /* 0xfffffbff03037812 */ /* 0x000fe200078ec0ff */
[----:B------:R-:W-:Y:S01]  /*278b0*/  VIADD R11, R25, 0xb5 ;  /* 0x000000b5190b7836 */ /* 0x000fe20000000000 */
[----:B------:R-:W3:Y:S02]  /*278c0*/  LDCU UR40, c[0x0][0x39c] ;  /* 0x00007380ff2877ac */ /* 0x000ee40008000800 */
[----:B------:R-:W-:-:S02]  /*278d0*/  @P0 LOP3.LUT R3, R3, 0x400, RZ, 0xfc, !PT ;  /* 0x0000040003030812 */ /* 0x000fc400078efcff */
[----:B0-----:R-:W-:Y:S01]  /*278e0*/  ISETP.LT.AND P0, PT, R18, UR77, !P6 ;  /* 0x0000004d12007c0c */ /* 0x001fe2000f701270 */
[C---:B------:R-:W-:Y:S01]  /*278f0*/  VIADD R14, R25.reuse, 0xb6 ;  /* 0x000000b6190e7836 */ /* 0x040fe20000000000 */
[----:B------:R-:W3:Y:S01]  /*27900*/  LDL.LU R18, [R1+0x1370] ;  /* 0x0013700001127983 */ /* 0x000ee20000300800 */
[C---:B------:R-:W-:Y:S02]  /*27910*/  VIADD R26, R25.reuse, 0xb7 ;  /* 0x000000b7191a7836 */ /* 0x040fe40000000000 */
[C---:B------:R-:W-:Y:S02]  /*27920*/  VIADD R12, R25.reuse, 0xb8 ;  /* 0x000000b8190c7836 */ /* 0x040fe40000000000 */
[C---:B------:R-:W-:Y:S02]  /*27930*/  VIADD R15, R25.reuse, 0xb9 ;  /* 0x000000b9190f7836 */ /* 0x040fe40000000000 */
[C---:B------:R-:W-:Y:S02]  /*27940*/  VIADD R28, R25.reuse, 0xba ;  /* 0x000000ba191c7836 */ /* 0x040fe40000000000 */
[----:B------:R-:W-:-:S02]  /*27950*/  VIADD R29, R25, 0xbb ;  /* 0x000000bb191d7836 */ /* 0x000fc40000000000 */
[C---:B------:R-:W-:Y:S02]  /*27960*/  VIADD R24, R25.reuse, 0xda ;  /* 0x000000da19187836 */ /* 0x040fe40000000000 */
[C---:B------:R-:W-:Y:S02]  /*27970*/  VIADD R23, R25.reuse, 0xfa ;  /* 0x000000fa19177836 */ /* 0x040fe40000000000 */
[C---:B------:R-:W-:Y:S02]  /*27980*/  VIADD R22, R25.reuse, 0x11a ;  /* 0x0000011a19167836 */ /* 0x040fe40000000000 */
[C---:B------:R-:W-:Y:S02]  /*27990*/  VIADD R21, R25.reuse, 0x13a ;  /* 0x0000013a19157836 */ /* 0x040fe40000000000 */
[C---:B------:R-:W-:Y:S02]  /*279a0*/  VIADD R20, R25.reuse, 0x15a ;  /* 0x0000015a19147836 */ /* 0x040fe40000000000 */
[----:B------:R-:W-:Y:S01]  /*279b0*/  VIADD R0, R25, 0x1fb ;  /* 0x000001fb19007836 */ /* 0x000fe20000000000 */
[----:B--2---:R-:W-:Y:S01]  /*279c0*/  ISETP.LT.AND P1, PT, R9, UR41, !P6 ;  /* 0x0000002909007c0c */ /* 0x004fe2000f721270 */
[----:B------:R-:W2:Y:S01]  /*279d0*/  LDL.LU R25, [R1+0x136c] ;  /* 0x00136c0001197983 */ /* 0x000ea20000300800 */
[----:B------:R-:W-:Y:S01]  /*279e0*/  LOP3.LUT R3, R3, 0xfffffdff, RZ, 0xc0, !PT ;  /* 0xfffffdff03037812 */ /* 0x000fe200078ec0ff */
[----:B------:R-:W0:Y:S02]  /*279f0*/  LDCU UR77, c[0x0][0x39c] ;  /* 0x00007380ff4d77ac */ /* 0x000e240008000800 */
[----:B----4-:R-:W4:Y:S01]  /*27a00*/  LDL.LU R4, [R1+0x4] ;  /* 0x0000040001047983 */ /* 0x010f220000300800 */
[----:B------:R-:W0:Y:S03]  /*27a10*/  LDCU UR41, c[0x0][0x39c] ;  /* 0x00007380ff2977ac */ /* 0x000e260008000800 */
[----:B------:R-:W2:Y:S04]  /*27a20*/  LDL.LU R6, [R1+0x8] ;  /* 0x0000080001067983 */ /* 0x000ea80000300800 */
[----:B------:R-:W2:Y:S04]  /*27a30*/  LDL.LU R5, [R1+0x10] ;  /* 0x0000100001057983 */ /* 0x000ea80000300800 */
[----:B------:R-:W2:Y:S04]  /*27a40*/  LDL.LU R7, [R1+0x14] ;  /* 0x0000140001077983 */ /* 0x000ea80000300800 */
[----:B------:R-:W2:Y:S04]  /*27a50*/  LDL.LU R27, [R1+0x18] ;  /* 0x00001800011b7983 */ /* 0x000ea80000300800 */
[----:B------:R-:W2:Y:S01]  /*27a60*/  LDL.LU R9, [R1] ;  /* 0x0000000001097983 */ /* 0x000ea20000300800 */
[----:B------:R-:W-:-:S02]  /*27a70*/  @P0 LOP3.LUT R3, R3, 0x200, RZ, 0xfc, !PT ;  /* 0x0000020003030812 */ /* 0x000fc400078efcff */
[----:B-1----:R-:W-:Y:S01]  /*27a80*/  ISETP.LT.AND P0, PT, R8, UR5, !P6 ;  /* 0x0000000508007c0c */ /* 0x002fe2000f701270 */
[----:B------:R-:W1:Y:S01]  /*27a90*/  LDCU UR5, c[0x0][0x39c] ;  /* 0x00007380ff0577ac */ /* 0x000e620008000800 */
[----:B------:R-:W-:-:S11]  /*27aa0*/  LOP3.LUT R3, R3, 0xfffffeff, RZ, 0xc0, !PT ;  /* 0xfffffeff03037812 */ /* 0x000fd600078ec0ff */
[----:B------:R-:W-:Y:S02]  /*27ab0*/  @P0 LOP3.LUT R3, R3, 0x100, RZ, 0xfc, !PT ;  /* 0x0000010003030812 */ /* 0x000fe400078efcff */
[----:B0-----:R-:W-:Y:S01]  /*27ac0*/  ISETP.LT.AND P0, PT, R13, UR77, !P6 ;  /* 0x0000004d0d007c0c */ /* 0x001fe2000f701270 */
[----:B------:R-:W0:Y:S01]  /*27ad0*/  LDCU UR77, c[0x0][0x39c] ;  /* 0x00007380ff4d77ac */ /* 0x000e220008000800 */
[----:B------:R-:W2:Y:S01]  /*27ae0*/  LDL.LU R13, [R1+0xc] ;  /* 0x00000c00010d7983 */ /* 0x000ea20000300800 */
[----:B---3--:R-:W-:Y:S02]  /*27af0*/  ISETP.LT.AND P2, PT, R10, UR40, !P6 ;  /* 0x000000280a007c0c */ /* 0x008fe4000f741270 */
[----:B------:R-:W-:Y:S01]  /*27b00*/  LOP3.LUT R3, R3, 0xffffff7f, RZ, 0xc0, !PT ;  /* 0xffffff7f03037812 */ /* 0x000fe200078ec0ff */
[----:B------:R-:W3:Y:S07]  /*27b10*/  LDCU UR40, c[0x0][0x39c] ;  /* 0x00007380ff2877ac */ /* 0x000eee0008000800 */
[----:B------:R-:W-:-:S04]  /*27b20*/  @P0 LOP3.LUT R3, R3, 0x80, RZ, 0xfc, !PT ;  /* 0x0000008003030812 */ /* 0x000fc800078efcff */
[----:B------:R-:W-:-:S04]  /*27b30*/  LOP3.LUT R3, R3, 0xffffffbf, RZ, 0xc0, !PT ;  /* 0xffffffbf03037812 */ /* 0x000fc800078ec0ff */
[----:B------:R-:W-:Y:S02]  /*27b40*/  @P2 LOP3.LUT R3, R3, 0x40, RZ, 0xfc, !PT ;  /* 0x0000004003032812 */ /* 0x000fe400078efcff */
[----:B-1----:R-:W-:Y:S01]  /*27b50*/  ISETP.LT.AND P0, PT, R14, UR5, !P6 ;  /* 0x000000050e007c0c */ /* 0x002fe2000f701270 */
[----:B------:R-:W1:Y:S01]  /*27b60*/  LDCU UR5, c[0x0][0x39c] ;  /* 0x00007380ff0577ac */ /* 0x000e620008000800 */
[----:B------:R-:W-:Y:S02]  /*27b70*/  LOP3.LUT R3, R3, 0xffffffdf, RZ, 0xc0, !PT ;  /* 0xffffffdf03037812 */ /* 0x000fe400078ec0ff */
[----:B---3--:R-:W-:Y:S01]  /*27b80*/  ISETP.LT.AND P2, PT, R12, UR40, !P6 ;  /* 0x000000280c007c0c */ /* 0x008fe2000f741270 */
[----:B------:R-:W2:Y:S01]  /*27b90*/  LDCU UR40, c[0x0][0x39c] ;  /* 0x00007380ff2877ac */ /* 0x000ea20008000800 */
[----:B------:R-:W-:-:S04]  /*27ba0*/  LOP3.LUT R18, R18, 0xfffffffe, RZ, 0xc0, !PT ;  /* 0xfffffffe12127812 */ /* 0x000fc800078ec0ff */
[----:B------:R-:W-:Y:S02]  /*27bb0*/  @P1 LOP3.LUT R18, R18, 0x1, RZ, 0xfc, !PT ;  /* 0x0000000112121812 */ /* 0x000fe400078efcff */
[----:B------:R-:W-:Y:S01]  /*27bc0*/  ISETP.LT.AND P1, PT, R11, UR41, !P6 ;  /* 0x000000290b007c0c */ /* 0x000fe2000f721270 */
[----:B------:R-:W3:-:S12]  /*27bd0*/  LDCU UR41, c[0x0][0x39c] ;  /* 0x00007380ff2977ac */ /* 0x000ed80008000800 */
[----:B------:R-:W-:-:S04]  /*27be0*/  @P1 LOP3.LUT R3, R3, 0x20, RZ, 0xfc, !PT ;  /* 0x0000002003031812 */ /* 0x000fc800078efcff */
[----:B------:R-:W-:-:S04]  /*27bf0*/  LOP3.LUT R3, R3, 0xffffffef, RZ, 0xc0, !PT ;  /* 0xffffffef03037812 */ /* 0x000fc800078ec0ff */
[----:B------:R-:W-:Y:S02]  /*27c00*/  @P0 LOP3.LUT R3, R3, 0x10, RZ, 0xfc, !PT ;  /* 0x0000001003030812 */ /* 0x000fe400078efcff */
[----:B0-----:R-:W-:Y:S01]  /*27c10*/  ISETP.LT.AND P0, PT, R26, UR77, !P6 ;  /* 0x0000004d1a007c0c */ /* 0x001fe2000f701270 */
[----:B------:R-:W0:Y:S01]  /*27c20*/  LDCU UR77, c[0x0][0x39c] ;  /* 0x00007380ff4d77ac */ /* 0x000e220008000800 */
[----:B------:R-:W-:Y:S02]  /*27c30*/  LOP3.LUT R3, R3, 0xfffffff7, RZ, 0xc0, !PT ;  /* 0xfffffff703037812 */ /* 0x000fe400078ec0ff */
[----:B---3--:R-:W-:Y:S01]  /*27c40*/  ISETP.LT.AND P1, PT, R15, UR41, !P6 ;  /* 0x000000290f007c0c */ /* 0x008fe2000f721270 */
[----:B------:R-:W4:Y:S08]  /*27c50*/  LDCU UR41, c[0x0][0x39c] ;  /* 0x00007380ff2977ac */ /* 0x000f300008000800 */
[----:B------:R-:W-:-:S04]  /*27c60*/  @P0 LOP3.LUT R3, R3, 0x8, RZ, 0xfc, !PT ;  /* 0x0000000803030812 */ /* 0x000fc800078efcff */
[----:B------:R-:W-:-:S04]  /*27c70*/  LOP3.LUT R3, R3, 0xfffffffb, RZ, 0xc0, !PT ;  /* 0xfffffffb03037812 */ /* 0x000fc800078ec0ff */
[----:B------:R-:W-:Y:S02]  /*27c80*/  @P2 LOP3.LUT R3, R3, 0x4, RZ, 0xfc, !PT ;  /* 0x0000000403032812 */ /* 0x000fe400078efcff */
[----:B-1----:R-:W-:Y:S01]  /*27c90*/  ISETP.LT.AND P0, PT, R28, UR5, !P6 ;  /* 0x000000051c007c0c */ /* 0x002fe2000f701270 */
[----:B------:R-:W1:Y:S01]  /*27ca0*/  LDCU UR5, c[0x0][0x39c] ;  /* 0x00007380ff0577ac */ /* 0x000e620008000800 */
[----:B------:R-:W-:-:S04]  /*27cb0*/  LOP3.LUT R3, R3, 0xfffffffd, RZ, 0xc0, !PT ;  /* 0xfffffffd03037812 */ /* 0x000fc800078ec0ff */
[----:B------:R-:W-:-:S04]  /*27cc0*/  @P1 LOP3.LUT R3, R3, 0x2, RZ, 0xfc, !PT ;  /* 0x0000000203031812 */ /* 0x000fc800078efcff */
[----:B------:R-:W-:-:S04]  /*27cd0*/  LOP3.LUT R3, R3, 0xfffffffe, RZ, 0xc0, !PT ;  /* 0xfffffffe03037812 */ /* 0x000fc800078ec0ff */
[----:B------:R-:W-:Y:S02]  /*27ce0*/  @P0 LOP3.LUT R3, R3, 0x1, RZ, 0xfc, !PT ;  /* 0x0000000103030812 */ /* 0x000fe400078efcff */
[----:B0-----:R-:W-:Y:S01]  /*27cf0*/  ISETP.LT.AND P0, PT, R29, UR77, !P6 ;  /* 0x0000004d1d007c0c */ /* 0x001fe2000f701270 */
[----:B------:R-:W0:Y:S02]  /*27d00*/  LDCU UR77, c[0x0][0x39c] ;  /* 0x00007380ff4d77ac */ /* 0x000e240008000800 */
[----:B------:R3:W-:Y:S04]  /*27d10*/  STL [R1+0x130c], R3 ;  /* 0x00130c0301007387 */ /* 0x0007e80000100800 */
[----:B------:R-:W3:Y:S01]  /*27d20*/  LDL.LU R8, [R1+0x1c] ;  /* 0x00001c0001087983 */ /* 0x000ee20000300800 */
[----:B--2---:R-:W-:Y:S01]  /*27d30*/  ISETP.LT.AND P2, PT, R9, UR40, !P6 ;  /* 0x0000002809007c0c */ /* 0x004fe2000f741270 */
[----:B------:R-:W2:Y:S01]  /*27d40*/  LDCU UR40, c[0x0][0x39c] ;  /* 0x00007380ff2877ac */ /* 0x000ea20008000800 */
[----:B------:R-:W-:Y:S01]  /*27d50*/  LOP3.LUT R25, R25, 0x7fffffff, RZ, 0xc0, !PT ;  /* 0x7fffffff19197812 */ /* 0x000fe200078ec0ff */
[----:B------:R-:W3:Y:S03]  /*27d60*/  LDL.LU R9, [R1+0x20] ;  /* 0x0000200001097983 */ /* 0x000ee60000300800 */
[----:B------:R-:W-:-:S02]  /*27d70*/  @P0 LOP3.LUT R25, R25, 0x80000000, RZ, 0xfc, !PT ;  /* 0x8000000019190812 */ /* 0x000fc400078efcff */
[----:B----4-:R-:W-:Y:S01]  /*27d80*/  ISETP.LT.AND P1, PT, R4, UR41, !P6 ;  /* 0x0000002904007c0c */ /* 0x010fe2000f721270 */
[----:B------:R-:W4:Y:S01]  /*27d90*/  LDCU UR41, c[0x0][0x39c] ;  /* 0x00007380ff2977ac */ /* 0x000f220008000800 */
[----:B------:R-:W3:Y:S01]  /*27da0*/  LDL.LU R4, [R1+0x24] ;  /* 0x0000240001047983 */ /* 0x000ee20000300800 */
[----:B------:R-:W-:-:S04]  /*27db0*/  LOP3.LUT R25, R25, 0xbfffffff, RZ, 0xc0, !PT ;  /* 0xbfffffff19197812 */ /* 0x000fc800078ec0ff */
[----:B------:R-:W-:Y:S02]  /*27dc0*/  @P2 LOP3.LUT R25, R25, 0x40000000, RZ, 0xfc, !PT ;  /* 0x4000000019192812 */ /* 0x000fe400078efcff */
[----:B-1----:R-:W-:Y:S01]  /*27dd0*/  ISETP.LT.AND P0, PT, R6, UR5, !P6 ;  /* 0x0000000506007c0c */ /* 0x002fe2000f701270 */
[----:B------:R-:W1:Y:S01]  /*27de0*/  LDCU UR5, c[0x0][0x39c] ;  /* 0x00007380ff0577ac */ /* 0x000e620008000800 */
[----:B------:R-:W3:Y:S01]  /*27df0*/  LDL.LU R6, [R1+0x28] ;  /* 0x0000280001067983 */ /* 0x000ee20000300800 */
[----:B------:R-:W-:-:S04]  /*27e00*/  LOP3.LUT R25, R25, 0xdfffffff, RZ, 0xc0, !PT ;  /* 0xdfffffff19197812 */ /* 0x000fc800078ec0ff */
[----:B------:R-:W-:-:S04]  /*27e10*/  @P1 LOP3.LUT R25, R25, 0x20000000, RZ, 0xfc, !PT ;  /* 0x2000000019191812 */ /* 0x000fc800078efcff */
[----:B------:R-:W-:Y:S02]  /*27e20*/  LOP3.LUT R25, R25, 0xefffffff, RZ, 0xc0, !PT ;  /* 0xefffffff19197812 */ /* 0x000fe400078ec0ff */
[----:B--2---:R-:W-:Y:S01]  /*27e30*/  ISETP.LT.AND P2, PT, R5, UR40, !P6 ;  /* 0x0000002805007c0c */ /* 0x004fe2000f741270 */
[----:B------:R-:W2:Y:S01]  /*27e40*/  LDCU UR40, c[0x0][0x39c] ;  /* 0x00007380ff2877ac */ /* 0x000ea20008000800 */
[----:B------:R-:W-:Y:S02]  /*27e50*/  @P0 LOP3.LUT R25, R25, 0x10000000, RZ, 0xfc, !PT ;  /* 0x1000000019190812 */ /* 0x000fe400078efcff */
[----:B0-----:R-:W-:Y:S01]  /*27e60*/  ISETP.LT.AND P0, PT, R13, UR77, !P6 ;  /* 0x0000004d0d007c0c */ /* 0x001fe2000f701270 */
[----:B------:R-:W3:Y:S01]  /*27e70*/  LDCU UR77, c[0x0][0x39c] ;  /* 0x00007380ff4d77ac */ /* 0x000ee20008000800 */
[----:B------:R-:W3:Y:S04]  /*27e80*/  LDL.LU R13, [R1+0x30] ;  /* 0x00003000010d7983 */ /* 0x000ee80000300800 */
[----:B------:R-:W3:Y:S01]  /*27e90*/  LDL.LU R5, [R1+0x34] ;  /* 0x0000340001057983 */ /* 0x000ee20000300800 */
[----:B------:R-:W-:-:S02]  /*27ea0*/  LOP3.LUT R25, R25, 0xf7ffffff, RZ, 0xc0, !PT ;  /* 0xf7ffffff19197812 */ /* 0x000fc400078ec0ff */
[----:B----4-:R-:W-:Y:S01]  /*27eb0*/  ISETP.LT.AND P1, PT, R7, UR41, !P6 ;  /* 0x0000002907007c0c */ /* 0x010fe2000f721270 */
[----:B------:R-:W0:Y:S01]  /*27ec0*/  LDCU UR41, c[0x0][0x39c] ;  /* 0x00007380ff2977ac */ /* 0x000e220008000800 */
[----:B------:R-:W4:Y:S02]  /*27ed0*/  LDL.LU R7, [R1+0x38] ;  /* 0x0000380001077983 */ /* 0x000f240000300800 */
[----:B------:R-:W-:-:S04]  /*27ee0*/  @P0 LOP3.LUT R25, R25, 0x8000000, RZ, 0xfc, !PT ;  /* 0x0800000019190812 */ /* 0x000fc800078efcff */
[----:B------:R-:W-:-:S04]  /*27ef0*/  LOP3.LUT R25, R25, 0xfbffffff, RZ, 0xc0, !PT ;  /* 0xfbffffff19197812 */ /* 0x000fc800078ec0ff */
[----:B------:R-:W-:Y:S02]  /*27f00*/  @P2 LOP3.LUT R25, R25, 0x4000000, RZ, 0xfc, !PT ;  /* 0x0400000019192812 */ /* 0x000fe400078efcff */
[----:B-1----:R-:W-:Y:S01]  /*27f10*/  ISETP.LT.AND P0, PT, R27, UR5, !P6 ;  /* 0x000000051b007c0c */ /* 0x002fe2000f701270 */
[----:B------:R-:W1:Y:S01]  /*27f20*/  LDCU UR5, c[0x0][0x39c] ;  /* 0x00007380ff0577ac */ /* 0x000e620008000800 */
[----:B------:R-:W-:Y:S01]  /*27f30*/  LOP3.LUT R25, R25, 0xfdffffff, RZ, 0xc0, !PT ;  /* 0xfdffffff19197812 */ /* 0x000fe200078ec0ff */
[----:B------:R-:W4:Y:S03]  /*27f40*/  LDL.LU R27, [R1+0x3c] ;  /* 0x00003c00011b7983 */ /* 0x000f260000300800 */
[----:B------:R-:W-:-:S04]  /*27f50*/  @P1 LOP3.LUT R25, R25, 0x2000000, RZ, 0xfc, !PT ;  /* 0x0200000019191812 */ /* 0x000fc800078efcff */
[----:B------:R-:W-:-:S04]  /*27f60*/  LOP3.LUT R25, R25, 0xfeffffff, RZ, 0xc0, !PT ;  /* 0xfeffffff19197812 */ /* 0x000fc800078ec0ff */
[----:B------:R-:W-:-:S04]  /*27f70*/  @P0 LOP3.LUT R25, R25, 0x1000000, RZ, 0xfc, !PT ;  /* 0x0100000019190812 */ /* 0x000fc800078efcff */
[----:B------:R-:W-:Y:S02]  /*27f80*/  LOP3.LUT R25, R25, 0xff7fffff, RZ, 0xc0, !PT ;  /* 0xff7fffff19197812 */ /* 0x000fe400078ec0ff */
[----:B---3--:R-:W-:Y:S01]  /*27f90*/  ISETP.LT.AND P0, PT, R8, UR77, !P6 ;  /* 0x0000004d08007c0c */ /* 0x008fe2000f701270 */
[----:B------:R-:W3:Y:S01]  /*27fa0*/  LDCU UR77, c[0x0][0x39c] ;  /* 0x00007380ff4d77ac */ /* 0x000ee20008000800 */
[----:B------:R-:W4:Y:S01]  /*27fb0*/  LDL.LU R8, [R1+0x40] ;  /* 0x0000400001087983 */ /* 0x000f220000300800 */
[----:B--2---:R-:W-:Y:S01]  /*27fc0*/  ISETP.LT.AND P2, PT, R9, UR40, !P6 ;  /* 0x0000002809007c0c */ /* 0x004fe2000f741270 */
[----:B------:R-:W2:Y:S02]  /*27fd0*/  LDCU UR40, c[0x0][0x39c] ;  /* 0x00007380ff2877ac */ /* 0x000ea40008000800 */
[----:B------:R-:W4:Y:S07]  /*27fe0*/  LDL.LU R9, [R1+0x44] ;  /* 0x0000440001097983 */ /* 0x000f2e0000300800 */
[----:B------:R-:W-:-:S02]  /*27ff0*/  @P0 LOP3.LUT R25, R25, 0x800000, RZ, 0xfc, !PT ;  /* 0x0080000019190812 */ /* 0x000fc400078efcff */
[----:B0-----:R-:W-:Y:S01]  /*28000*/  ISETP.LT.AND P1, PT, R4, UR41, !P6 ;  /* 0x0000002904007c0c */ /* 0x001fe2000f721270 */
[----:B------:R-:W4:Y:S01]  /*28010*/  LDCU UR41, c[0x0][0x39c] ;  /* 0x00007380ff2977ac */ /* 0x000f220008000800 */
[----:B------:R-:W-:Y:S01]  /*28020*/  LOP3.LUT R25, R25, 0xffbfffff, RZ, 0xc0, !PT ;  /* 0xffbfffff19197812 */ /* 0x000fe200078ec0ff */
[----:B------:R-:W4:Y:S03]  /*28030*/  LDL.LU R4, [R1+0x48] ;  /* 0x0000480001047983 */ /* 0x000f260000300800 */
[----:B------:R-:W-:Y:S02]  /*28040*/  @P2 LOP3.LUT R25, R25, 0x400000, RZ, 0xfc, !PT ;  /* 0x0040000019192812 */ /* 0x000fe400078efcff */
[----:B-1----:R-:W-:Y:S01]  /*28050*/  ISETP.LT.AND P0, PT, R6, UR5, !P6 ;  /* 0x0000000506007c0c */ /* 0x002fe2000f701270 */
[----:B------:R-:W0:Y:S01]  /*28060*/  LDCU UR5, c[0x0][0x39c] ;  /* 0x00007380ff0577ac */ /* 0x000e220008000800 */
[----:B------:R-:W-:Y:S01]  /*28070*/  LOP3.LUT R25, R25, 0xffdfffff, RZ, 0xc0, !PT ;  /* 0xffdfffff19197812 */ /* 0x000fe200078ec0ff */
[----:B------:R-:W4:Y:S03]  /*28080*/  LDL.LU R6, [R1+0x4c] ;  /* 0x00004c0001067983 */ /* 0x000f260000300800 */
[----:B------:R-:W-:-:S04]  /*28090*/  @P1 LOP3.LUT R25, R25, 0x200000, RZ, 0xfc, !PT ;  /* 0x0020000019191812 */ /* 0x000fc800078efcff */
[----:B------:R-:W-:-:S04]  /*280a0*/  LOP3.LUT R25, R25, 0xffefffff, RZ, 0xc0, !PT ;  /* 0xffefffff19197812 */ /* 0x000fc800078ec0ff */
[----:B------:R-:W-:Y:S02]  /*280b0*/  @P0 LOP3.LUT R25, R25, 0x100000, RZ, 0xfc, !PT ;  /* 0x0010000019190812 */ /* 0x000fe400078efcff */
[----:B---3--:R-:W-:Y:S01]  /*280c0*/  ISETP.LT.AND P0, PT, R13, UR77, !P6 ;  /* 0x0000004d0d007c0c */ /* 0x008fe2000f701270 */
[----:B------:R-:W1:Y:S01]  /*280d0*/  LDCU UR77, c[0x0][0x39c] ;  /* 0x00007380ff4d77ac */ /* 0x000e620008000800 */
[----:B--2---:R-:W-:Y:S01]  /*280e0*/  ISETP.LT.AND P2, PT, R5, UR40, !P6 ;  /* 0x0000002805007c0c */ /* 0x004fe2000f741270 */
[----:B------:R-:W2:Y:S01]  /*280f0*/  LDL.LU R13, [R1+0x50] ;  /* 0x00005000010d7983 */ /* 0x000ea20000300800 */
[----:B------:R-:W-:Y:S01]  /*28100*/  LOP3.LUT R25, R25, 0xfff7ffff, RZ, 0xc0, !PT ;  /* 0xfff7ffff19197812 */ /* 0x000fe200078ec0ff */
[----:B------:R-:W3:Y:S02]  /*28110*/  LDCU UR40, c[0x0][0x39c] ;  /* 0x00007380ff2877ac */ /* 0x000ee40008000800 */
[----:B------:R-:W2:Y:S01]  /*28120*/  LDL.LU R5, [R1+0x54] ;  /* 0x0000540001057983 */ /* 0x000ea20000300800 */
[----:B----4-:R-:W-:Y:S01]  /*28130*/  ISETP.LT.AND P1, PT, R7, UR41, !P6 ;  /* 0x0000002907007c0c */ /* 0x010fe2000f721270 */
[----:B------:R-:W4:Y:S02]  /*28140*/  LDCU UR41, c[0x0][0x39c] ;  /* 0x00007380ff2977ac */ /* 0x000f240008000800 */
[----:B------:R-:W2:Y:S02]  /*28150*/  LDL.LU R7, [R1+0x58] ;  /* 0x0000580001077983 */ /* 0x000ea40000300800 */
[----:B------:R-:W-:-:S04]  /*28160*/  @P0 LOP3.LUT R25, R25, 0x80000, RZ, 0xfc, !PT ;  /* 0x0008000019190812 */ /* 0x000fc800078efcff */
[----:B------:R-:W-:-:S04]  /*28170*/  LOP3.LUT R25, R25, 0xfffbffff, RZ, 0xc0, !PT ;  /* 0xfffbffff19197812 */ /* 0x000fc800078ec0ff */
[----:B------:R-:W-:Y:S02]  /*28180*/  @P2 LOP3.LUT R25, R25, 0x40000, RZ, 0xfc, !PT ;  /* 0x0004000019192812 */ /* 0x000fe400078efcff */
[----:B0-----:R-:W-:Y:S01]  /*28190*/  ISETP.LT.AND P0, PT, R27, UR5, !P6 ;  /* 0x000000051b007c0c */ /* 0x001fe2000f701270 */
[----:B------:R-:W0:Y:S01]  /*281a0*/  LDCU UR5, c[0x0][0x39c] ;  /* 0x00007380ff0577ac */ /* 0x000e220008000800 */
[----:B------:R-:W2:Y:S01]  /*281b0*/  LDL.LU R27, [R1+0x5c] ;  /* 0x00005c00011b7983 */ /* 0x000ea20000300800 */
[----:B------:R-:W-:-:S04]  /*281c0*/  LOP3.LUT R25, R25, 0xfffdffff, RZ, 0xc0, !PT ;  /* 0xfffdffff19197812 */ /* 0x000fc800078ec0ff */
[----:B------:R-:W-:-:S04]  /*281d0*/  @P1 LOP3.LUT R25, R25, 0x20000, RZ, 0xfc, !PT ;  /* 0x0002000019191812 */ /* 0x000fc800078efcff */
[----:B------:R-:W-:-:S04]  /*281e0*/  LOP3.LUT R25, R25, 0xfffeffff, RZ, 0xc0, !PT ;  /* 0xfffeffff19197812 */ /* 0x000fc800078ec0ff */
[----:B------:R-:W-:-:S04]  /*281f0*/  @P0 LOP3.LUT R25, R25, 0x10000, RZ, 0xfc, !PT ;  /* 0x0001000019190812 */ /* 0x000fc800078efcff */
[----:B------:R-:W-:Y:S02]  /*28200*/  LOP3.LUT R25, R25, 0xffff7fff, RZ, 0xc0, !PT ;  /* 0xffff7fff19197812 */ /* 0x000fe400078ec0ff */
[----:B-1----:R-:W-:Y:S01]  /*28210*/  ISETP.LT.AND P0, PT, R8, UR77, !P6 ;  /* 0x0000004d08007c0c */ /* 0x002fe2000f701270 */
[----:B------:R-:W1:Y:S01]  /*28220*/  LDCU UR77, c[0x0][0x39c] ;  /* 0x00007380ff4d77ac */ /* 0x000e620008000800 */
[----:B------:R-:W2:Y:S01]  /*28230*/  LDL.LU R8, [R1+0x60] ;  /* 0x0000600001087983 */ /* 0x000ea20000300800 */
[----:B---3--:R-:W-:Y:S01]  /*28240*/  ISETP.LT.AND P2, PT, R9, UR40, !P6 ;  /* 0x0000002809007c0c */ /* 0x008fe2000f741270 */
[----:B------:R-:W2:Y:S02]  /*28250*/  LDCU UR40, c[0x0][0x39c] ;  /* 0x00007380ff2877ac */ /* 0x000ea40008000800 */
[----:B------:R-:W3:Y:S01]  /*28260*/  LDL.LU R9, [R1+0x64] ;  /* 0x0000640001097983 */ /* 0x000ee20000300800 */
[----:B----4-:R-:W-:Y:S01]  /*28270*/  ISETP.LT.AND P1, PT, R4, UR41, !P6 ;  /* 0x0000002904007c0c */ /* 0x010fe2000f721270 */
[----:B------:R-:W4:Y:S02]  /*28280*/  LDCU UR41, c[0x0][0x39c] ;  /* 0x00007380ff2977ac */ /* 0x000f240008000800 */
[----:B------:R-:W3:Y:S03]  /*28290*/  LDL.LU R4, [R1+0x68] ;  /* 0x0000680001047983 */ /* 0x000ee60000300800 */
[----:B------:R-:W-:-:S02]  /*282a0*/  @P0 LOP3.LUT R25, R25, 0x8000, RZ, 0xfc, !PT ;  /* 0x0000800019190812 */ /* 0x000fc400078efcff */
[----:B0-----:R-:W-:Y:S01]  /*282b0*/  ISETP.LT.AND P0, PT, R6, UR5, !P6 ;  /* 0x0000000506007c0c */ /* 0x001fe2000f701270 */
[----:B------:R-:W0:Y:S01]  /*282c0*/  LDCU UR5, c[0x0][0x39c] ;  /* 0x00007380ff0577ac */ /* 0x000e220008000800 */
[----:B------:R-:W3:Y:S01]  /*282d0*/  LDL.LU R6, [R1+0x6c] ;  /* 0x00006c0001067983 */ /* 0x000ee20000300800 */
[----:B------:R-:W-:-:S04]  /*282e0*/  LOP3.LUT R25, R25, 0xffffbfff, RZ, 0xc0, !PT ;  /* 0xffffbfff19197812 */ /* 0x000fc800078ec0ff */
[----:B------:R-:W-:Y:S02]  /*282f0*/  @P2 LOP3.LUT R25, R25, 0x4000, RZ, 0xfc, !PT ;  /* 0x0000400019192812 */ /* 0x000fe400078efcff */
[----:B--2---:R-:W-:Y:S01]  /*28300*/  ISETP.LT.AND P2, PT, R5, UR40, !P6 ;  /* 0x0000002805007c0c */ /* 0x004fe2000f741270 */
[----:B------:R-:W3:Y:S01]  /*28310*/  LDCU UR40, c[0x0][0x39c] ;  /* 0x00007380ff2877ac */ /* 0x000ee20008000800 */
[----:B------:R-:W2:Y:S01]  /*28320*/  LDL.LU R5, [R1+0x70] ;  /* 0x0000700001057983 */ /* 0x000ea20000300800 */
[----:B------:R-:W-:-:S04]  /*28330*/  LOP3.LUT R25, R25, 0xffffdfff, RZ, 0xc0, !PT ;  /* 0xffffdfff19197812 */ /* 0x000fc800078ec0ff */
[----:B------:R-:W-:-:S04]  /*28340*/  @P1 LOP3.LUT R25, R25, 0x2000, RZ, 0xfc, !PT ;  /* 0x0000200019191812 */ /* 0x000fc800078efcff */
[----:B------:R-:W-:-:S04]  /*28350*/  LOP3.LUT R25, R25, 0xffffefff, RZ, 0xc0, !PT ;  /* 0xffffefff19197812 */ /* 0x000fc800078ec0ff */
[----:B------:R-:W-:Y:S02]  /*28360*/  @P0 LOP3.LUT R25, R25, 0x1000, RZ, 0xfc, !PT ;  /* 0x0000100019190812 */ /* 0x000fe400078efcff */
[----:B-1----:R-:W-:Y:S01]  /*28370*/  ISETP.LT.AND P0, PT, R13, UR77, !P6 ;  /* 0x0000004d0d007c0c */ /* 0x002fe2000f701270 */
[----:B------:R-:W1:Y:S01]  /*28380*/  LDCU UR77, c[0x0][0x39c] ;  /* 0x00007380ff4d77ac */ /* 0x000e620008000800 */
[----:B------:R-:W-:Y:S02]  /*28390*/  LOP3.LUT R25, R25, 0xfffff7ff, RZ, 0xc0, !PT ;  /* 0xfffff7ff19197812 */ /* 0x000fe400078ec0ff */
[----:B----4-:R-:W-:Y:S01]  /*283a0*/  ISETP.LT.AND P1, PT, R7, UR41, !P6 ;  /* 0x0000002907007c0c */ /* 0x010fe2000f721270 */
[----:B------:R-:W4:Y:S01]  /*283b0*/  LDCU UR41, c[0x0][0x39c] ;  /* 0x00007380ff2977ac */ /* 0x000f220008000800 */
[----:B------:R-:W2:Y:S07]  /*283c0*/  LDL.LU R7, [R1+0x74] ;  /* 0x0000740001077983 */ /* 0x000eae0000300800 */
[----:B------:R-:W-:-:S04]  /*283d0*/  @P0 LOP3.LUT R25, R25, 0x800, RZ, 0xfc, !PT ;  /* 0x0000080019190812 */ /* 0x000fc800078efcff */
[----:B------:R-:W-:-:S04]  /*283e0*/  LOP3.LUT R25, R25, 0xfffffbff, RZ, 0xc0, !PT ;  /* 0xfffffbff19197812 */ /* 0x000fc800078ec0ff */
[----:B------:R-:W-:Y:S02]  /*283f0*/  @P2 LOP3.LUT R25, R25, 0x400, RZ, 0xfc, !PT ;  /* 0x0000040019192812 */ /* 0x000fe400078efcff */
[----:B0-----:R-:W-:Y:S01]  /*28400*/  ISETP.LT.AND P0, PT, R27, UR5, !P6 ;  /* 0x000000051b007c0c */ /* 0x001fe2000f701270 */
[----:B------:R-:W0:Y:S01]  /*28410*/  LDCU UR5, c[0x0][0x39c] ;  /* 0x00007380ff0577ac */ /* 0x000e220008000800 */
[----:B------:R-:W-:Y:S01]  /*28420*/  LOP3.LUT R25, R25, 0xfffffdff, RZ, 0xc0, !PT ;  /* 0xfffffdff19197812 */ /* 0x000fe200078ec0ff */
[----:B------:R-:W2:Y:S03]  /*28430*/  LDL.LU R27, [R1+0x78] ;  /* 0x00007800011b7983 */ /* 0x000ea60000300800 */
[----:B------:R-:W-:-:S04]  /*28440*/  @P1 LOP3.LUT R25, R25, 0x200, RZ, 0xfc, !PT ;  /* 0x0000020019191812 */ /* 0x000fc800078efcff */
[----:B------:R-:W-:-:S04]  /*28450*/  LOP3.LUT R25, R25, 0xfffffeff, RZ, 0xc0, !PT ;  /* 0xfffffeff19197812 */ /* 0x000fc800078ec0ff */
[----:B------:R-:W-:-:S04]  /*28460*/  @P0 LOP3.LUT R25, R25, 0x100, RZ, 0xfc, !PT ;  /* 0x0000010019190812 */ /* 0x000fc800078efcff */
[----:B------:R-:W-:Y:S02]  /*28470*/  LOP3.LUT R25, R25, 0xffffff7f, RZ, 0xc0, !PT ;  /* 0xffffff7f19197812 */ /* 0x000fe400078ec0ff */
[----:B-1----:R-:W-:Y:S01]  /*28480*/  ISETP.LT.AND P0, PT, R8, UR77, !P6 ;  /* 0x0000004d08007c0c */ /* 0x002fe2000f701270 */
[----:B------:R-:W2:Y:S01]  /*28490*/  LDCU UR77, c[0x0][0x39c] ;  /* 0x00007380ff4d77ac */ /* 0x000ea20008000800 */
[----:B------:R-:W2:Y:S01]  /*284a0*/  LDL.LU R8, [R1+0x80] ;  /* 0x0000800001087983 */ /* 0x000ea20000300800 */
[----:B---3--:R-:W-:Y:S01]  /*284b0*/  ISETP.LT.AND P2, PT, R9, UR40, !P6 ;  /* 0x0000002809007c0c */ /* 0x008fe2000f741270 */
[----:B------:R-:W1:Y:S02]  /*284c0*/  LDCU UR40, c[0x0][0x39c] ;  /* 0x00007380ff2877ac */ /* 0x000e640008000800 */
[----:B------:R-:W3:Y:S07]  /*284d0*/  LDL.LU R9, [R1+0x84] ;  /* 0x0000840001097983 */ /* 0x000eee0000300800 */
[----:B------:R-:W-:-:S02]  /*284e0*/  @P0 LOP3.LUT R25, R25, 0x80, RZ, 0xfc, !PT ;  /* 0x0000008019190812 */ /* 0x000fc400078efcff */
[----:B----4-:R-:W-:Y:S01]  /*284f0*/  ISETP.LT.AND P1, PT, R4, UR41, !P6 ;  /* 0x0000002904007c0c */ /* 0x010fe2000f721270 */
[----:B------:R-:W4:Y:S01]  /*28500*/  LDCU UR41, c[0x0][0x39c] ;  /* 0x00007380ff2977ac */ /* 0x000f220008000800 */
[----:B------:R-:W-:Y:S01]  /*28510*/  LOP3.LUT R25, R25, 0xffffffbf, RZ, 0xc0, !PT ;  /* 0xffffffbf19197812 */ /* 0x000fe200078ec0ff */
[----:B------:R-:W3:Y:S03]  /*28520*/  LDL.LU R4, [R1+0x88] ;  /* 0x0000880001047983 */ /* 0x000ee60000300800 */
[----:B------:R-:W-:Y:S02]  /*28530*/  @P2 LOP3.LUT R25, R25, 0x40, RZ, 0xfc, !PT ;  /* 0x0000004019192812 */ /* 0x000fe400078efcff */
[----:B0-----:R-:W-:Y:S01]  /*28540*/  ISETP.LT.AND P0, PT, R6, UR5, !P6 ;  /* 0x0000000506007c0c */ /* 0x001fe2000f701270 */
[----:B------:R-:W0:Y:S01]  /*28550*/  LDCU UR5, c[0x0][0x39c] ;  /* 0x00007380ff0577ac */ /* 0x000e220008000800 */
[----:B------:R-:W-:Y:S01]  /*28560*/  LOP3.LUT R25, R25, 0xffffffdf, RZ, 0xc0, !PT ;  /* 0xffffffdf19197812 */ /* 0x000fe200078ec0ff */
[----:B------:R-:W3:Y:S03]  /*28570*/  LDL.LU R6, [R1+0x8c] ;  /* 0x00008c0001067983 */ /* 0x000ee60000300800 */
[----:B------:R-:W-:-:S04]  /*28580*/  @P1 LOP3.LUT R25, R25, 0x20, RZ, 0xfc, !PT ;  /* 0x0000002019191812 */ /* 0x000fc800078efcff */
[----:B------:R-:W-:-:S04]  /*28590*/  LOP3.LUT R25, R25, 0xffffffef, RZ, 0xc0, !PT ;  /* 0xffffffef19197812 */ /* 0x000fc800078ec0ff */
[----:B------:R-:W-:Y:S02]  /*285a0*/  @P0 LOP3.LUT R25, R25, 0x10, RZ, 0xfc, !PT ;  /* 0x0000001019190812 */ /* 0x000fe400078efcff */
[----:B--2---:R-:W-:Y:S01]  /*285b0*/  ISETP.LT.AND P0, PT, R5, UR77, !P6 ;  /* 0x0000004d05007c0c */ /* 0x004fe2000f701270 */
[----:B------:R-:W2:Y:S01]  /*285c0*/  LDCU UR77, c[0x0][0x39c] ;  /* 0x00007380ff4d77ac */ /* 0x000ea20008000800 */
[----:B------:R-:W-:-:S11]  /*285d0*/  LOP3.LUT R25, R25, 0xfffffff7, RZ, 0xc0, !PT ;  /* 0xfffffff719197812 */ /* 0x000fd600078ec0ff */
[----:B------:R-:W-:Y:S02]  /*285e0*/  @P0 LOP3.LUT R25, R25, 0x8, RZ, 0xfc, !PT ;  /* 0x0000000819190812 */ /* 0x000fe400078efcff */
[----:B0-----:R-:W-:Y:S01]  /*285f0*/  ISETP.LT.AND P0, PT, R24, UR5, !P6 ;  /* 0x0000000518007c0c */ /* 0x001fe2000f701270 */
[----:B------:R-:W0:Y:S01]  /*28600*/  LDCU UR5, c[0x0][0x39c] ;  /* 0x00007380ff0577ac */ /* 0x000e220008000800 */
[----:B------:R-:W3:Y:S04]  /*28610*/  LDL.LU R24, [R1+0x1368] ;  /* 0x0013680001187983 */ /* 0x000ee80000300800 */
[----:B------:R-:W3:Y:S04]  /*28620*/  LDL.LU R13, [R1+0x90] ;  /* 0x00009000010d7983 */ /* 0x000ee80000300800 */
[----:B------:R-:W3:Y:S01]  /*28630*/  LDL.LU R5, [R1+0x94] ;  /* 0x0000940001057983 */ /* 0x000ee20000300800 */
[----:B-1----:R-:W-:Y:S01]  /*28640*/  ISETP.LT.AND P2, PT, R7, UR40, !P6 ;  /* 0x0000002807007c0c */ /* 0x002fe2000f741270 */
[----:B------:R-:W3:Y:S01]  /*28650*/  LDCU UR40, c[0x0][0x39c] ;  /* 0x00007380ff2877ac */ /* 0x000ee20008000800 */
[----:B------:R-:W-:Y:S01]  /*28660*/  LOP3.LUT R25, R25, 0xfffffffb, RZ, 0xc0, !PT ;  /* 0xfffffffb19197812 */ /* 0x000fe200078ec0ff */
[----:B------:R-:W3:Y:S01]  /*28670*/  LDL.LU R7, [R1+0x98] ;  /* 0x0000980001077983 */ /* 0x000ee20000300800 */
[----:B----4-:R-:W-:Y:S01]  /*28680*/  ISETP.LT.AND P1, PT, R27, UR41, !P6 ;  /* 0x000000291b007c0c */ /* 0x010fe2000f721270 */
[----:B------:R-:W1:Y:S08]  /*28690*/  LDCU UR41, c[0x0][0x39c] ;  /* 0x00007380ff2977ac */ /* 0x000e700008000800 */
[----:B------:R-:W-:Y:S01]  /*286a0*/  @P2 LOP3.LUT R25, R25, 0x4, RZ, 0xfc, !PT ;  /* 0x0000000419192812 */ /* 0x000fe200078efcff */
[----:B------:R-:W4:Y:S03]  /*286b0*/  LDL.LU R27, [R1+0x9c] ;  /* 0x00009c00011b7983 */ /* 0x000f260000300800 */
[----:B------:R-:W-:-:S04]  /*286c0*/  LOP3.LUT R25, R25, 0xfffffffd, RZ, 0xc0, !PT ;  /* 0xfffffffd19197812 */ /* 0x000fc800078ec0ff */
[----:B------:R-:W-:-:S04]  /*286d0*/  @P1 LOP3.LUT R25, R25, 0x2, RZ, 0xfc, !PT ;  /* 0x0000000219191812 */ /* 0x000fc800078efcff */
[----:B------:R-:W-:-:S04]  /*286e0*/  LOP3.LUT R25, R25, 0xfffffffe, RZ, 0xc0, !PT ;  /* 0xfffffffe19197812 */ /* 0x000fc800078ec0ff */
[----:B------:R-:W-:-:S05]  /*286f0*/  @P0 LOP3.LUT R25, R25, 0x1, RZ, 0xfc, !PT ;  /* 0x0000000119190812 */ /* 0x000fca00078efcff */
[----:B------:R-:W-:Y:S01]  /*28700*/  STL [R1+0x1310], R25 ;  /* 0x0013101901007387 */ /* 0x000fe20000100800 */
[----:B--2---:R-:W-:Y:S01]  /*28710*/  ISETP.LT.AND P0, PT, R8, UR77, !P6 ;  /* 0x0000004d08007c0c */ /* 0x004fe2000f701270 */
[----:B------:R-:W2:Y:S02]  /*28720*/  LDCU UR77, c[0x0][0x39c] ;  /* 0x00007380ff4d77ac */ /* 0x000ea40008000800 */
[----:B------:R-:W4:Y:S01]  /*28730*/  LDL.LU R8, [R1+0xa0] ;  /* 0x0000a00001087983 */ /* 0x000f220000300800 */
[----:B---3--:R-:W-:Y:S01]  /*28740*/  ISETP.LT.AND P2, PT, R9, UR40, !P6 ;  /* 0x0000002809007c0c */ /* 0x008fe2000f741270 */
[----:B------:R-:W3:Y:S02]  /*28750*/  LDCU UR40, c[0x0][0x39c] ;  /* 0x00007380ff2877ac */ /* 0x000ee40008000800 */
[----:B------:R-:W4:Y:S01]  /*28760*/  LDL.LU R9, [R1+0xa4] ;  /* 0x0000a40001097983 */ /* 0x000f220000300800 */
[----:B-1----:R-:W-:Y:S01]  /*28770*/  ISETP.LT.AND P1, PT, R4, UR41, !P6 ;  /* 0x0000002904007c0c */ /* 0x002fe2000f721270 */
[----:B------:R-:W1:Y:S02]  /*28780*/  LDCU UR41, c[0x0][0x39c] ;  /* 0x00007380ff2977ac */ /* 0x000e640008000800 */
[----:B------:R-:W4:Y:S01]  /*28790*/  LDL.LU R4, [R1+0xa8] ;  /* 0x0000a80001047983 */ /* 0x000f220000300800 */
[----:B------:R-:W-:-:S04]  /*287a0*/  LOP3.LUT R24, R24, 0x7fffffff, RZ, 0xc0, !PT ;  /* 0x7fffffff18187812 */ /* 0x000fc800078ec0ff */
[----:B------:R-:W-:-:S04]  /*287b0*/  @P0 LOP3.LUT R24, R24, 0x80000000, RZ, 0xfc, !PT ;  /* 0x8000000018180812 */ /* 0x000fc800078efcff */
[----:B------:R-:W-:-:S04]  /*287c0*/  LOP3.LUT R24, R24, 0xbfffffff, RZ, 0xc0, !PT ;  /* 0xbfffffff18187812 */ /* 0x000fc800078ec0ff */
[----:B------:R-:W-:Y:S02]  /*287d0*/  @P2 LOP3.LUT R24, R24, 0x40000000, RZ, 0xfc, !PT ;  /* 0x4000000018182812 */ /* 0x000fe400078efcff */
[----:B0-----:R-:W-:Y:S01]  /*287e0*/  ISETP.LT.AND P0, PT, R6, UR5, !P6 ;  /* 0x0000000506007c0c */ /* 0x001fe2000f701270 */
[----:B------:R-:W4:Y:S01]  /*287f0*/  LDCU UR5, c[0x0][0x39c] ;  /* 0x00007380ff0577ac */ /* 0x000f220008000800 */
[----:B------:R-:W4:Y:S01]  /*28800*/  LDL.LU R6, [R1+0xac] ;  /* 0x0000ac0001067983 */ /* 0x000f220000300800 */
[----:B------:R-:W-:-:S04]  /*28810*/  LOP3.LUT R24, R24, 0xdfffffff, RZ, 0xc0, !PT ;  /* 0xdfffffff18187812 */ /* 0x000fc800078ec0ff */
[----:B------:R-:W-:-:S04]  /*28820*/  @P1 LOP3.LUT R24, R24, 0x20000000, RZ, 0xfc, !PT ;  /* 0x2000000018181812 */ /* 0x000fc800078efcff */
[----:B------:R-:W-:Y:S02]  /*28830*/  LOP3.LUT R24, R24, 0xefffffff, RZ, 0xc0, !PT ;  /* 0xefffffff18187812 */ /* 0x000fe400078ec0ff */
[----:B---3--:R-:W-:Y:S01]  /*28840*/  ISETP.LT.AND P2, PT, R5, UR40, !P6 ;  /* 0x0000002805007c0c */ /* 0x008fe2000f741270 */
[----:B------:R-:W0:Y:S01]  /*28850*/  LDCU UR40, c[0x0][0x39c] ;  /* 0x00007380ff2877ac */ /* 0x000e220008000800 */
[----:B------:R-:W-:Y:S02]  /*28860*/  @P0 LOP3.LUT R24, R24, 0x10000000, RZ, 0xfc, !PT ;  /* 0x1000000018180812 */ /* 0x000fe400078efcff */
[----:B--2---:R-:W-:Y:S01]  /*28870*/  ISETP.LT.AND P0, PT, R13, UR77, !P6 ;  /* 0x0000004d0d007c0c */ /* 0x004fe2000f701270 */
[----:B------:R-:W2:Y:S01]  /*28880*/  LDCU UR77, c[0x0][0x39c] ;  /* 0x00007380ff4d77ac */ /* 0x000ea20008000800 */
[----:B------:R-:W3:Y:S04]  /*28890*/  LDL.LU R13, [R1+0xb0] ;  /* 0x0000b000010d7983 */ /* 0x000ee80000300800 */
[----:B------:R-:W3:Y:S01]  /*288a0*/  LDL.LU R5, [R1+0xb4] ;  /* 0x0000b40001057983 */ /* 0x000ee20000300800 */
[----:B------:R-:W-:-:S02]  /*288b0*/  LOP3.LUT R24, R24, 0xf7ffffff, RZ, 0xc0, !PT ;  /* 0xf7ffffff18187812 */ /* 0x000fc400078ec0ff */
[----:B-1----:R-:W-:Y:S01]  /*288c0*/  ISETP.LT.AND P1, PT, R7, UR41, !P6 ;  /* 0x0000002907007c0c */ /* 0x002fe2000f721270 */
[----:B------:R-:W1:Y:S01]  /*288d0*/  LDCU UR41, c[0x0][0x39c] ;  /* 0x00007380ff2977ac */ /* 0x000e620008000800 */
[----:B------:R-:W3:Y:S02]  /*288e0*/  LDL.LU R7, [R1+0xb8] ;  /* 0x0000b80001077983 */ /* 0x000ee40000300800 */
[----:B------:R-:W-:-:S04]  /*288f0*/  @P0 LOP3.LUT R24, R24, 0x8000000, RZ, 0xfc, !PT ;  /* 0x0800000018180812 */ /* 0x000fc800078efcff */
[----:B------:R-:W-:-:S04]  /*28900*/  LOP3.LUT R24, R24, 0xfbffffff, RZ, 0xc0, !PT ;  /* 0xfbffffff18187812 */ /* 0x000fc800078ec0ff */
[----:B------:R-:W-:Y:S02]  /*28910*/  @P2 LOP3.LUT R24, R24, 0x4000000, RZ, 0xfc, !PT ;  /* 0x0400000018182812 */ /* 0x000fe400078efcff */
[----:B----4-:R-:W-:Y:S01]  /*28920*/  ISETP.LT.AND P0, PT, R27, UR5, !P6 ;  /* 0x000000051b007c0c */ /* 0x010fe2000f701270 */
[----:B------:R-:W4:Y:S01]  /*28930*/  LDCU UR5, c[0x0][0x39c] ;  /* 0x00007380ff0577ac */ /* 0x000f220008000800 */
[----:B------:R-:W-:Y:S01]  /*28940*/  LOP3.LUT R24, R24, 0xfdffffff, RZ, 0xc0, !PT ;  /* 0xfdffffff18187812 */ /* 0x000fe200078ec0ff */
[----:B------:R-:W3:Y:S03]  /*28950*/  LDL.LU R27, [R1+0xbc] ;  /* 0x0000bc00011b7983 */ /* 0x000ee60000300800 */
[----:B------:R-:W-:-:S04]  /*28960*/  @P1 LOP3.LUT R24, R24, 0x2000000, RZ, 0xfc, !PT ;  /* 0x0200000018181812 */ /* 0x000fc800078efcff */
[----:B------:R-:W-:-:S04]  /*28970*/  LOP3.LUT R24, R24, 0xfeffffff, RZ, 0xc0, !PT ;  /* 0xfeffffff18187812 */ /* 0x000fc800078ec0ff */
[----:B------:R-:W-:-:S04]  /*28980*/  @P0 LOP3.LUT R24, R24, 0x1000000, RZ, 0xfc, !PT ;  /* 0x0100000018180812 */ /* 0x000fc800078efcff */
[----:B------:R-:W-:Y:S02]  /*28990*/  LOP3.LUT R24, R24, 0xff7fffff, RZ, 0xc0, !PT ;  /* 0xff7fffff18187812 */ /* 0x000fe400078ec0ff */
[----:B--2---:R-:W-:Y:S01]  /*289a0*/  ISETP.LT.AND P0, PT, R8, UR77, !P6 ;  /* 0x0000004d08007c0c */ /* 0x004fe2000f701270 */
[----:B------:R-:W3:Y:S01]  /*289b0*/  LDCU UR77, c[0x0][0x39c] ;  /* 0x00007380ff4d77ac */ /* 0x000ee20008000800 */
[----:B------:R-:W2:Y:S01]  /*289c0*/  LDL.LU R8, [R1+0xc0] ;  /* 0x0000c00001087983 */ /* 0x000ea20000300800 */
[----:B0-----:R-:W-:Y:S01]  /*289d0*/  ISETP.LT.AND P2, PT, R9, UR40, !P6 ;  /* 0x0000002809007c0c */ /* 0x001fe2000f741270 */
[----:B------:R-:W0:Y:S02]  /*289e0*/  LDCU UR40, c[0x0][0x39c] ;  /* 0x00007380ff2877ac */ /* 0x000e240008000800 */
[----:B------:R-:W2:Y:S07]  /*289f0*/  LDL.LU R9, [R1+0xc4] ;  /* 0x0000c40001097983 */ /* 0x000eae0000300800 */
[----:B------:R-:W-:-:S02]  /*28a00*/  @P0 LOP3.LUT R24, R24, 0x800000, RZ, 0xfc, !PT ;  /* 0x0080000018180812 */ /* 0x000fc400078efcff */
[----:B-1----:R-:W-:Y:S01]  /*28a10*/  ISETP.LT.AND P1, PT, R4, UR41, !P6 ;  /* 0x0000002904007c0c */ /* 0x002fe2000f721270 */
[----:B------:R-:W1:Y:S01]  /*28a20*/  LDCU UR41, c[0x0][0x39c] ;  /* 0x00007380ff2977ac */ /* 0x000e620008000800 */
[----:B------:R-:W-:Y:S01]  /*28a30*/  LOP3.LUT R24, R24, 0xffbfffff, RZ, 0xc0, !PT ;  /* 0xffbfffff18187812 */ /* 0x000fe200078ec0ff */
[----:B------:R-:W2:Y:S03]  /*28a40*/  LDL.LU R4, [R1+0xc8] ;  /* 0x0000c80001047983 */ /* 0x000ea60000300800 */
[----:B------:R-:W-:-:S04]  /*28a50*/  @P2 LOP3.LUT R24, R24, 0x400000, RZ, 0xfc, !PT ;  /* 0x0040000018182812 */ /* 0x000fc800078efcff */
[----:B------:R-:W-:-:S04]  /*28a60*/  LOP3.LUT R24, R24, 0xffdfffff, RZ, 0xc0, !PT ;  /* 0xffdfffff18187812 */ /* 0x000fc800078ec0ff */
[----:B------:R-:W-:-:S04]  /*28a70*/  @P1 LOP3.LUT R24, R24, 0x200000, RZ, 0xfc, !PT ;  /* 0x0020000018181812 */ /* 0x000fc800078efcff */
[----:B------:R-:W-:Y:S02]  /*28a80*/  LOP3.LUT R24, R24, 0xffefffff, RZ, 0xc0, !PT ;  /* 0xffefffff18187812 */ /* 0x000fe400078ec0ff */
[----:B----4-:R-:W-:Y:S01]  /*28a90*/  ISETP.LT.AND P0, PT, R6, UR5, !P6 ;  /* 0x0000000506007c0c */ /* 0x010fe2000f701270 */
[----:B------:R-:W4:Y:S01]  /*28aa0*/  LDCU UR5, c[0x0][0x39c] ;  /* 0x00007380ff0577ac */ /* 0x000f220008000800 */
[----:B------:R-:W2:Y:S11]  /*28ab0*/  LDL.LU R6, [R1+0xcc] ;  /* 0x0000cc0001067983 */ /* 0x000eb60000300800 */
[----:B------:R-:W-:-:S02]  /*28ac0*/  @P0 LOP3.LUT R24, R24, 0x100000, RZ, 0xfc, !PT ;  /* 0x0010000018180812 */ /* 0x000fc400078efcff */
[----:B---3--:R-:W-:Y:S01]  /*28ad0*/  ISETP.LT.AND P0, PT, R13, UR77, !P6 ;  /* 0x0000004d0d007c0c */ /* 0x008fe2000f701270 */
[----:B------:R-:W2:Y:S01]  /*28ae0*/  LDCU UR77, c[0x0][0x39c] ;  /* 0x00007380ff4d77ac */ /* 0x000ea20008000800 */
[----:B------:R-:W3:Y:S01]  /*28af0*/  LDL.LU R13, [R1+0xd0] ;  /* 0x0000d000010d7983 */ /* 0x000ee20000300800 */
[----:B0-----:R-:W-:Y:S01]  /*28b00*/  ISETP.LT.AND P2, PT, R5, UR40, !P6 ;  /* 0x0000002805007c0c */ /* 0x001fe2000f741270 */
[----:B------:R-:W0:Y:S02]  /*28b10*/  LDCU UR40, c[0x0][0x39c] ;  /* 0x00007380ff2877ac */ /* 0x000e240008000800 */
[----:B------:R-:W3:Y:S01]  /*28b20*/  LDL.LU R5, [R1+0xd4] ;  /* 0x0000d40001057983 */ /* 0x000ee20000300800 */
[----:B------:R-:W-:Y:S02]  /*28b30*/  LOP3.LUT R24, R24, 0xfff7ffff, RZ, 0xc0, !PT ;  /* 0xfff7ffff18187812 */ /* 0x000fe400078ec0ff */
        /* <DEDUP_REMOVED lines=8> */
[----:B------:R-:W3:Y:S01]  /*28bc0*/  LDL.LU R27, [R1+0xdc] ;  /* 0x0000dc00011b7983 */ /* 0x000ee20000300800 */
[----:B------:R-:W-:-:S04]  /*28bd0*/  LOP3.LUT R24, R24, 0xfffdffff, RZ, 0xc0, !PT ;  /* 0xfffdffff18187812 */ /* 0x000fc800078ec0ff */
[----:B------:R-:W-:-:S04]  /*28be0*/  @P1 LOP3.LUT R24, R24, 0x20000, RZ, 0xfc, !PT ;  /* 0x0002000018181812 */ /* 0x000fc800078efcff */
[----:B------:R-:W-:-:S04]  /*28bf0*/  LOP3.LUT R24, R24, 0xfffeffff, RZ, 0xc0, !PT ;  /* 0xfffeffff18187812 */ /* 0x000fc800078ec0ff */
[----:B------:R-:W-:-:S04]  /*28c00*/  @P0 LOP3.LUT R24, R24, 0x10000, RZ, 0xfc, !PT ;  /* 0x0001000018180812 */ /* 0x000fc800078efcff */
[----:B------:R-:W-:Y:S02]  /*28c10*/  LOP3.LUT R24, R24, 0xffff7fff, RZ, 0xc0, !PT ;  /* 0xffff7fff18187812 */ /* 0x000fe400078ec0ff */
[----:B--2---:R-:W-:Y:S01]  /*28c20*/  ISETP.LT.AND P0, PT, R8, UR77, !P6 ;  /* 0x0000004d08007c0c */ /* 0x004fe2000f701270 */
[----:B------:R-:W2:Y:S01]  /*28c30*/  LDCU UR77, c[0x0][0x39c] ;  /* 0x00007380ff4d77ac */ /* 0x000ea20008000800 */
[----:B------:R-:W3:Y:S01]  /*28c40*/  LDL.LU R8, [R1+0xe0] ;  /* 0x0000e00001087983 */ /* 0x000ee20000300800 */
[----:B0-----:R-:W-:Y:S01]  /*28c50*/  ISETP.LT.AND P2, PT, R9, UR40, !P6 ;  /* 0x0000002809007c0c */ /* 0x001fe2000f741270 */
[----:B------:R-:W3:Y:S02]  /*28c60*/  LDCU UR40, c[0x0][0x39c] ;  /* 0x00007380ff2877ac */ /* 0x000ee40008000800 */
[----:B------:R-:W3:Y:S01]  /*28c70*/  LDL.LU R9, [R1+0xe4] ;  /* 0x0000e40001097983 */ /* 0x000ee20000300800 */
[----:B-1----:R-:W-:Y:S01]  /*28c80*/  ISETP.LT.AND P1, PT, R4, UR41, !P6 ;  /* 0x0000002904007c0c */ /* 0x002fe2000f721270 */
[----:B------:R-:W0:Y:S02]  /*28c90*/  LDCU UR41, c[0x0][0x39c] ;  /* 0x00007380ff2977ac */ /* 0x000e240008000800 */
[----:B------:R-:W3:Y:S03]  /*28ca0*/  LDL.LU R4, [R1+0xe8] ;  /* 0x0000e80001047983 */ /* 0x000ee60000300800 */
[----:B------:R-:W-:-:S04]  /*28cb0*/  @P0 LOP3.LUT R24, R24, 0x8000, RZ, 0xfc, !PT ;  /* 0x0000800018180812 */ /* 0x000fc800078efcff */
[----:B------:R-:W-:-:S04]  /*28cc0*/  LOP3.LUT R24, R24, 0xffffbfff, RZ, 0xc0, !PT ;  /* 0xffffbfff18187812 */ /* 0x000fc800078ec0ff */
[----:B------:R-:W-:Y:S02]  /*28cd0*/  @P2 LOP3.LUT R24, R24, 0x4000, RZ, 0xfc, !PT ;  /* 0x0000400018182812 */ /* 0x000fe400078efcff */
[----:B----4-:R-:W-:Y:S01]  /*28ce0*/  ISETP.LT.AND P0, PT, R6, UR5, !P6 ;  /* 0x0000000506007c0c */ /* 0x010fe2000f701270 */
[----:B------:R-:W1:Y:S01]  /*28cf0*/  LDCU UR5, c[0x0][0x39c] ;  /* 0x00007380ff0577ac */ /* 0x000e620008000800 */
[----:B------:R-:W4:Y:S01]  /*28d00*/  LDL.LU R6, [R1+0xec] ;  /* 0x0000ec0001067983 */ /* 0x000f220000300800 */
[----:B---3--:R-:W-:Y:S01]  /*28d10*/  ISETP.LT.AND P2, PT, R5, UR40, !P6 ;  /* 0x0000002805007c0c */ /* 0x008fe2000f741270 */
[----:B------:R-:W3:Y:S02]  /*28d20*/  LDCU UR40, c[0x0][0x39c] ;  /* 0x00007380ff2877ac */ /* 0x000ee40008000800 */
[----:B------:R-:W4:Y:S01]  /*28d30*/  LDL.LU R5, [R1+0xf0] ;  /* 0x0000f00001057983 */ /* 0x000f220000300800 */
[----:B------:R-:W-:-:S04]  /*28d40*/  LOP3.LUT R24, R24, 0xffffdfff, RZ, 0xc0, !PT ;  /* 0xffffdfff18187812 */ /* 0x000fc800078ec0ff */
[----:B------:R-:W-:-:S04]  /*28d50*/  @P1 LOP3.LUT R24, R24, 0x2000, RZ, 0xfc, !PT ;  /* 0x0000200018181812 */ /* 0x000fc800078efcff */
[----:B------:R-:W-:-:S04]  /*28d60*/  LOP3.LUT R24, R24, 0xffffefff, RZ, 0xc0, !PT ;  /* 0xffffefff18187812 */ /* 0x000fc800078ec0ff */
[----:B------:R-:W-:Y:S02]  /*28d70*/  @P0 LOP3.LUT R24, R24, 0x1000, RZ, 0xfc, !PT ;  /* 0x0000100018180812 */ /* 0x000fe400078efcff */
[----:B--2---:R-:W-:Y:S01]  /*28d80*/  ISETP.LT.AND P0, PT, R13, UR77, !P6 ;  /* 0x0000004d0d007c0c */ /* 0x004fe2000f701270 */
[----:B------:R-:W2:Y:S01]  /*28d90*/  LDCU UR77, c[0x0][0x39c] ;  /* 0x00007380ff4d77ac */ /* 0x000ea20008000800 */
[----:B------:R-:W-:Y:S02]  /*28da0*/  LOP3.LUT R24, R24, 0xfffff7ff, RZ, 0xc0, !PT ;  /* 0xfffff7ff18187812 */ /* 0x000fe400078ec0ff */
[----:B0-----:R-:W-:Y:S01]  /*28db0*/  ISETP.LT.AND P1, PT, R7, UR41, !P6 ;  /* 0x0000002907007c0c */ /* 0x001fe2000f721270 */
[----:B------:R-:W0:Y:S01]  /*28dc0*/  LDCU UR41, c[0x0][0x39c] ;  /* 0x00007380ff2977ac */ /* 0x000e220008000800 */
[----:B------:R-:W4:Y:S07]  /*28dd0*/  LDL.LU R7, [R1+0xf4] ;  /* 0x0000f40001077983 */ /* 0x000f2e0000300800 */
[----:B------:R-:W-:-:S04]  /*28de0*/  @P0 LOP3.LUT R24, R24, 0x800, RZ, 0xfc, !PT ;  /* 0x0000080018180812 */ /* 0x000fc800078efcff */
[----:B------:R-:W-:-:S04]  /*28df0*/  LOP3.LUT R24, R24, 0xfffffbff, RZ, 0xc0, !PT ;  /* 0xfffffbff18187812 */ /* 0x000fc800078ec0ff */
[----:B------:R-:W-:Y:S02]  /*28e00*/  @P2 LOP3.LUT R24, R24, 0x400, RZ, 0xfc, !PT ;  /* 0x0000040018182812 */ /* 0x000fe400078efcff */
[----:B-1----:R-:W-:Y:S01]  /*28e10*/  ISETP.LT.AND P0, PT, R27, UR5, !P6 ;  /* 0x000000051b007c0c */ /* 0x002fe2000f701270 */
[----:B------:R-:W4:Y:S01]  /*28e20*/  LDCU UR5, c[0x0][0x39c] ;  /* 0x00007380ff0577ac */ /* 0x000f220008000800 */
[----:B------:R-:W-:Y:S01]  /*28e30*/  LOP3.LUT R24, R24, 0xfffffdff, RZ, 0xc0, !PT ;  /* 0xfffffdff18187812 */ /* 0x000fe200078ec0ff */
[----:B------:R-:W4:Y:S03]  /*28e40*/  LDL.LU R27, [R1+0xf8] ;  /* 0x0000f800011b7983 */ /* 0x000f260000300800 */
[----:B------:R-:W-:-:S04]  /*28e50*/  @P1 LOP3.LUT R24, R24, 0x200, RZ, 0xfc, !PT ;  /* 0x0000020018181812 */ /* 0x000fc800078efcff */
[----:B------:R-:W-:-:S04]  /*28e60*/  LOP3.LUT R24, R24, 0xfffffeff, RZ, 0xc0, !PT ;  /* 0xfffffeff18187812 */ /* 0x000fc800078ec0ff */
[----:B------:R-:W-:-:S04]  /*28e70*/  @P0 LOP3.LUT R24, R24, 0x100, RZ, 0xfc, !PT ;  /* 0x0000010018180812 */ /* 0x000fc800078efcff */
[----:B------:R-:W-:Y:S02]  /*28e80*/  LOP3.LUT R24, R24, 0xffffff7f, RZ, 0xc0, !PT ;  /* 0xffffff7f18187812 */ /* 0x000fe400078ec0ff */
[----:B--2---:R-:W-:Y:S01]  /*28e90*/  ISETP.LT.AND P0, PT, R8, UR77, !P6 ;  /* 0x0000004d08007c0c */ /* 0x004fe2000f701270 */
[----:B------:R-:W1:Y:S01]  /*28ea0*/  LDCU UR77, c[0x0][0x39c] ;  /* 0x00007380ff4d77ac */ /* 0x000e620008000800 */
[----:B------:R-:W2:Y:S01]  /*28eb0*/  LDL.LU R8, [R1+0x100] ;  /* 0x0001000001087983 */ /* 0x000ea20000300800 */
[----:B---3--:R-:W-:Y:S01]  /*28ec0*/  ISETP.LT.AND P2, PT, R9, UR40, !P6 ;  /* 0x0000002809007c0c */ /* 0x008fe2000f741270 */
[----:B------:R-:W3:Y:S02]  /*28ed0*/  LDCU UR40, c[0x0][0x39c] ;  /* 0x00007380ff2877ac */ /* 0x000ee40008000800 */
[----:B------:R-:W2:Y:S07]  /*28ee0*/  LDL.LU R9, [R1+0x104] ;  /* 0x0001040001097983 */ /* 0x000eae0000300800 */
[----:B------:R-:W-:-:S04]  /*28ef0*/  @P0 LOP3.LUT R24, R24, 0x80, RZ, 0xfc, !PT ;  /* 0x0000008018180812 */ /* 0x000fc800078efcff */
[----:B------:R-:W-:Y:S02]  /*28f00*/  LOP3.LUT R24, R24, 0xffffffbf, RZ, 0xc0, !PT ;  /* 0xffffffbf18187812 */ /* 0x000fe400078ec0ff */
[----:B0-----:R-:W-:Y:S01]  /*28f10*/  ISETP.LT.AND P1, PT, R4, UR41, !P6 ;  /* 0x0000002904007c0c */ /* 0x001fe2000f721270 */
[----:B------:R-:W0:Y:S01]  /*28f20*/  LDCU UR41, c[0x0][0x39c] ;  /* 0x00007380ff2977ac */ /* 0x000e220008000800 */
[----:B------:R-:W-:Y:S01]  /*28f30*/  @P2 LOP3.LUT R24, R24, 0x40, RZ, 0xfc, !PT ;  /* 0x0000004018182812 */ /* 0x000fe200078efcff */
[----:B------:R-:W2:Y:S03]  /*28f40*/  LDL.LU R4, [R1+0x108] ;  /* 0x0001080001047983 */ /* 0x000ea60000300800 */
[----:B------:R-:W-:-:S07]  /*28f50*/  LOP3.LUT R24, R24, 0xffffffdf, RZ, 0xc0, !PT ;  /* 0xffffffdf18187812 */ /* 0x000fce00078ec0ff */
[----:B------:R-:W-:-:S04]  /*28f60*/  @P1 LOP3.LUT R24, R24, 0x20, RZ, 0xfc, !PT ;  /* 0x0000002018181812 */ /* 0x000fc800078efcff */
[----:B------:R-:W-:Y:S02]  /*28f70*/  LOP3.LUT R24, R24, 0xffffffef, RZ, 0xc0, !PT ;  /* 0xffffffef18187812 */ /* 0x000fe400078ec0ff */
[----:B----4-:R-:W-:Y:S01]  /*28f80*/  ISETP.LT.AND P0, PT, R6, UR5, !P6 ;  /* 0x0000000506007c0c */ /* 0x010fe2000f701270 */
[----:B------:R-:W4:Y:S01]  /*28f90*/  LDCU UR5, c[0x0][0x39c] ;  /* 0x00007380ff0577ac */ /* 0x000f220008000800 */
[----:B------:R-:W2:Y:S11]  /*28fa0*/  LDL.LU R6, [R1+0x10c] ;  /* 0x00010c0001067983 */ /* 0x000eb60000300800 */
[----:B------:R-:W-:-:S02]  /*28fb0*/  @P0 LOP3.LUT R24, R24, 0x10, RZ, 0xfc, !PT ;  /* 0x0000001018180812 */ /* 0x000fc400078efcff */
[----:B-1----:R-:W-:Y:S01]  /*28fc0*/  ISETP.LT.AND P0, PT, R5, UR77, !P6 ;  /* 0x0000004d05007c0c */ /* 0x002fe2000f701270 */
[----:B------:R-:W2:Y:S01]  /*28fd0*/  LDCU UR77, c[0x0][0x39c] ;  /* 0x00007380ff4d77ac */ /* 0x000ea20008000800 */
[----:B------:R-:W-:-:S11]  /*28fe0*/  LOP3.LUT R24, R24, 0xfffffff7, RZ, 0xc0, !PT ;  /* 0xfffffff718187812 */ /* 0x000fd600078ec0ff */
[----:B------:R-:W-:Y:S02]  /*28ff0*/  @P0 LOP3.LUT R24, R24, 0x8, RZ, 0xfc, !PT ;  /* 0x0000000818180812 */ /* 0x000fe400078efcff */
[----:B----4-:R-:W-:Y:S01]  /*29000*/  ISETP.LT.AND P0, PT, R23, UR5, !P6 ;  /* 0x0000000517007c0c */ /* 0x010fe2000f701270 */
[----:B------:R-:W1:Y:S01]  /*29010*/  LDCU UR5, c[0x0][0x39c] ;  /* 0x00007380ff0577ac */ /* 0x000e620008000800 */
[----:B------:R-:W4:Y:S04]  /*29020*/  LDL.LU R23, [R1+0x1364] ;  /* 0x0013640001177983 */ /* 0x000f280000300800 */
[----:B------:R-:W4:Y:S04]  /*29030*/  LDL.LU R13, [R1+0x110] ;  /* 0x00011000010d7983 */ /* 0x000f280000300800 */
[----:B------:R-:W4:Y:S01]  /*29040*/  LDL.LU R5, [R1+0x114] ;  /* 0x0001140001057983 */ /* 0x000f220000300800 */
[----:B---3--:R-:W-:Y:S01]  /*29050*/  ISETP.LT.AND P2, PT, R7, UR40, !P6 ;  /* 0x0000002807007c0c */ /* 0x008fe2000f741270 */
[----:B------:R-:W3:Y:S01]  /*29060*/  LDCU UR40, c[0x0][0x39c] ;  /* 0x00007380ff2877ac */ /* 0x000ee20008000800 */
[----:B------:R-:W-:Y:S01]  /*29070*/  LOP3.LUT R24, R24, 0xfffffffb, RZ, 0xc0, !PT ;  /* 0xfffffffb18187812 */ /* 0x000fe200078ec0ff */
[----:B------:R-:W4:Y:S01]  /*29080*/  LDL.LU R7, [R1+0x118] ;  /* 0x0001180001077983 */ /* 0x000f220000300800 */
[----:B0-----:R-:W-:Y:S01]  /*29090*/  ISETP.LT.AND P1, PT, R27, UR41, !P6 ;  /* 0x000000291b007c0c */ /* 0x001fe2000f721270 */
[----:B------:R-:W0:Y:S08]  /*290a0*/  LDCU UR41, c[0x0][0x39c] ;  /* 0x00007380ff2977ac */ /* 0x000e300008000800 */
        /* <DEDUP_REMOVED lines=9> */
[----:B------:R-:W2:Y:S01]  /*29140*/  LDL.LU R8, [R1+0x120] ;  /* 0x0001200001087983 */ /* 0x000ea20000300800 */
[----:B---3--:R-:W-:Y:S01]  /*29150*/  ISETP.LT.AND P2, PT, R9, UR40, !P6 ;  /* 0x0000002809007c0c */ /* 0x008fe2000f741270 */
[----:B------:R-:W3:Y:S02]  /*29160*/  LDCU UR40, c[0x0][0x39c] ;  /* 0x00007380ff2877ac */ /* 0x000ee40008000800 */
[----:B------:R-:W2:Y:S01]  /*29170*/  LDL.LU R9, [R1+0x124] ;  /* 0x0001240001097983 */ /* 0x000ea20000300800 */
[----:B0-----:R-:W-:Y:S01]  /*29180*/  ISETP.LT.AND P1, PT, R4, UR41, !P6 ;  /* 0x0000002904007c0c */ /* 0x001fe2000f721270 */
[----:B------:R-:W0:Y:S02]  /*29190*/  LDCU UR41, c[0x0][0x39c] ;  /* 0x00007380ff2977ac */ /* 0x000e240008000800 */
[----:B------:R-:W2:Y:S01]  /*291a0*/  LDL.LU R4, [R1+0x128] ;  /* 0x0001280001047983 */ /* 0x000ea20000300800 */
[----:B----4-:R-:W-:-:S04]  /*291b0*/  LOP3.LUT R23, R23, 0x7fffffff, RZ, 0xc0, !PT ;  /* 0x7fffffff17177812 */ /* 0x010fc800078ec0ff */
[----:B------:R-:W-:-:S04]  /*291c0*/  @P0 LOP3.LUT R23, R23, 0x80000000, RZ, 0xfc, !PT ;  /* 0x8000000017170812 */ /* 0x000fc800078efcff */
[----:B------:R-:W-:-:S04]  /*291d0*/  LOP3.LUT R23, R23, 0xbfffffff, RZ, 0xc0, !PT ;  /* 0xbfffffff17177812 */ /* 0x000fc800078ec0ff */
[----:B------:R-:W-:Y:S02]  /*291e0*/  @P2 LOP3.LUT R23, R23, 0x40000000, RZ, 0xfc, !PT ;  /* 0x4000000017172812 */ /* 0x000fe400078efcff */
[----:B-1----:R-:W-:Y:S01]  /*291f0*/  ISETP.LT.AND P0, PT, R6, UR5, !P6 ;  /* 0x0000000506007c0c */ /* 0x002fe2000f701270 */
[----:B------:R-:W1:Y:S01]  /*29200*/  LDCU UR5, c[0x0][0x39c] ;  /* 0x00007380ff0577ac */ /* 0x000e620008000800 */
[----:B------:R-:W4:Y:S01]  /*29210*/  LDL.LU R6, [R1+0x12c] ;  /* 0x00012c0001067983 */ /* 0x000f220000300800 */
[----:B------:R-:W-:-:S04]  /*29220*/  LOP3.LUT R23, R23, 0xdfffffff, RZ, 0xc0, !PT ;  /* 0xdfffffff17177812 */ /* 0x000fc800078ec0ff */
[----:B------:R-:W-:-:S04]  /*29230*/  @P1 LOP3.LUT R23, R23, 0x20000000, RZ, 0xfc, !PT ;  /* 0x2000000017171812 */ /* 0x000fc800078efcff */
[----:B------:R-:W-:Y:S02]  /*29240*/  LOP3.LUT R23, R23, 0xefffffff, RZ, 0xc0, !PT ;  /* 0xefffffff17177812 */ /* 0x000fe400078ec0ff */
[----:B---3--:R-:W-:Y:S01]  /*29250*/  ISETP.LT.AND P2, PT, R5, UR40, !P6 ;  /* 0x0000002805007c0c */ /* 0x008fe2000f741270 */
[----:B------:R-:W3:Y:S01]  /*29260*/  LDCU UR40, c[0x0][0x39c] ;  /* 0x00007380ff2877ac */ /* 0x000ee20008000800 */
[----:B------:R-:W-:Y:S02]  /*29270*/  @P0 LOP3.LUT R23, R23, 0x10000000, RZ, 0xfc, !PT ;  /* 0x1000000017170812 */ /* 0x000fe400078efcff */
[----:B--2---:R-:W-:Y:S01]  /*29280*/  ISETP.LT.AND P0, PT, R13, UR77, !P6 ;  /* 0x0000004d0d007c0c */ /* 0x004fe2000f701270 */
[----:B------:R-:W2:Y:S01]  /*29290*/  LDCU UR77, c[0x0][0x39c] ;  /* 0x00007380ff4d77ac */ /* 0x000ea20008000800 */
[----:B------:R-:W4:Y:S04]  /*292a0*/  LDL.LU R13, [R1+0x130] ;  /* 0x00013000010d7983 */ /* 0x000f280000300800 */
[----:B------:R-:W4:Y:S01]  /*292b0*/  LDL.LU R5, [R1+0x134] ;  /* 0x0001340001057983 */ /* 0x000f220000300800 */
[----:B------:R-:W-:-:S02]  /*292c0*/  LOP3.LUT R23, R23, 0xf7ffffff, RZ, 0xc0, !PT ;  /* 0xf7ffffff17177812 */ /* 0x000fc400078ec0ff */
[----:B0-----:R-:W-:Y:S01]  /*292d0*/  ISETP.LT.AND P1, PT, R7, UR41, !P6 ;  /* 0x0000002907007c0c */ /* 0x001fe2000f721270 */
[----:B------:R-:W0:Y:S01]  /*292e0*/  LDCU UR41, c[0x0][0x39c] ;  /* 0x00007380ff2977ac */ /* 0x000e220008000800 */
[----:B------:R-:W4:Y:S02]  /*292f0*/  LDL.LU R7, [R1+0x138] ;  /* 0x0001380001077983 */ /* 0x000f240000300800 */
        /* <DEDUP_REMOVED lines=21> */
[----:B------:R-:W2:Y:S01]  /*29450*/  LDL.LU R4, [R1+0x148] ;  /* 0x0001480001047983 */ /* 0x000ea20000300800 */
[----:B------:R-:W-:-:S04]  /*29460*/  @P2 LOP3.LUT R23, R23, 0x400000, RZ, 0xfc, !PT ;  /* 0x0040000017172812 */ /* 0x000fc800078efcff */
[----:B------:R-:W-:-:S06]  /*29470*/  LOP3.LUT R23, R23, 0xffdfffff, RZ, 0xc0, !PT ;  /* 0xffdfffff17177812 */ /* 0x000fcc00078ec0ff */
        /* <DEDUP_REMOVED lines=8> */
[----:B------:R-:W2:Y:S01]  /*29500*/  LDL.LU R13, [R1+0x150] ;  /* 0x00015000010d7983 */ /* 0x000ea20000300800 */
[----:B---3--:R-:W-:Y:S01]  /*29510*/  ISETP.LT.AND P2, PT, R5, UR40, !P6 ;  /* 0x0000002805007c0c */ /* 0x008fe2000f741270 */
[----:B------:R-:W1:Y:S02]  /*29520*/  LDCU UR40, c[0x0][0x39c] ;  /* 0x00007380ff2877ac */ /* 0x000e640008000800 */
[----:B------:R-:W3:Y:S01]  /*29530*/  LDL.LU R5, [R1+0x154] ;  /* 0x0001540001057983 */ /* 0x000ee20000300800 */
[----:B------:R-:W-:Y:S02]  /*29540*/  LOP3.LUT R23, R23, 0xfff7ffff, RZ, 0xc0, !PT ;  /* 0xfff7ffff17177812 */ /* 0x000fe400078ec0ff */
[----:B0-----:R-:W-:Y:S01]  /*29550*/  ISETP.LT.AND P1, PT, R7, UR41, !P6 ;  /* 0x0000002907007c0c */ /* 0x001fe2000f721270 */
[----:B------:R-:W0:Y:S01]  /*29560*/  LDCU UR41, c[0x0][0x39c] ;  /* 0x00007380ff2977ac */ /* 0x000e220008000800 */
        /* <DEDUP_REMOVED lines=15> */
[----:B-1----:R-:W-:Y:S01]  /*29660*/  ISETP.LT.AND P2, PT, R9, UR40, !P6 ;  /* 0x0000002809007c0c */ /* 0x002fe2000f741270 */
[----:B------:R-:W3:Y:S02]  /*29670*/  LDCU UR40, c[0x0][0x39c] ;  /* 0x00007380ff2877ac */ /* 0x000ee40008000800 */
[----:B------:R-:W3:Y:S07]  /*29680*/  LDL.LU R9, [R1+0x164] ;  /* 0x0001640001097983 */ /* 0x000eee0000300800 */
[----:B------:R-:W-:-:S02]  /*29690*/  @P0 LOP3.LUT R23, R23, 0x8000, RZ, 0xfc, !PT ;  /* 0x0000800017170812 */ /* 0x000fc400078efcff */
[----:B0-----:R-:W-:Y:S01]  /*296a0*/  ISETP.LT.AND P1, PT, R4, UR41, !P6 ;  /* 0x0000002904007c0c */ /* 0x001fe2000f721270 */
[----:B------:R-:W0:Y:S01]  /*296b0*/  LDCU UR41, c[0x0][0x39c] ;  /* 0x00007380ff2977ac */ /* 0x000e220008000800 */
[----:B------:R-:W3:Y:S01]  /*296c0*/  LDL.LU R4, [R1+0x168] ;  /* 0x0001680001047983 */ /* 0x000ee20000300800 */
        /* <DEDUP_REMOVED lines=68> */
[----:B------:R-:W-:Y:S02]  /*29b10*/  @P0 LOP3.LUT R23, R23, 0x1, RZ, 0xfc, !PT ;  /* 0x0000000117170812 */ /* 0x000fe400078efcff */
[----:B--2---:R-:W-:Y:S01]  /*29b20*/  ISETP.LT.AND P0, PT, R8, UR77, !P6 ;  /* 0x0000004d08007c0c */ /* 0x004fe2000f701270 */
[----:B------:R-:W2:Y:S01]  /*29b30*/  LDCU UR77, c[0x0][0x39c] ;  /* 0x00007380ff4d77ac */ /* 0x000ea20008000800 */
        /* <DEDUP_REMOVED lines=274> */
[----:B------:R-:W-:Y:S01]  /*2ac60*/  @P1 LOP3.LUT R21, R21, 0x200, RZ, 0xfc, !PT ;  /* 0x0000020015151812 */ /* 0x000fe200078efcff */
[----:B------:R-:W4:Y:S03]  /*2ac70*/  LDL.LU R13, [R1+0x280] ;  /* 0x00028000010d7983 */ /* 0x000f260000300800 */
[----:B------:R-:W-:-:S04]  /*2ac80*/  LOP3.LUT R21, R21, 0xfffffeff, RZ, 0xc0, !PT ;  /* 0xfffffeff15157812 */ /* 0x000fc800078ec0ff */
[----:B------:R-:W-:Y:S02]  /*2ac90*/  @P0 LOP3.LUT R21, R21, 0x100, RZ, 0xfc, !PT ;  /* 0x0000010015150812 */ /* 0x000fe400078efcff */
[----:B--2---:R-:W-:Y:S01]  /*2aca0*/  ISETP.LT.AND P0, PT, R8, UR77, !P6 ;  /* 0x0000004d08007c0c */ /* 0x004fe2000f701270 */
[----:B------:R-:W1:Y:S01]  /*2acb0*/  LDCU UR77, c[0x0][0x39c] ;  /* 0x00007380ff4d77ac */ /* 0x000e620008000800 */
[----:B------:R-:W-:Y:S01]  /*2acc0*/  LOP3.LUT R21, R21, 0xffffff7f, RZ, 0xc0, !PT ;  /* 0xffffff7f15157812 */ /* 0x000fe200078ec0ff */
[----:B------:R-:W2:Y:S01]  /*2acd0*/  LDL.LU R8, [R1+0x284] ;  /* 0x0002840001087983 */ /* 0x000ea20000300800 */
[----:B---3--:R-:W-:Y:S01]  /*2ace0*/  ISETP.LT.AND P2, PT, R9, UR40, !P6 ;  /* 0x0000002809007c0c */ /* 0x008fe2000f741270 */
[----:B------:R-:W3:Y:S02]  /*2acf0*/  LDCU UR40, c[0x0][0x39c] ;  /* 0x00007380ff2877ac */ /* 0x000ee40008000800 */
[----:B------:R-:W2:Y:S06]  /*2ad00*/  LDL.LU R9, [R1+0x288] ;  /* 0x0002880001097983 */ /* 0x000eac0000300800 */
[----:B------:R-:W-:-:S04]  /*2ad10*/  @P0 LOP3.LUT R21, R21, 0x80, RZ, 0xfc, !PT ;  /* 0x0000008015150812 */ /* 0x000fc800078efcff */
[----:B------:R-:W-:Y:S02]  /*2ad20*/  LOP3.LUT R21, R21, 0xffffffbf, RZ, 0xc0, !PT ;  /* 0xffffffbf15157812 */ /* 0x000fe400078ec0ff */
[----:B0-----:R-:W-:Y:S01]  /*2ad30*/  ISETP.LT.AND P1, PT, R4, UR41, !P6 ;  /* 0x0000002904007c0c */ /* 0x001fe2000f721270 */
[----:B------:R-:W0:Y:S01]  /*2ad40*/  LDCU UR41, c[0x0][0x39c] ;  /* 0x00007380ff2977ac */ /* 0x000e220008000800 */
[----:B------:R-:W-:-:S04]  /*2ad50*/  @P2 LOP3.LUT R21, R21, 0x40, RZ, 0xfc, !PT ;  /* 0x0000004015152812 */ /* 0x000fc800078efcff */
        /* <DEDUP_REMOVED lines=8> */
[----:B------:R-:W1:Y:S01]  /*2ade0*/  LDCU UR77, c[0x0][0x39c] ;  /* 0x00007380ff4d77ac */ /* 0x000e620008000800 */
[----:B------:R-:W-:-:S11]  /*2adf0*/  LOP3.LUT R21, R21, 0xfffffff7, RZ, 0xc0, !PT ;  /* 0xfffffff715157812 */ /* 0x000fd600078ec0ff */
[----:B------:R-:W-:Y:S02]  /*2ae00*/  @P0 LOP3.LUT R21, R21, 0x8, RZ, 0xfc, !PT ;  /* 0x0000000815150812 */ /* 0x000fe400078efcff */
[----:B----4-:R-:W-:Y:S01]  /*2ae10*/  ISETP.LT.AND P0, PT, R20, UR5, !P6 ;  /* 0x0000000514007c0c */ /* 0x010fe2000f701270 */
[----:B------:R-:W4:Y:S01]  /*2ae20*/  LDCU UR5, c[0x0][0x39c] ;  /* 0x00007380ff0577ac */ /* 0x000f220008000800 */
[----:B------:R-:W4:Y:S04]  /*2ae30*/  LDL.LU R20, [R1+0x1358] ;  /* 0x0013580001147983 */ /* 0x000f280000300800 */
[----:B------:R-:W4:Y:S01]  /*2ae40*/  LDL.LU R4, [R1+0x290] ;  /* 0x0002900001047983 */ /* 0x000f220000300800 */
[----:B---3--:R-:W-:Y:S01]  /*2ae50*/  ISETP.LT.AND P2, PT, R7, UR40, !P6 ;  /* 0x0000002807007c0c */ /* 0x008fe2000f741270 */
[----:B------:R-:W2:Y:S02]  /*2ae60*/  LDCU UR40, c[0x0][0x39c] ;  /* 0x00007380ff2877ac */ /* 0x000ea40008000800 */
[----:B------:R-:W3:Y:S04]  /*2ae70*/  LDL.LU R5, [R1+0x294] ;  /* 0x0002940001057983 */ /* 0x000ee80000300800 */
[----:B------:R-:W3:Y:S01]  /*2ae80*/  LDL.LU R7, [R1+0x298] ;  /* 0x0002980001077983 */ /* 0x000ee20000300800 */
[----:B------:R-:W-:-:S05]  /*2ae90*/  LOP3.LUT R21, R21, 0xfffffffb, RZ, 0xc0, !PT ;  /* 0xfffffffb15157812 */ /* 0x000fca00078ec0ff */
[----:B------:R-:W-:Y:S02]  /*2aea0*/  @P2 LOP3.LUT R21, R21, 0x4, RZ, 0xfc, !PT ;  /* 0x0000000415152812 */ /* 0x000fe400078efcff */
[----:B0-----:R-:W-:Y:S01]  /*2aeb0*/  ISETP.LT.AND P1, PT, R27, UR41, !P6 ;  /* 0x000000291b007c0c */ /* 0x001fe2000f721270 */
[----:B------:R-:W0:Y:S01]  /*2aec0*/  LDCU UR41, c[0x0][0x39c] ;  /* 0x00007380ff2977ac */ /* 0x000e220008000800 */
[----:B------:R-:W3:Y:S01]  /*2aed0*/  LDL.LU R27, [R1+0x29c] ;  /* 0x00029c00011b7983 */ /* 0x000ee20000300800 */
[----:B------:R-:W-:-:S10]  /*2aee0*/  LOP3.LUT R21, R21, 0xfffffffd, RZ, 0xc0, !PT ;  /* 0xfffffffd15157812 */ /* 0x000fd400078ec0ff */
[----:B------:R-:W-:-:S04]  /*2aef0*/  @P1 LOP3.LUT R21, R21, 0x2, RZ, 0xfc, !PT ;  /* 0x0000000215151812 */ /* 0x000fc800078efcff */
[----:B------:R-:W-:-:S04]  /*2af00*/  LOP3.LUT R21, R21, 0xfffffffe, RZ, 0xc0, !PT ;  /* 0xfffffffe15157812 */ /* 0x000fc800078ec0ff */
[----:B------:R-:W-:Y:S02]  /*2af10*/  @P0 LOP3.LUT R21, R21, 0x1, RZ, 0xfc, !PT ;  /* 0x0000000115150812 */ /* 0x000fe400078efcff */
[----:B-1----:R-:W-:Y:S01]  /*2af20*/  ISETP.LT.AND P0, PT, R13, UR77, !P6 ;  /* 0x0000004d0d007c0c */ /* 0x002fe2000f701270 */
[----:B------:R-:W1:Y:S01]  /*2af30*/  LDCU UR77, c[0x0][0x39c] ;  /* 0x00007380ff4d77ac */ /* 0x000e620008000800 */
[----:B------:R-:W3:Y:S01]  /*2af40*/  LDL.LU R13, [R1+0x2a0] ;  /* 0x0002a000010d7983 */ /* 0x000ee20000300800 */
[----:B--2---:R-:W-:Y:S02]  /*2af50*/  ISETP.LT.AND P2, PT, R8, UR40, !P6 ;  /* 0x0000002808007c0c */ /* 0x004fe4000f741270 */
[----:B0-----:R-:W-:Y:S01]  /*2af60*/  ISETP.LT.AND P1, PT, R9, UR41, !P6 ;  /* 0x0000002909007c0c */ /* 0x001fe2000f721270 */
[----:B------:R-:W2:Y:S01]  /*2af70*/  LDL.LU R8, [R1+0x2a4] ;  /* 0x0002a40001087983 */ /* 0x000ea20000300800 */
[----:B------:R-:W3:Y:S03]  /*2af80*/  LDCU UR40, c[0x0][0x39c] ;  /* 0x00007380ff2877ac */ /* 0x000ee60008000800 */
[----:B------:R-:W2:Y:S01]  /*2af90*/  LDL.LU R9, [R1+0x2a8] ;  /* 0x0002a80001097983 */ /* 0x000ea20000300800 */
[----:B------:R-:W0:Y:S01]  /*2afa0*/  LDCU UR41, c[0x0][0x39c] ;  /* 0x00007380ff2977ac */ /* 0x000e220008000800 */
[----:B----4-:R-:W-:-:S04]  /*2afb0*/  LOP3.LUT R20, R20, 0x7fffffff, RZ, 0xc0, !PT ;  /* 0x7fffffff14147812 */ /* 0x010fc800078ec0ff */
[----:B------:R-:W-:Y:S02]  /*2afc0*/  @P0 LOP3.LUT R20, R20, 0x80000000, RZ, 0xfc, !PT ;  /* 0x8000000014140812 */ /* 0x000fe400078efcff */
[----:B------:R-:W-:Y:S01]  /*2afd0*/  ISETP.LT.AND P0, PT, R6, UR5, !P6 ;  /* 0x0000000506007c0c */ /* 0x000fe2000f701270 */
[----:B------:R-:W4:Y:S01]  /*2afe0*/  LDCU UR5, c[0x0][0x39c] ;  /* 0x00007380ff0577ac */ /* 0x000f220008000800 */
[----:B------:R-:W2:Y:S01]  /*2aff0*/  LDL.LU R6, [R1+0x2ac] ;  /* 0x0002ac0001067983 */ /* 0x000ea20000300800 */
[----:B------:R-:W-:-:S04]  /*2b000*/  LOP3.LUT R20, R20, 0xbfffffff, RZ, 0xc0, !PT ;  /* 0xbfffffff14147812 */ /* 0x000fc800078ec0ff */
[----:B------:R-:W-:-:S04]  /*2b010*/  @P2 LOP3.LUT R20, R20, 0x40000000, RZ, 0xfc, !PT ;  /* 0x4000000014142812 */ /* 0x000fc800078efcff */
[----:B------:R-:W-:-:S04]  /*2b020*/  LOP3.LUT R20, R20, 0xdfffffff, RZ, 0xc0, !PT ;  /* 0xdfffffff14147812 */ /* 0x000fc800078ec0ff */
[----:B------:R-:W-:-:S04]  /*2b030*/  @P1 LOP3.LUT R20, R20, 0x20000000, RZ, 0xfc, !PT ;  /* 0x2000000014141812 */ /* 0x000fc800078efcff */
[----:B------:R-:W-:-:S04]  /*2b040*/  LOP3.LUT R20, R20, 0xefffffff, RZ, 0xc0, !PT ;  /* 0xefffffff14147812 */ /* 0x000fc800078ec0ff */
[----:B------:R-:W-:Y:S02]  /*2b050*/  @P0 LOP3.LUT R20, R20, 0x10000000, RZ, 0xfc, !PT ;  /* 0x1000000014140812 */ /* 0x000fe400078efcff */
[----:B-1----:R-:W-:Y:S01]  /*2b060*/  ISETP.LT.AND P0, PT, R4, UR77, !P6 ;  /* 0x0000004d04007c0c */ /* 0x002fe2000f701270 */
[----:B------:R-:W1:Y:S01]  /*2b070*/  LDCU UR77, c[0x0][0x39c] ;  /* 0x00007380ff4d77ac */ /* 0x000e620008000800 */
[----:B---3--:R-:W-:Y:S02]  /*2b080*/  ISETP.LT.AND P2, PT, R5, UR40, !P6 ;  /* 0x0000002805007c0c */ /* 0x008fe4000f741270 */
[----:B------:R-:W-:Y:S01]  /*2b090*/  LOP3.LUT R20, R20, 0xf7ffffff, RZ, 0xc0, !PT ;  /* 0xf7ffffff14147812 */ /* 0x000fe200078ec0ff */
[----:B------:R-:W3:Y:S01]  /*2b0a0*/  LDCU UR40, c[0x0][0x39c] ;  /* 0x00007380ff2877ac */ /* 0x000ee20008000800 */
[----:B0-----:R-:W-:Y:S02]  /*2b0b0*/  ISETP.LT.AND P1, PT, R7, UR41, !P6 ;  /* 0x0000002907007c0c */ /* 0x001fe4000f721270 */
[----:B------:R-:W3:Y:S01]  /*2b0c0*/  LDL.LU R7, [R1+0x2b0] ;  /* 0x0002b00001077983 */ /* 0x000ee20000300800 */
[----:B------:R-:W0:Y:S03]  /*2b0d0*/  LDCU UR41, c[0x0][0x39c] ;  /* 0x00007380ff2977ac */ /* 0x000e260008000800 */
[----:B------:R-:W3:Y:S01]  /*2b0e0*/  LDL.LU R4, [R1+0x2b4] ;  /* 0x0002b40001047983 */ /* 0x000ee20000300800 */
[----:B------:R-:W-:-:S03]  /*2b0f0*/  @P0 LOP3.LUT R20, R20, 0x8000000, RZ, 0xfc, !PT ;  /* 0x0800000014140812 */ /* 0x000fc600078efcff */
[----:B------:R-:W3:Y:S01]  /*2b100*/  LDL.LU R5, [R1+0x2b8] ;  /* 0x0002b80001057983 */ /* 0x000ee20000300800 */
[----:B------:R-:W-:-:S04]  /*2b110*/  LOP3.LUT R20, R20, 0xfbffffff, RZ, 0xc0, !PT ;  /* 0xfbffffff14147812 */ /* 0x000fc800078ec0ff */
[----:B------:R-:W-:Y:S02]  /*2b120*/  @P2 LOP3.LUT R20, R20, 0x4000000, RZ, 0xfc, !PT ;  /* 0x0400000014142812 */ /* 0x000fe400078efcff */
[----:B----4-:R-:W-:Y:S01]  /*2b130*/  ISETP.LT.AND P0, PT, R27, UR5, !P6 ;  /* 0x000000051b007c0c */ /* 0x010fe2000f701270 */
[----:B------:R-:W2:Y:S01]  /*2b140*/  LDCU UR5, c[0x0][0x39c] ;  /* 0x00007380ff0577ac */ /* 0x000ea20008000800 */
[----:B------:R-:W-:Y:S01]  /*2b150*/  LOP3.LUT R20, R20, 0xfdffffff, RZ, 0xc0, !PT ;  /* 0xfdffffff14147812 */ /* 0x000fe200078ec0ff */
[----:B------:R-:W4:Y:S03]  /*2b160*/  LDL.LU R27, [R1+0x2bc] ;  /* 0x0002bc00011b7983 */ /* 0x000f260000300800 */
[----:B------:R-:W-:-:S04]  /*2b170*/  @P1 LOP3.LUT R20, R20, 0x2000000, RZ, 0xfc, !PT ;  /* 0x0200000014141812 */ /* 0x000fc800078efcff */
[----:B------:R-:W-:-:S04]  /*2b180*/  LOP3.LUT R20, R20, 0xfeffffff, RZ, 0xc0, !PT ;  /* 0xfeffffff14147812 */ /* 0x000fc800078ec0ff */
[----:B------:R-:W-:Y:S02]  /*2b190*/  @P0 LOP3.LUT R20, R20, 0x1000000, RZ, 0xfc, !PT ;  /* 0x0100000014140812 */ /* 0x000fe400078efcff */
[----:B-1----:R-:W-:Y:S01]  /*2b1a0*/  ISETP.LT.AND P0, PT, R13, UR77, !P6 ;  /* 0x0000004d0d007c0c */ /* 0x002fe2000f701270 */
[----:B------:R-:W1:Y:S01]  /*2b1b0*/  LDCU UR77, c[0x0][0x39c] ;  /* 0x00007380ff4d77ac */ /* 0x000e620008000800 */
[----:B------:R-:W-:-:S11]  /*2b1c0*/  LOP3.LUT R20, R20, 0xff7fffff, RZ, 0xc0, !PT ;  /* 0xff7fffff14147812 */ /* 0x000fd600078ec0ff */
[----:B------:R-:W-:Y:S02]  /*2b1d0*/  @P0 LOP3.LUT R20, R20, 0x800000, RZ, 0xfc, !PT ;  /* 0x0080000014140812 */ /* 0x000fe400078efcff */
[----:B--2---:R-:W-:Y:S01]  /*2b1e0*/  ISETP.LT.AND P0, PT, R6, UR5, !P6 ;  /* 0x0000000506007c0c */ /* 0x004fe2000f701270 */
[----:B------:R-:W4:Y:S01]  /*2b1f0*/  LDCU UR5, c[0x0][0x39c] ;  /* 0x00007380ff0577ac */ /* 0x000f220008000800 */
[----:B------:R-:W2:Y:S01]  /*2b200*/  LDL.LU R6, [R1+0x2c0] ;  /* 0x0002c00001067983 */ /* 0x000ea20000300800 */
[----:B---3--:R-:W-:Y:S02]  /*2b210*/  ISETP.LT.AND P2, PT, R8, UR40, !P6 ;  /* 0x0000002808007c0c */ /* 0x008fe4000f741270 */
[----:B0-----:R-:W-:Y:S01]  /*2b220*/  ISETP.LT.AND P1, PT, R9, UR41, !P6 ;  /* 0x0000002909007c0c */ /* 0x001fe2000f721270 */
[----:B------:R-:W3:Y:S01]  /*2b230*/  LDL.LU R8, [R1+0x2c4] ;  /* 0x0002c40001087983 */ /* 0x000ee20000300800 */
[----:B------:R-:W-:Y:S01]  /*2b240*/  LOP3.LUT R20, R20, 0xffbfffff, RZ, 0xc0, !PT ;  /* 0xffbfffff14147812 */ /* 0x000fe200078ec0ff */
[----:B------:R-:W0:Y:S01]  /*2b250*/  LDCU UR41, c[0x0][0x39c] ;  /* 0x00007380ff2977ac */ /* 0x000e220008000800 */
[----:B------:R-:W0:Y:S07]  /*2b260*/  LDCU UR40, c[0x0][0x39c] ;  /* 0x00007380ff2877ac */ /* 0x000e2e0008000800 */
[----:B------:R-:W-:-:S04]  /*2b270*/  @P2 LOP3.LUT R20, R20, 0x400000, RZ, 0xfc, !PT ;  /* 0x0040000014142812 */ /* 0x000fc800078efcff */
[----:B------:R-:W-:-:S04]  /*2b280*/  LOP3.LUT R20, R20, 0xffdfffff, RZ, 0xc0, !PT ;  /* 0xffdfffff14147812 */ /* 0x000fc800078ec0ff */
[----:B------:R-:W-:-:S04]  /*2b290*/  @P1 LOP3.LUT R20, R20, 0x200000, RZ, 0xfc, !PT ;  /* 0x0020000014141812 */ /* 0x000fc800078efcff */
[----:B------:R-:W-:-:S04]  /*2b2a0*/  LOP3.LUT R20, R20, 0xffefffff, RZ, 0xc0, !PT ;  /* 0xffefffff14147812 */ /* 0x000fc800078ec0ff */
[----:B------:R-:W-:Y:S02]  /*2b2b0*/  @P0 LOP3.LUT R20, R20, 0x100000, RZ, 0xfc, !PT ;  /* 0x0010000014140812 */ /* 0x000fe400078efcff */
[----:B-1----:R-:W-:Y:S01]  /*2b2c0*/  ISETP.LT.AND P0, PT, R7, UR77, !P6 ;  /* 0x0000004d07007c0c */ /* 0x002fe2000f701270 */
[----:B------:R-:W2:Y:S01]  /*2b2d0*/  LDCU UR77, c[0x0][0x39c] ;  /* 0x00007380ff4d77ac */ /* 0x000ea20008000800 */
[----:B------:R-:W3:Y:S04]  /*2b2e0*/  LDL.LU R7, [R1+0x2c8] ;  /* 0x0002c80001077983 */ /* 0x000ee80000300800 */
[----:B------:R-:W3:Y:S01]  /*2b2f0*/  LDL.LU R9, [R1+0x2cc] ;  /* 0x0002cc0001097983 */ /* 0x000ee20000300800 */
[----:B0-----:R-:W-:Y:S01]  /*2b300*/  ISETP.LT.AND P1, PT, R5, UR41, !P6 ;  /* 0x0000002905007c0c */ /* 0x001fe2000f721270 */
[----:B------:R-:W0:Y:S02]  /*2b310*/  LDCU UR41, c[0x0][0x39c] ;  /* 0x00007380ff2977ac */ /* 0x000e240008000800 */
[----:B------:R-:W3:Y:S01]  /*2b320*/  LDL.LU R5, [R1+0x2d0] ;  /* 0x0002d00001057983 */ /* 0x000ee20000300800 */
[----:B------:R-:W-:-:S02]  /*2b330*/  LOP3.LUT R20, R20, 0xfff7ffff, RZ, 0xc0, !PT ;  /* 0xfff7ffff14147812 */ /* 0x000fc400078ec0ff */
[----:B------:R-:W-:Y:S01]  /*2b340*/  ISETP.LT.AND P2, PT, R4, UR40, !P6 ;  /* 0x0000002804007c0c */ /* 0x000fe2000f741270 */
[----:B------:R-:W3:Y:S01]  /*2b350*/  LDL.LU R11, [R1+0x7c4] ;  /* 0x0007c400010b7983 */ /* 0x000ee20000300800 */
[----:B------:R-:W-:Y:S01]  /*2b360*/  @P0 LOP3.LUT R20, R20, 0x80000, RZ, 0xfc, !PT ;  /* 0x0008000014140812 */ /* 0x000fe200078efcff */
[----:B------:R-:W3:Y:S01]  /*2b370*/  LDCU UR40, c[0x0][0x39c] ;  /* 0x00007380ff2877ac */ /* 0x000ee20008000800 */
[----:B----4-:R-:W-:Y:S02]  /*2b380*/  ISETP.LT.AND P0, PT, R27, UR5, !P6 ;  /* 0x000000051b007c0c */ /* 0x010fe4000f701270 */
[----:B------:R-:W4:Y:S01]  /*2b390*/  LDL.LU R27, [R1+0x2d4] ;  /* 0x0002d400011b7983 */ /* 0x000f220000300800 */
[----:B------:R-:W-:Y:S01]  /*2b3a0*/  LOP3.LUT R20, R20, 0xfffbffff, RZ, 0xc0, !PT ;  /* 0xfffbffff14147812 */ /* 0x000fe200078ec0ff */
[----:B------:R-:W1:Y:S02]  /*2b3b0*/  LDCU UR5, c[0x0][0x39c] ;  /* 0x00007380ff0577ac */ /* 0x000e640008000800 */
[----:B------:R-:W4:Y:S03]  /*2b3c0*/  LDL.LU R10, [R1+0x100c] ;  /* 0x00100c00010a7983 */ /* 0x000f260000300800 */
[----:B------:R-:W-:Y:S01]  /*2b3d0*/  @P2 LOP3.LUT R20, R20, 0x40000, RZ, 0xfc, !PT ;  /* 0x0004000014142812 */ /* 0x000fe200078efcff */
[----:B------:R-:W4:Y:S03]  /*2b3e0*/  LDL.LU R4, [R1+0x2d8] ;  /* 0x0002d80001047983 */ /* 0x000f260000300800 */
[----:B------:R-:W-:-:S04]  /*2b3f0*/  LOP3.LUT R20, R20, 0xfffdffff, RZ, 0xc0, !PT ;  /* 0xfffdffff14147812 */ /* 0x000fc800078ec0ff */
[----:B------:R-:W-:Y:S02]  /*2b400*/  @P1 LOP3.LUT R20, R20, 0x20000, RZ, 0xfc, !PT ;  /* 0x0002000014141812 */ /* 0x000fe400078efcff */
[----:B--2---:R-:W-:Y:S02]  /*2b410*/  ISETP.LT.AND P1, PT, R6, UR77, !P6 ;  /* 0x0000004d06007c0c */ /* 0x004fe4000f721270 */
[----:B------:R-:W-:Y:S02]  /*2b420*/  R2UR.FILL UR77, R2 ;  /* 0x00000000024d72ca */ /* 0x000fe400004e0000 */
[----:B------:R-:W2:Y:S04]  /*2b430*/  LDL.LU R2, [R1+0x1354] ;  /* 0x0013540001027983 */ /* 0x000ea80000300800 */
[----:B------:R-:W2:Y:S04]  /*2b440*/  LDL.LU R13, [R1+0xd5c] ;  /* 0x000d5c00010d7983 */ /* 0x000ea80000300800 */
[----:B------:R-:W2:Y:S01]  /*2b450*/  LDL.LU R6, [R1+0x2dc] ;  /* 0x0002dc0001067983 */ /* 0x000ea20000300800 */
[----:B------:R-:W-:-:S04]  /*2b460*/  LOP3.LUT R20, R20, 0xfffeffff, RZ, 0xc0, !PT ;  /* 0xfffeffff14147812 */ /* 0x000fc800078ec0ff */
[----:B------:R-:W-:Y:S02]  /*2b470*/  @P0 LOP3.LUT R20, R20, 0x10000, RZ, 0xfc, !PT ;  /* 0x0001000014140812 */ /* 0x000fe400078efcff */
[----:B---3--:R-:W-:Y:S02]  /*2b480*/  ISETP.LT.AND P0, PT, R8, UR40, !P6 ;  /* 0x0000002808007c0c */ /* 0x008fe4000f701270 */
[----:B------:R-:W-:Y:S02]  /*2b490*/  LOP3.LUT R20, R20, 0xffff7fff, RZ, 0xc0, !PT ;  /* 0xffff7fff14147812 */ /* 0x000fe400078ec0ff */
[----:B------:R-:W-:Y:S02]  /*2b4a0*/  R2UR.FILL UR40, R16 ;  /* 0x00000000102872ca */ /* 0x000fe400004e0000 */
[----:B------:R-:W3:Y:S01]  /*2b4b0*/  LDL.LU R16, [R1+0x1350] ;  /* 0x0013500001107983 */ /* 0x000ee20000300800 */
[----:B------:R-:W-:-:S03]  /*2b4c0*/  @P1 LOP3.LUT R20, R20, 0x8000, RZ, 0xfc, !PT ;  /* 0x0000800014141812 */ /* 0x000fc600078efcff */
[----:B------:R-:W3:Y:S01]  /*2b4d0*/  LDL.LU R8, [R1+0x2e0] ;  /* 0x0002e00001087983 */ /* 0x000ee20000300800 */
[----:B------:R-:W-:Y:S02]  /*2b4e0*/  LOP3.LUT R20, R20, 0xffffbfff, RZ, 0xc0, !PT ;  /* 0xffffbfff14147812 */ /* 0x000fe400078ec0ff */
[----:B0-----:R-:W-:Y:S02]  /*2b4f0*/  ISETP.LT.AND P1, PT, R7, UR41, !P6 ;  /* 0x0000002907007c0c */ /* 0x001fe4000f721270 */
[----:B------:R-:W3:Y:S01]  /*2b500*/  LDL.LU R7, [R1+0x2e4] ;  /* 0x0002e40001077983 */ /* 0x000ee20000300800 */
[----:B------:R-:W-:Y:S02]  /*2b510*/  @P0 LOP3.LUT R20, R20, 0x4000, RZ, 0xfc, !PT ;  /* 0x0000400014140812 */ /* 0x000fe400078efcff */
[----:B-1----:R-:W-:Y:S02]  /*2b520*/  ISETP.LT.AND P0, PT, R9, UR5, !P6 ;  /* 0x0000000509007c0c */ /* 0x002fe4000f701270 */
[----:B------:R-:W-:-:S02]  /*2b530*/  R2UR.FILL UR5, R19 ;  /* 0x00000000130572ca */ /* 0x000fc400004e0000 */
[----:B------:R-:W-:Y:S02]  /*2b540*/  R2UR.FILL UR41, R17 ;  /* 0x00000000112972ca */ /* 0x000fe400004e0000 */
[----:B------:R-:W3:Y:S01]  /*2b550*/  LDL.LU R17, [R1+0x134c] ;  /* 0x00134c0001117983 */ /* 0x000ee20000300800 */
[----:B------:R-:W-:-:S03]  /*2b560*/  LOP3.LUT R20, R20, 0xffffdfff, RZ, 0xc0, !PT ;  /* 0xffffdfff14147812 */ /* 0x000fc600078ec0ff */
[----:B------:R-:W3:Y:S01]  /*2b570*/  LDL.LU R9, [R1+0x2e8] ;  /* 0x0002e80001097983 */ /* 0x000ee20000300800 */
[----:B------:R-:W-:-:S03]  /*2b580*/  @P1 LOP3.LUT R20, R20, 0x2000, RZ, 0xfc, !PT ;  /* 0x0000200014141812 */ /* 0x000fc600078efcff */
[----:B------:R-:W3:Y:S01]  /*2b590*/  LDL.LU R19, [R1+0x1348] ;  /* 0x0013480001137983 */ /* 0x000ee20000300800 */
[----:B------:R-:W-:-:S03]  /*2b5a0*/  ISETP.LT.AND P1, PT, R5, UR5, !P6 ;  /* 0x0000000505007c0c */ /* 0x000fc6000f721270 */
[----:B------:R-:W3:Y:S01]  /*2b5b0*/  LDL.LU R5, [R1+0x2ec] ;  /* 0x0002ec0001057983 */ /* 0x000ee20000300800 */
[----:B------:R-:W-:-:S04]  /*2b5c0*/  LOP3.LUT R20, R20, 0xffffefff, RZ, 0xc0, !PT ;  /* 0xffffefff14147812 */ /* 0x000fc800078ec0ff */
[----:B------:R-:W-:Y:S02]  /*2b5d0*/  @P0 LOP3.LUT R20, R20, 0x1000, RZ, 0xfc, !PT ;  /* 0x0000100014140812 */ /* 0x000fe400078efcff */
[----:B----4-:R-:W-:Y:S02]  /*2b5e0*/  ISETP.LT.AND P0, PT, R27, UR41, !P6 ;  /* 0x000000291b007c0c */ /* 0x010fe4000f701270 */
[----:B------:R-:W4:Y:S01]  /*2b5f0*/  LDL.LU R27, [R1+0x2f0] ;  /* 0x0002f000011b7983 */ /* 0x000f220000300800 */
[----:B------:R-:W-:-:S04]  /*2b600*/  LOP3.LUT R20, R20, 0xfffff7ff, RZ, 0xc0, !PT ;  /* 0xfffff7ff14147812 */ /* 0x000fc800078ec0ff */
[----:B------:R-:W-:Y:S02]  /*2b610*/  @P1 LOP3.LUT R20, R20, 0x800, RZ, 0xfc, !PT ;  /* 0x0000080014141812 */ /* 0x000fe400078efcff */
[----:B------:R-:W-:Y:S02]  /*2b620*/  ISETP.LT.AND P1, PT, R4, UR40, !P6 ;  /* 0x0000002804007c0c */ /* 0x000fe4000f721270 */
[----:B------:R-:W4:Y:S01]  /*2b630*/  LDL.LU R4, [R1+0x2f4] ;  /* 0x0002f40001047983 */ /* 0x000f220000300800 */
[----:B------:R-:W-:-:S04]  /*2b640*/  LOP3.LUT R20, R20, 0xfffffbff, RZ, 0xc0, !PT ;  /* 0xfffffbff14147812 */ /* 0x000fc800078ec0ff */
[----:B------:R-:W-:Y:S02]  /*2b650*/  @P0 LOP3.LUT R20, R20, 0x400, RZ, 0xfc, !PT ;  /* 0x0000040014140812 */ /* 0x000fe400078efcff */
[----:B--2---:R-:W-:Y:S01]  /*2b660*/  ISETP.LT.AND P0, PT, R6, UR77, !P6 ;  /* 0x0000004d06007c0c */ /* 0x004fe2000f701270 */
[----:B------:R-:W0:Y:S01]  /*2b670*/  LDCU UR77, c[0x0][0x39c] ;  /* 0x00007380ff4d77ac */ /* 0x000e220008000800 */
[----:B------:R-:W2:Y:S01]  /*2b680*/  LDL.LU R6, [R1+0x2f8] ;  /* 0x0002f80001067983 */ /* 0x000ea20000300800 */
[----:B------:R-:W-:-:S04]  /*2b690*/  LOP3.LUT R20, R20, 0xfffffdff, RZ, 0xc0, !PT ;  /* 0xfffffdff14147812 */ /* 0x000fc800078ec0ff */
[----:B------:R-:W-:-:S04]  /*2b6a0*/  @P1 LOP3.LUT R20, R20, 0x200, RZ, 0xfc, !PT ;  /* 0x0000020014141812 */ /* 0x000fc800078efcff */
[----:B------:R-:W-:Y:S02]  /*2b6b0*/  LOP3.LUT R20, R20, 0xfffffeff, RZ, 0xc0, !PT ;  /* 0xfffffeff14147812 */ /* 0x000fe400078ec0ff */
[----:B---3--:R-:W-:Y:S01]  /*2b6c0*/  ISETP.LT.AND P1, PT, R8, UR76, !P6 ;  /* 0x0000004c08007c0c */ /* 0x008fe2000f721270 */
[----:B------:R-:W1:Y:S01]  /*2b6d0*/  LDCU UR76, c[0x0][0x39c] ;  /* 0x00007380ff4c77ac */ /* 0x000e620008000800 */
[----:B------:R-:W-:-:S04]  /*2b6e0*/  @P0 LOP3.LUT R20, R20, 0x100, RZ, 0xfc, !PT ;  /* 0x0000010014140812 */ /* 0x000fc800078efcff */
[----:B------:R-:W-:Y:S02]  /*2b6f0*/  LOP3.LUT R20, R20, 0xffffff7f, RZ, 0xc0, !PT ;  /* 0xffffff7f14147812 */ /* 0x000fe400078ec0ff */
[----:B------:R-:W-:Y:S01]  /*2b700*/  ISETP.LT.AND P0, PT, R7, UR75, !P6 ;  /* 0x0000004b07007c0c */ /* 0x000fe2000f701270 */
[----:B------:R-:W3:Y:S01]  /*2b710*/  LDCU UR75, c[0x0][0x39c] ;  /* 0x00007380ff4b77ac */ /* 0x000ee20008000800 */
[----:B------:R-:W3:Y:S03]  /*2b720*/  LDL.LU R7, [R1+0x300] ;  /* 0x0003000001077983 */ /* 0x000ee60000300800 */
[----:B------:R-:W-:-:S04]  /*2b730*/  @P1 LOP3.LUT R20, R20, 0x80, RZ, 0xfc, !PT ;  /* 0x0000008014141812 */ /* 0x000fc800078efcff */
[----:B------:R-:W-:Y:S02]  /*2b740*/  LOP3.LUT R20, R20, 0xffffffbf, RZ, 0xc0, !PT ;  /* 0xffffffbf14147812 */ /* 0x000fe400078ec0ff */
[----:B------:R-:W-:Y:S01]  /*2b750*/  ISETP.LT.AND P1, PT, R9, UR74, !P6 ;  /* 0x0000004a09007c0c */ /* 0x000fe2000f721270 */
[----:B------:R-:W0:Y:S01]  /*2b760*/  LDCU UR74, c[0x0][0x39c] ;  /* 0x00007380ff4a77ac */ /* 0x000e220008000800 */
[----:B------:R-:W-:-:S04]  /*2b770*/  @P0 LOP3.LUT R20, R20, 0x40, RZ, 0xfc, !PT ;  /* 0x0000004014140812 */ /* 0x000fc800078efcff */
[----:B------:R-:W-:Y:S02]  /*2b780*/  LOP3.LUT R20, R20, 0xffffffdf, RZ, 0xc0, !PT ;  /* 0xffffffdf14147812 */ /* 0x000fe400078ec0ff */
[----:B------:R-:W-:Y:S01]  /*2b790*/  ISETP.LT.AND P0, PT, R5, UR73, !P6 ;  /* 0x0000004905007c0c */ /* 0x000fe2000f701270 */
[----:B------:R-:W0:Y:S01]  /*2b7a0*/  LDCU UR73, c[0x0][0x39c] ;  /* 0x00007380ff4977ac */ /* 0x000e220008000800 */
[----:B------:R-:W3:Y:S03]  /*2b7b0*/  LDL.LU R5, [R1+0x304] ;  /* 0x0003040001057983 */ /* 0x000ee60000300800 */
[----:B------:R-:W-:Y:S02]  /*2b7c0*/  @P1 LOP3.LUT R20, R20, 0x20, RZ, 0xfc, !PT ;  /* 0x0000002014141812 */ /* 0x000fe400078efcff */
[----:B----4-:R-:W-:Y:S01]  /*2b7d0*/  ISETP.LT.AND P1, PT, R27, UR72, !P6 ;  /* 0x000000481b007c0c */ /* 0x010fe2000f721270 */
[----:B------:R-:W4:Y:S01]  /*2b7e0*/  LDCU UR72, c[0x0][0x39c] ;  /* 0x00007380ff4877ac */ /* 0x000f220008000800 */
[----:B------:R-:W-:Y:S01]  /*2b7f0*/  LOP3.LUT R20, R20, 0xffffffef, RZ, 0xc0, !PT ;  /* 0xffffffef14147812 */ /* 0x000fe200078ec0ff */
[----:B------:R-:W4:Y:S03]  /*2b800*/  LDL.LU R27, [R1+0x308] ;  /* 0x00030800011b7983 */ /* 0x000f260000300800 */
[----:B------:R-:W-:Y:S01]  /*2b810*/  @P0 LOP3.LUT R20, R20, 0x10, RZ, 0xfc, !PT ;  /* 0x0000001014140812 */ /* 0x000fe200078efcff */
[----:B------:R-:W4:Y:S01]  /*2b820*/  LDL.LU R8, [R1+0x30c] ;  /* 0x00030c0001087983 */ /* 0x000f220000300800 */
[----:B------:R-:W-:Y:S01]  /*2b830*/  ISETP.LT.AND P0, PT, R4, UR71, !P6 ;  /* 0x0000004704007c0c */ /* 0x000fe2000f701270 */
[----:B------:R-:W0:Y:S01]  /*2b840*/  LDCU UR71, c[0x0][0x39c] ;  /* 0x00007380ff4777ac */ /* 0x000e220008000800 */
[----:B------:R-:W-:-:S04]  /*2b850*/  LOP3.LUT R20, R20, 0xfffffff7, RZ, 0xc0, !PT ;  /* 0xfffffff714147812 */ /* 0x000fc800078ec0ff */
[----:B------:R-:W-:-:S04]  /*2b860*/  @P1 LOP3.LUT R20, R20, 0x8, RZ, 0xfc, !PT ;  /* 0x0000000814141812 */ /* 0x000fc800078efcff */
[----:B------:R-:W-:-:S04]  /*2b870*/  LOP3.LUT R20, R20, 0xfffffffb, RZ, 0xc0, !PT ;  /* 0xfffffffb14147812 */ /* 0x000fc800078ec0ff */
[----:B------:R-:W-:Y:S02]  /*2b880*/  @P0 LOP3.LUT R20, R20, 0x4, RZ, 0xfc, !PT ;  /* 0x0000000414140812 */ /* 0x000fe400078efcff */
[----:B------:R-:W-:Y:S01]  /*2b890*/  ISETP.LT.AND P0, PT, R19, UR69, !P6 ;  /* 0x0000004513007c0c */ /* 0x000fe2000f701270 */
[----:B------:R-:W0:Y:S01]  /*2b8a0*/  LDCU UR69, c[0x0][0x39c] ;  /* 0x00007380ff4577ac */ /* 0x000e220008000800 */
[----:B--2---:R-:W-:Y:S01]  /*2b8b0*/  ISETP.LT.AND P1, PT, R6, UR70, !P6 ;  /* 0x0000004606007c0c */ /* 0x004fe2000f721270 */
[----:B------:R-:W2:Y:S01]  /*2b8c0*/  LDCU UR70, c[0x0][0x39c] ;  /* 0x00007380ff4677ac */ /* 0x000ea20008000800 */
[----:B------:R-:W2:Y:S04]  /*2b8d0*/  LDL.LU R6, [R1+0x310] ;  /* 0x0003100001067983 */ /* 0x000ea80000300800 */
[----:B------:R-:W2:Y:S01]  /*2b8e0*/  LDL.LU R19, [R1+0x1344] ;  /* 0x0013440001137983 */ /* 0x000ea20000300800 */
[----:B------:R-:W-:-:S03]  /*2b8f0*/  LOP3.LUT R20, R20, 0xfffffffd, RZ, 0xc0, !PT ;  /* 0xfffffffd14147812 */ /* 0x000fc600078ec0ff */
[----:B------:R-:W4:Y:S03]  /*2b900*/  LDL.LU R9, [R1+0x314] ;  /* 0x0003140001097983 */ /* 0x000f260000300800 */
[----:B------:R-:W-:-:S04]  /*2b910*/  @P1 LOP3.LUT R20, R20, 0x2, RZ, 0xfc, !PT ;  /* 0x0000000214141812 */ /* 0x000fc800078efcff */
[----:B------:R-:W-:Y:S02]  /*2b920*/  LOP3.LUT R20, R20, 0xfffffffe, RZ, 0xc0, !PT ;  /* 0xfffffffe14147812 */ /* 0x000fe400078ec0ff */
[----:B---3--:R-:W-:Y:S01]  /*2b930*/  ISETP.LT.AND P1, PT, R7, UR68, !P6 ;  /* 0x0000004407007c0c */ /* 0x008fe2000f721270 */
[----:B------:R-:W3:Y:S01]  /*2b940*/  LDCU UR68, c[0x0][0x39c] ;  /* 0x00007380ff4477ac */ /* 0x000ee20008000800 */
[----:B------:R-:W3:Y:S01]  /*2b950*/  LDL.LU R7, [R1+0x318] ;  /* 0x0003180001077983 */ /* 0x000ee20000300800 */
[----:B------:R-:W-:-:S03]  /*2b960*/  @P0 LOP3.LUT R20, R20, 0x1, RZ, 0xfc, !PT ;  /* 0x0000000114140812 */ /* 0x000fc600078efcff */
[----:B------:R-:W3:Y:S04]  /*2b970*/  LDL.LU R4, [R1+0x31c] ;  /* 0x00031c0001047983 */ /* 0x000ee80000300800 */
[----:B------:R-:W-:Y:S04]  /*2b980*/  STL.64 [R1+0x12e8], R22 ;  /* 0x0012e81601007387 */ /* 0x000fe80000100a00 */
[----:B------:R-:W-:Y:S01]  /*2b990*/  STL.64 [R1+0x12e0], R20 ;  /* 0x0012e01401007387 */ /* 0x000fe20000100a00 */
[----:B------:R-:W-:Y:S01]  /*2b9a0*/  ISETP.LT.AND P0, PT, R5, UR67, !P6 ;  /* 0x0000004305007c0c */ /* 0x000fe2000f701270 */
[----:B------:R-:W0:Y:S02]  /*2b9b0*/  LDCU UR67, c[0x0][0x39c] ;  /* 0x00007380ff4377ac */ /* 0x000e240008000800 */
[----:B------:R-:W3:Y:S01]  /*2b9c0*/  LDL.LU R5, [R1+0x320] ;  /* 0x0003200001057983 */ /* 0x000ee20000300800 */
[----:B--2---:R-:W-:-:S04]  /*2b9d0*/  LOP3.LUT R19, R19, 0x7fffffff, RZ, 0xc0, !PT ;  /* 0x7fffffff13137812 */ /* 0x004fc800078ec0ff */
[----:B------:R-:W-:Y:S02]  /*2b9e0*/  @P1 LOP3.LUT R19, R19, 0x80000000, RZ, 0xfc, !PT ;  /* 0x8000000013131812 */ /* 0x000fe400078efcff */
[----:B----4-:R-:W-:Y:S01]  /*2b9f0*/  ISETP.LT.AND P1, PT, R27, UR66, !P6 ;  /* 0x000000421b007c0c */ /* 0x010fe2000f721270 */
[----:B------:R-:W2:Y:S01]  /*2ba00*/  LDCU UR66, c[0x0][0x39c] ;  /* 0x00007380ff4277ac */ /* 0x000ea20008000800 */
[----:B------:R-:W4:Y:S01]  /*2ba10*/  LDL.LU R27, [R1+0x324] ;  /* 0x00032400011b7983 */ /* 0x000f220000300800 */
[----:B------:R-:W-:-:S04]  /*2ba20*/  LOP3.LUT R19, R19, 0xbfffffff, RZ, 0xc0, !PT ;  /* 0xbfffffff13137812 */ /* 0x000fc800078ec0ff */
[----:B------:R-:W-:Y:S02]  /*2ba30*/  @P0 LOP3.LUT R19, R19, 0x40000000, RZ, 0xfc, !PT ;  /* 0x4000000013130812 */ /* 0x000fe400078efcff */
[----:B------:R-:W-:Y:S01]  /*2ba40*/  ISETP.LT.AND P0, PT, R8, UR65, !P6 ;  /* 0x0000004108007c0c */ /* 0x000fe2000f701270 */
[----:B------:R-:W0:Y:S01]  /*2ba50*/  LDCU UR65, c[0x0][0x39c] ;  /* 0x00007380ff4177ac */ /* 0x000e220008000800 */
[----:B------:R-:W2:Y:S01]  /*2ba60*/  LDL.LU R8, [R1+0x328] ;  /* 0x0003280001087983 */ /* 0x000ea20000300800 */
        /* <DEDUP_REMOVED lines=12> */
[----:B---3--:R-:W-:Y:S01]  /*2bb30*/  ISETP.LT.AND P1, PT, R7, UR62, !P6 ;  /* 0x0000003e07007c0c */ /* 0x008fe2000f721270 */
[----:B------:R-:W3:Y:S01]  /*2bb40*/  LDCU UR62, c[0x0][0x39c] ;  /* 0x00007380ff3e77ac */ /* 0x000ee20008000800 */
[----:B------:R-:W3:Y:S01]  /*2bb50*/  LDL.LU R7, [R1+0x334] ;  /* 0x0003340001077983 */ /* 0x000ee20000300800 */
[----:B------:R-:W-:-:S04]  /*2bb60*/  LOP3.LUT R19, R19, 0xfbffffff, RZ, 0xc0, !PT ;  /* 0xfbffffff13137812 */ /* 0x000fc800078ec0ff */
[----:B------:R-:W-:Y:S02]  /*2bb70*/  @P0 LOP3.LUT R19, R19, 0x4000000, RZ, 0xfc, !PT ;  /* 0x0400000013130812 */ /* 0x000fe400078efcff */
[----:B------:R-:W-:Y:S01]  /*2bb80*/  ISETP.LT.AND P0, PT, R4, UR61, !P6 ;  /* 0x0000003d04007c0c */ /* 0x000fe2000f701270 */
[----:B------:R-:W0:Y:S01]  /*2bb90*/  LDCU UR61, c[0x0][0x39c] ;  /* 0x00007380ff3d77ac */ /* 0x000e220008000800 */
        /* <DEDUP_REMOVED lines=8> */
[----:B----4-:R-:W-:Y:S01]  /*2bc20*/  ISETP.LT.AND P0, PT, R27, UR59, !P6 ;  /* 0x0000003b1b007c0c */ /* 0x010fe2000f701270 */
[----:B------:R-:W4:Y:S01]  /*2bc30*/  LDCU UR59, c[0x0][0x39c] ;  /* 0x00007380ff3b77ac */ /* 0x000f220008000800 */
[----:B------:R-:W4:Y:S01]  /*2bc40*/  LDL.LU R27, [R1+0x340] ;  /* 0x00034000011b7983 */ /* 0x000f220000300800 */
[----:B------:R-:W-:-:S04]  /*2bc50*/  LOP3.LUT R19, R19, 0xff7fffff, RZ, 0xc0, !PT ;  /* 0xff7fffff13137812 */ /* 0x000fc800078ec0ff */
[----:B------:R-:W-:Y:S02]  /*2bc60*/  @P1 LOP3.LUT R19, R19, 0x800000, RZ, 0xfc, !PT ;  /* 0x0080000013131812 */ /* 0x000fe400078efcff */
[----:B--2---:R-:W-:Y:S01]  /*2bc70*/  ISETP.LT.AND P1, PT, R8, UR58, !P6 ;  /* 0x0000003a08007c0c */ /* 0x004fe2000f721270 */
[----:B------:R-:W2:Y:S01]  /*2bc80*/  LDCU UR58, c[0x0][0x39c] ;  /* 0x00007380ff3a77ac */ /* 0x000ea20008000800 */
        /* <DEDUP_REMOVED lines=70> */
[----:B------:R-:W-:-:S04]  /*2c0f0*/  LOP3.LUT R19, R19, 0xfffffeff, RZ, 0xc0, !PT ;  /* 0xfffffeff13137812 */ /* 0x000fc800078ec0ff */
[----:B------:R-:W-:Y:S02]  /*2c100*/  @P0 LOP3.LUT R19, R19, 0x100, RZ, 0xfc, !PT ;  /* 0x0000010013130812 */ /* 0x000fe400078efcff */
[----:B------:R-:W-:Y:S01]  /*2c110*/  ISETP.LT.AND P0, PT, R6, UR43, !P6 ;  /* 0x0000002b06007c0c */ /* 0x000fe2000f701270 */
[----:B------:R-:W0:Y:S01]  /*2c120*/  LDCU UR43, c[0x0][0x39c] ;  /* 0x00007380ff2b77ac */ /* 0x000e220008000800 */
[----:B------:R-:W-:Y:S01]  /*2c130*/  LOP3.LUT R19, R19, 0xffffff7f, RZ, 0xc0, !PT ;  /* 0xffffff7f13137812 */ /* 0x000fe200078ec0ff */
[----:B------:R-:W2:Y:S03]  /*2c140*/  LDL.LU R6, [R1+0x380] ;  /* 0x0003800001067983 */ /* 0x000ea60000300800 */
[----:B------:R-:W-:Y:S02]  /*2c150*/  @P1 LOP3.LUT R19, R19, 0x80, RZ, 0xfc, !PT ;  /* 0x0000008013131812 */ /* 0x000fe400078efcff */
[----:B------:R-:W-:Y:S01]  /*2c160*/  ISETP.LT.AND P1, PT, R9, UR42, !P6 ;  /* 0x0000002a09007c0c */ /* 0x000fe2000f721270 */
[----:B------:R-:W0:Y:S01]  /*2c170*/  LDCU UR42, c[0x0][0x39c] ;  /* 0x00007380ff2a77ac */ /* 0x000e220008000800 */
[----:B------:R-:W-:-:S04]  /*2c180*/  LOP3.LUT R19, R19, 0xffffffbf, RZ, 0xc0, !PT ;  /* 0xffffffbf13137812 */ /* 0x000fc800078ec0ff */
[----:B------:R-:W-:Y:S02]  /*2c190*/  @P0 LOP3.LUT R19, R19, 0x40, RZ, 0xfc, !PT ;  /* 0x0000004013130812 */ /* 0x000fe400078efcff */
[----:B---3--:R-:W-:Y:S01]  /*2c1a0*/  ISETP.LT.AND P0, PT, R7, UR39, !P6 ;  /* 0x0000002707007c0c */ /* 0x008fe2000f701270 */
[----:B------:R-:W3:Y:S01]  /*2c1b0*/  LDCU UR39, c[0x0][0x39c] ;  /* 0x00007380ff2777ac */ /* 0x000ee20008000800 */
[----:B------:R-:W-:Y:S01]  /*2c1c0*/  LOP3.LUT R19, R19, 0xffffffdf, RZ, 0xc0, !PT ;  /* 0xffffffdf13137812 */ /* 0x000fe200078ec0ff */
[----:B------:R-:W3:Y:S03]  /*2c1d0*/  LDL.LU R7, [R1+0x384] ;  /* 0x0003840001077983 */ /* 0x000ee60000300800 */
[----:B------:R-:W-:Y:S01]  /*2c1e0*/  @P1 LOP3.LUT R19, R19, 0x20, RZ, 0xfc, !PT ;  /* 0x0000002013131812 */ /* 0x000fe200078efcff */
[----:B------:R-:W3:Y:S01]  /*2c1f0*/  LDL.LU R9, [R1+0x388] ;  /* 0x0003880001097983 */ /* 0x000ee20000300800 */
[----:B------:R-:W-:Y:S01]  /*2c200*/  ISETP.LT.AND P1, PT, R4, UR38, !P6 ;  /* 0x0000002604007c0c */ /* 0x000fe2000f721270 */
[----:B------:R-:W0:Y:S01]  /*2c210*/  LDCU UR38, c[0x0][0x39c] ;  /* 0x00007380ff2677ac */ /* 0x000e220008000800 */
[----:B------:R-:W-:Y:S01]  /*2c220*/  LOP3.LUT R19, R19, 0xffffffef, RZ, 0xc0, !PT ;  /* 0xffffffef13137812 */ /* 0x000fe200078ec0ff */
[----:B------:R-:W3:Y:S03]  /*2c230*/  LDL.LU R4, [R1+0x38c] ;  /* 0x00038c0001047983 */ /* 0x000ee60000300800 */
[----:B------:R-:W-:-:S02]  /*2c240*/  @P0 LOP3.LUT R19, R19, 0x10, RZ, 0xfc, !PT ;  /* 0x0000001013130812 */ /* 0x000fc400078efcff */
        /* <DEDUP_REMOVED lines=8> */
[----:B----4-:R-:W-:Y:S01]  /*2c2d0*/  ISETP.LT.AND P1, PT, R27, UR36, !P6 ;  /* 0x000000241b007c0c */ /* 0x010fe2000f721270 */
[----:B------:R-:W4:Y:S01]  /*2c2e0*/  LDCU UR36, c[0x0][0x39c] ;  /* 0x00007380ff2477ac */ /* 0x000f220008000800 */
[----:B------:R-:W4:Y:S04]  /*2c2f0*/  LDL.LU R27, [R1+0x390] ;  /* 0x00039000011b7983 */ /* 0x000f280000300800 */
[----:B------:R-:W4:Y:S04]  /*2c300*/  LDL.LU R17, [R1+0x1340] ;  /* 0x0013400001117983 */ /* 0x000f280000300800 */
[----:B------:R-:W4:Y:S01]  /*2c310*/  LDL.LU R8, [R1+0x394] ;  /* 0x0003940001087983 */ /* 0x000f220000300800 */
[----:B------:R-:W-:-:S03]  /*2c320*/  LOP3.LUT R19, R19, 0xfffffffd, RZ, 0xc0, !PT ;  /* 0xfffffffd13137812 */ /* 0x000fc600078ec0ff */
[----:B------:R-:W4:Y:S01]  /*2c330*/  LDL.LU R5, [R1+0x398] ;  /* 0x0003980001057983 */ /* 0x000f220000300800 */
[----:B------:R-:W-:Y:S02]  /*2c340*/  @P1 LOP3.LUT R19, R19, 0x2, RZ, 0xfc, !PT ;  /* 0x0000000213131812 */ /* 0x000fe400078efcff */
[----:B--2---:R-:W-:Y:S01]  /*2c350*/  ISETP.LT.AND P1, PT, R6, UR34, !P6 ;  /* 0x0000002206007c0c */ /* 0x004fe2000f721270 */
[----:B------:R-:W2:Y:S01]  /*2c360*/  LDCU UR34, c[0x0][0x39c] ;  /* 0x00007380ff2277ac */ /* 0x000ea20008000800 */
[----:B------:R-:W2:Y:S01]  /*2c370*/  LDL.LU R6, [R1+0x39c] ;  /* 0x00039c0001067983 */ /* 0x000ea20000300800 */
[----:B------:R-:W-:-:S04]  /*2c380*/  LOP3.LUT R19, R19, 0xfffffffe, RZ, 0xc0, !PT ;  /* 0xfffffffe13137812 */ /* 0x000fc800078ec0ff */
[----:B------:R-:W-:-:S05]  /*2c390*/  @P0 LOP3.LUT R19, R19, 0x1, RZ, 0xfc, !PT ;  /* 0x0000000113130812 */ /* 0x000fca00078efcff */
[----:B------:R-:W-:Y:S01]  /*2c3a0*/  STL [R1+0x1318], R19 ;  /* 0x0013181301007387 */ /* 0x000fe20000100800 */
[----:B---3--:R-:W-:Y:S01]  /*2c3b0*/  ISETP.LT.AND P0, PT, R7, UR33, !P6 ;  /* 0x0000002107007c0c */ /* 0x008fe2000f701270 */
[----:B------:R-:W3:Y:S02]  /*2c3c0*/  LDCU UR33, c[0x0][0x39c] ;  /* 0x00007380ff2177ac */ /* 0x000ee40008000800 */
[----:B------:R-:W2:Y:S01]  /*2c3d0*/  LDL.LU R7, [R1+0x3a0] ;  /* 0x0003a00001077983 */ /* 0x000ea20000300800 */
[----:B----4-:R-:W-:-:S04]  /*2c3e0*/  LOP3.LUT R17, R17, 0x7fffffff, RZ, 0xc0, !PT ;  /* 0x7fffffff11117812 */ /* 0x010fc800078ec0ff */
[----:B------:R-:W-:Y:S02]  /*2c3f0*/  @P1 LOP3.LUT R17, R17, 0x80000000, RZ, 0xfc, !PT ;  /* 0x8000000011111812 */ /* 0x000fe400078efcff */
[----:B------:R-:W-:Y:S01]  /*2c400*/  ISETP.LT.AND P1, PT, R9, UR32, !P6 ;  /* 0x0000002009007c0c */ /* 0x000fe2000f721270 */
[----:B------:R-:W4:Y:S01]  /*2c410*/  LDCU UR32, c[0x0][0x39c] ;  /* 0x00007380ff2077ac */ /* 0x000f220008000800 */
[----:B------:R-:W3:Y:S01]  /*2c420*/  LDL.LU R9, [R1+0x3a4] ;  /* 0x0003a40001097983 */ /* 0x000ee20000300800 */
[----:B------:R-:W-:-:S04]  /*2c430*/  LOP3.LUT R17, R17, 0xbfffffff, RZ, 0xc0, !PT ;  /* 0xbfffffff11117812 */ /* 0x000fc800078ec0ff */
[----:B------:R-:W-:-:S04]  /*2c440*/  @P0 LOP3.LUT R17, R17, 0x40000000, RZ, 0xfc, !PT ;  /* 0x4000000011110812 */ /* 0x000fc800078efcff */
[----:B------:R-:W-:Y:S02]  /*2c450*/  LOP3.LUT R17, R17, 0xdfffffff, RZ, 0xc0, !PT ;  /* 0xdfffffff11117812 */ /* 0x000fe400078ec0ff */
[----:B------:R-:W-:Y:S01]  /*2c460*/  ISETP.LT.AND P0, PT, R4, UR31, !P6 ;  /* 0x0000001f04007c0c */ /* 0x000fe2000f701270 */
[----:B------:R-:W0:Y:S01]  /*2c470*/  LDCU UR31, c[0x0][0x39c] ;  /* 0x00007380ff1f77ac */ /* 0x000e220008000800 */
[----:B------:R-:W-:Y:S01]  /*2c480*/  @P1 LOP3.LUT R17, R17, 0x20000000, RZ, 0xfc, !PT ;  /* 0x2000000011111812 */ /* 0x000fe200078efcff */
[----:B------:R-:W4:Y:S01]  /*2c490*/  LDL.LU R4, [R1+0x3a8] ;  /* 0x0003a80001047983 */ /* 0x000f220000300800 */
[----:B------:R-:W-:Y:S01]  /*2c4a0*/  ISETP.LT.AND P1, PT, R27, UR30, !P6 ;  /* 0x0000001e1b007c0c */ /* 0x000fe2000f721270 */
[----:B------:R-:W0:Y:S02]  /*2c4b0*/  LDCU UR30, c[0x0][0x39c] ;  /* 0x00007380ff1e77ac */ /* 0x000e240008000800 */
[----:B------:R-:W4:Y:S01]  /*2c4c0*/  LDL.LU R27, [R1+0x3ac] ;  /* 0x0003ac00011b7983 */ /* 0x000f220000300800 */
[----:B------:R-:W-:-:S05]  /*2c4d0*/  LOP3.LUT R17, R17, 0xefffffff, RZ, 0xc0, !PT ;  /* 0xefffffff11117812 */ /* 0x000fca00078ec0ff */
[----:B------:R-:W-:Y:S02]  /*2c4e0*/  @P0 LOP3.LUT R17, R17, 0x10000000, RZ, 0xfc, !PT ;  /* 0x1000000011110812 */ /* 0x000fe400078efcff */
[----:B------:R-:W-:Y:S01]  /*2c4f0*/  ISETP.LT.AND P0, PT, R8, UR29, !P6 ;  /* 0x0000001d08007c0c */ /* 0x000fe2000f701270 */
[----:B------:R-:W0:Y:S01]  /*2c500*/  LDCU UR29, c[0x0][0x39c] ;  /* 0x00007380ff1d77ac */ /* 0x000e220008000800 */
[----:B------:R-:W4:Y:S01]  /*2c510*/  LDL.LU R8, [R1+0x3b0] ;  /* 0x0003b00001087983 */ /* 0x000f220000300800 */
[----:B------:R-:W-:-:S04]  /*2c520*/  LOP3.LUT R17, R17, 0xf7ffffff, RZ, 0xc0, !PT ;  /* 0xf7ffffff11117812 */ /* 0x000fc800078ec0ff */
[----:B------:R-:W-:Y:S02]  /*2c530*/  @P1 LOP3.LUT R17, R17, 0x8000000, RZ, 0xfc, !PT ;  /* 0x0800000011111812 */ /* 0x000fe400078efcff */
[----:B------:R-:W-:Y:S01]  /*2c540*/  ISETP.LT.AND P1, PT, R5, UR28, !P6 ;  /* 0x0000001c05007c0c */ /* 0x000fe2000f721270 */
[----:B------:R-:W0:Y:S01]  /*2c550*/  LDCU UR28, c[0x0][0x39c] ;  /* 0x00007380ff1c77ac */ /* 0x000e220008000800 */
[----:B------:R-:W-:Y:S01]  /*2c560*/  LOP3.LUT R17, R17, 0xfbffffff, RZ, 0xc0, !PT ;  /* 0xfbffffff11117812 */ /* 0x000fe200078ec0ff */
[----:B------:R-:W4:Y:S03]  /*2c570*/  LDL.LU R5, [R1+0x3b4] ;  /* 0x0003b40001057983 */ /* 0x000f260000300800 */
[----:B------:R-:W-:Y:S02]  /*2c580*/  @P0 LOP3.LUT R17, R17, 0x4000000, RZ, 0xfc, !PT ;  /* 0x0400000011110812 */ /* 0x000fe400078efcff */
[----:B--2---:R-:W-:Y:S01]  /*2c590*/  ISETP.LT.AND P0, PT, R6, UR27, !P6 ;  /* 0x0000001b06007c0c */ /* 0x004fe2000f701270 */
[----:B------:R-:W2:Y:S01]  /*2c5a0*/  LDCU UR27, c[0x0][0x39c] ;  /* 0x00007380ff1b77ac */ /* 0x000ea20008000800 */
[----:B------:R-:W2:Y:S01]  /*2c5b0*/  LDL.LU R6, [R1+0x3b8] ;  /* 0x0003b80001067983 */ /* 0x000ea20000300800 */
[----:B------:R-:W-:-:S04]  /*2c5c0*/  LOP3.LUT R17, R17, 0xfdffffff, RZ, 0xc0, !PT ;  /* 0xfdffffff11117812 */ /* 0x000fc800078ec0ff */
[----:B------:R-:W-:-:S04]  /*2c5d0*/  @P1 LOP3.LUT R17, R17, 0x2000000, RZ, 0xfc, !PT ;  /* 0x0200000011111812 */ /* 0x000fc800078efcff */
[----:B------:R-:W-:Y:S02]  /*2c5e0*/  LOP3.LUT R17, R17, 0xfeffffff, RZ, 0xc0, !PT ;  /* 0xfeffffff11117812 */ /* 0x000fe400078ec0ff */
[----:B------:R-:W-:Y:S01]  /*2c5f0*/  ISETP.LT.AND P1, PT, R7, UR26, !P6 ;  /* 0x0000001a07007c0c */ /* 0x000fe2000f721270 */
[----:B------:R-:W0:Y:S01]  /*2c600*/  LDCU UR26, c[0x0][0x39c] ;  /* 0x00007380ff1a77ac */ /* 0x000e220008000800 */
[----:B------:R-:W-:Y:S01]  /*2c610*/  @P0 LOP3.LUT R17, R17, 0x1000000, RZ, 0xfc, !PT ;  /* 0x0100000011110812 */ /* 0x000fe200078efcff */
[----:B------:R-:W2:Y:S03]  /*2c620*/  LDL.LU R7, [R1+0x3bc] ;  /* 0x0003bc0001077983 */ /* 0x000ea60000300800 */
[----:B------:R-:W-:-:S07]  /*2c630*/  LOP3.LUT R17, R17, 0xff7fffff, RZ, 0xc0, !PT ;  /* 0xff7fffff11117812 */ /* 0x000fce00078ec0ff */
[----:B------:R-:W-:-:S04]  /*2c640*/  @P1 LOP3.LUT R17, R17, 0x800000, RZ, 0xfc, !PT ;  /* 0x0080000011111812 */ /* 0x000fc800078efcff */
[----:B------:R-:W-:Y:S02]  /*2c650*/  LOP3.LUT R17, R17, 0xffbfffff, RZ, 0xc0, !PT ;  /* 0xffbfffff11117812 */ /* 0x000fe400078ec0ff */
[----:B---3--:R-:W-:Y:S01]  /*2c660*/  ISETP.LT.AND P0, PT, R9, UR25, !P6 ;  /* 0x0000001909007c0c */ /* 0x008fe2000f701270 */
[----:B------:R-:W3:Y:S01]  /*2c670*/  LDCU UR25, c[0x0][0x39c] ;  /* 0x00007380ff1977ac */ /* 0x000ee20008000800 */
[----:B------:R-:W3:Y:S11]  /*2c680*/  LDL.LU R9, [R1+0x3c0] ;  /* 0x0003c00001097983 */ /* 0x000ef60000300800 */
[----:B------:R-:W-:-:S02]  /*2c690*/  @P0 LOP3.LUT R17, R17, 0x400000, RZ, 0xfc, !PT ;  /* 0x0040000011110812 */ /* 0x000fc400078efcff */
[----:B----4-:R-:W-:Y:S01]  /*2c6a0*/  ISETP.LT.AND P1, PT, R4, UR24, !P6 ;  /* 0x0000001804007c0c */ /* 0x010fe2000f721270 */
[----:B------:R-:W4:Y:S01]  /*2c6b0*/  LDCU UR24, c[0x0][0x39c] ;  /* 0x00007380ff1877ac */ /* 0x000f220008000800 */
[----:B------:R-:W4:Y:S01]  /*2c6c0*/  LDL.LU R4, [R1+0x3c4] ;  /* 0x0003c40001047983 */ /* 0x000f220000300800 */
[----:B------:R-:W-:Y:S02]  /*2c6d0*/  ISETP.LT.AND P0, PT, R27, UR23, !P6 ;  /* 0x000000171b007c0c */ /* 0x000fe4000f701270 */
[----:B------:R-:W-:Y:S01]  /*2c6e0*/  LOP3.LUT R17, R17, 0xffdfffff, RZ, 0xc0, !PT ;  /* 0xffdfffff11117812 */ /* 0x000fe200078ec0ff */
[----:B------:R-:W4:Y:S01]  /*2c6f0*/  LDL.LU R27, [R1+0x3c8] ;  /* 0x0003c800011b7983 */ /* 0x000f220000300800 */
[----:B------:R-:W-:Y:S01]  /*2c700*/  R2UR.FILL UR40, R13 ;  /* 0x000000000d2872ca */ /* 0x000fe200004e0000 */
[----:B------:R-:W0:Y:S05]  /*2c710*/  LDCU UR23, c[0x0][0x39c] ;  /* 0x00007380ff1777ac */ /* 0x000e2a0008000800 */
[----:B------:R-:W-:-:S02]  /*2c720*/  @P1 LOP3.LUT R17, R17, 0x200000, RZ, 0xfc, !PT ;  /* 0x0020000011111812 */ /* 0x000fc400078efcff */
        /* <DEDUP_REMOVED lines=30> */
[----:B------:R-:W-:Y:S01]  /*2c910*/  ISETP.LT.AND P1, PT, R27, UR16, !P6 ;  /* 0x000000101b007c0c */ /* 0x000fe2000f721270 */
[----:B------:R-:W0:Y:S02]  /*2c920*/  LDCU UR16, c[0x0][0x39c] ;  /* 0x00007380ff1077ac */ /* 0x000e240008000800 */
[----:B------:R-:W4:Y:S01]  /*2c930*/  LDL.LU R27, [R1+0x3e4] ;  /* 0x0003e400011b7983 */ /* 0x000f220000300800 */
[----:B------:R-:W-:-:S06]  /*2c940*/  LOP3.LUT R17, R17, 0xffffbfff, RZ, 0xc0, !PT ;  /* 0xffffbfff11117812 */ /* 0x000fcc00078ec0ff */
[----:B------:R-:W-:Y:S02]  /*2c950*/  @P0 LOP3.LUT R17, R17, 0x4000, RZ, 0xfc, !PT ;  /* 0x0000400011110812 */ /* 0x000fe400078efcff */
[----:B------:R-:W-:Y:S01]  /*2c960*/  ISETP.LT.AND P0, PT, R8, UR15, !P6 ;  /* 0x0000000f08007c0c */ /* 0x000fe2000f701270 */
[----:B------:R-:W0:Y:S01]  /*2c970*/  LDCU UR15, c[0x0][0x39c] ;  /* 0x00007380ff0f77ac */ /* 0x000e220008000800 */
[----:B------:R-:W4:Y:S01]  /*2c980*/  LDL.LU R8, [R1+0x3e8] ;  /* 0x0003e80001087983 */ /* 0x000f220000300800 */
[----:B------:R-:W-:-:S04]  /*2c990*/  LOP3.LUT R17, R17, 0xffffdfff, RZ, 0xc0, !PT ;  /* 0xffffdfff11117812 */ /* 0x000fc800078ec0ff */
[----:B------:R-:W-:-:S04]  /*2c9a0*/  @P1 LOP3.LUT R17, R17, 0x2000, RZ, 0xfc, !PT ;  /* 0x0000200011111812 */ /* 0x000fc800078efcff */
[----:B------:R-:W-:Y:S02]  /*2c9b0*/  LOP3.LUT R17, R17, 0xffffefff, RZ, 0xc0, !PT ;  /* 0xffffefff11117812 */ /* 0x000fe400078ec0ff */
[----:B------:R-:W-:Y:S01]  /*2c9c0*/  ISETP.LT.AND P1, PT, R5, UR14, !P6 ;  /* 0x0000000e05007c0c */ /* 0x000fe2000f721270 */
[----:B------:R-:W0:Y:S01]  /*2c9d0*/  LDCU UR14, c[0x0][0x39c] ;  /* 0x00007380ff0e77ac */ /* 0x000e220008000800 */
[----:B------:R-:W4:Y:S01]  /*2c9e0*/  LDL.LU R5, [R1+0x3ec] ;  /* 0x0003ec0001057983 */ /* 0x000f220000300800 */
[----:B------:R-:W-:Y:S02]  /*2c9f0*/  @P0 LOP3.LUT R17, R17, 0x1000, RZ, 0xfc, !PT ;  /* 0x0000100011110812 */ /* 0x000fe400078efcff */
[----:B--2---:R-:W-:Y:S01]  /*2ca00*/  ISETP.LT.AND P0, PT, R6, UR13, !P6 ;  /* 0x0000000d06007c0c */ /* 0x004fe2000f701270 */
[----:B------:R-:W2:Y:S01]  /*2ca10*/  LDCU UR13, c[0x0][0x39c] ;  /* 0x00007380ff0d77ac */ /* 0x000ea20008000800 */
[----:B------:R-:W2:Y:S01]  /*2ca20*/  LDL.LU R6, [R1+0x3f0] ;  /* 0x0003f00001067983 */ /* 0x000ea20000300800 */
[----:B------:R-:W-:-:S05]  /*2ca30*/  LOP3.LUT R17, R17, 0xfffff7ff, RZ, 0xc0, !PT ;  /* 0xfffff7ff11117812 */ /* 0x000fca00078ec0ff */
        /* <DEDUP_REMOVED lines=18> */
[----:B------:R-:W0:Y:S01]  /*2cb60*/  LDL.LU R27, [R1+0x404] ;  /* 0x00040400011b7983 */ /* 0x000e220000300800 */
[----:B------:R-:W-:-:S03]  /*2cb70*/  LOP3.LUT R17, R17, 0xffffff7f, RZ, 0xc0, !PT ;  /* 0xffffff7f11117812 */ /* 0x000fc600078ec0ff */
[----:B------:R-:W4:Y:S03]  /*2cb80*/  LDL.LU R13, [R1+0x408] ;  /* 0x00040800010d7983 */ /* 0x000f260000300800 */
[----:B------:R-:W-:Y:S02]  /*2cb90*/  @P1 LOP3.LUT R17, R17, 0x80, RZ, 0xfc, !PT ;  /* 0x0000008011111812 */ /* 0x000fe400078efcff */
[----:B------:R-:W-:Y:S01]  /*2cba0*/  ISETP.LT.AND P1, PT, R8, UR8, !P6 ;  /* 0x0000000808007c0c */ /* 0x000fe2000f721270 */
[----:B------:R-:W1:Y:S01]  /*2cbb0*/  LDCU UR8, c[0x0][0x39c] ;  /* 0x00007380ff0877ac */ /* 0x000e620008000800 */
[----:B------:R-:W-:-:S04]  /*2cbc0*/  LOP3.LUT R17, R17, 0xffffffbf, RZ, 0xc0, !PT ;  /* 0xffffffbf11117812 */ /* 0x000fc800078ec0ff */
[----:B------:R-:W-:-:S04]  /*2cbd0*/  @P0 LOP3.LUT R17, R17, 0x40, RZ, 0xfc, !PT ;  /* 0x0000004011110812 */ /* 0x000fc800078efcff */
[----:B------:R-:W-:Y:S02]  /*2cbe0*/  LOP3.LUT R17, R17, 0xffffffdf, RZ, 0xc0, !PT ;  /* 0xffffffdf11117812 */ /* 0x000fe400078ec0ff */
[----:B------:R-:W-:Y:S01]  /*2cbf0*/  ISETP.LT.AND P0, PT, R5, UR7, !P6 ;  /* 0x0000000705007c0c */ /* 0x000fe2000f701270 */
[----:B------:R-:W4:Y:S01]  /*2cc00*/  LDCU UR7, c[0x0][0x39c] ;  /* 0x00007380ff0777ac */ /* 0x000f220008000800 */
[----:B------:R-:W-:Y:S01]  /*2cc10*/  @P1 LOP3.LUT R17, R17, 0x20, RZ, 0xfc, !PT ;  /* 0x0000002011111812 */ /* 0x000fe200078efcff */
[----:B------:R-:W4:Y:S01]  /*2cc20*/  LDL.LU R5, [R1+0x40c] ;  /* 0x00040c0001057983 */ /* 0x000f220000300800 */
[----:B--2---:R-:W-:Y:S01]  /*2cc30*/  ISETP.LT.AND P1, PT, R6, UR6, !P6 ;  /* 0x0000000606007c0c */ /* 0x004fe2000f721270 */
[----:B------:R-:W3:Y:S01]  /*2cc40*/  LDCU UR6, c[0x0][0x39c] ;  /* 0x00007380ff0677ac */ /* 0x000ee20008000800 */
[----:B------:R-:W-:Y:S01]  /*2cc50*/  LOP3.LUT R17, R17, 0xffffffef, RZ, 0xc0, !PT ;  /* 0xffffffef11117812 */ /* 0x000fe200078ec0ff */
[----:B------:R-:W2:Y:S01]  /*2cc60*/  LDL.LU R6, [R1+0x410] ;  /* 0x0004100001067983 */ /* 0x000ea20000300800 */
[----:B-1----:R-:W-:Y:S01]  /*2cc70*/  ISETP.LT.AND P2, PT, R16, UR8, !P6 ;  /* 0x0000000810007c0c */ /* 0x002fe2000f741270 */
[----:B------:R-:W1:Y:S02]  /*2cc80*/  LDCU UR8, c[0x0][0x3b8] ;  /* 0x00007700ff0877ac */ /* 0x000e640008000800 */
[----:B------:R-:W2:Y:S02]  /*2cc90*/  LDL.LU R8, [R1+0x414] ;  /* 0x0004140001087983 */ /* 0x000ea40000300800 */
        /* <DEDUP_REMOVED lines=11> */
[----:B------:R-:W2:Y:S04]  /*2cd50*/  LDL.LU R9, [R1+0x41c] ;  /* 0x00041c0001097983 */ /* 0x000ea80000300800 */
[----:B------:R-:W2:Y:S07]  /*2cd60*/  LDL.LU R16, [R1+0x133c] ;  /* 0x00133c0001107983 */ /* 0x000eae0000300800 */
[----:B------:R-:W-:-:S02]  /*2cd70*/  @P1 LOP3.LUT R17, R17, 0x2, RZ, 0xfc, !PT ;  /* 0x0000000211111812 */ /* 0x000fc400078efcff */
[----:B----4-:R-:W-:Y:S01]  /*2cd80*/  ISETP.LT.AND P0, PT, R4, UR7, !P6 ;  /* 0x0000000704007c0c */ /* 0x010fe2000f701270 */
[----:B------:R-:W4:Y:S01]  /*2cd90*/  LDCU UR7, c[0x0][0x3b8] ;  /* 0x00007700ff0777ac */ /* 0x000f220008000800 */
[----:B------:R-:W3:Y:S01]  /*2cda0*/  LDL.LU R4, [R1+0x420] ;  /* 0x0004200001047983 */ /* 0x000ee20000300800 */
[----:B0-----:R-:W-:Y:S01]  /*2cdb0*/  ISETP.LT.AND P1, PT, R27, UR9, !P6 ;  /* 0x000000091b007c0c */ /* 0x001fe2000f721270 */
[----:B------:R-:W0:Y:S02]  /*2cdc0*/  LDCU UR9, c[0x0][0x3b8] ;  /* 0x00007700ff0977ac */ /* 0x000e240008000800 */
[----:B------:R-:W3:Y:S01]  /*2cdd0*/  LDL.LU R27, [R1+0x424] ;  /* 0x00042400011b7983 */ /* 0x000ee20000300800 */
[----:B------:R-:W-:-:S06]  /*2cde0*/  LOP3.LUT R17, R17, 0xfffffffe, RZ, 0xc0, !PT ;  /* 0xfffffffe11117812 */ /* 0x000fcc00078ec0ff */
[----:B------:R-:W-:Y:S02]  /*2cdf0*/  @P0 LOP3.LUT R17, R17, 0x1, RZ, 0xfc, !PT ;  /* 0x0000000111110812 */ /* 0x000fe400078efcff */
[----:B------:R-:W-:Y:S01]  /*2ce00*/  ISETP.LT.AND P0, PT, R13, UR10, !P6 ;  /* 0x0000000a0d007c0c */ /* 0x000fe2000f701270 */
[----:B------:R-:W0:Y:S02]  /*2ce10*/  LDCU UR10, c[0x0][0x3b8] ;  /* 0x00007700ff0a77ac */ /* 0x000e240008000800 */
[----:B------:R-:W-:Y:S04]  /*2ce20*/  STL [R1+0x131c], R17 ;  /* 0x00131c1101007387 */ /* 0x000fe80000100800 */
[----:B------:R-:W3:Y:S01]  /*2ce30*/  LDL.LU R13, [R1+0x428] ;  /* 0x00042800010d7983 */ /* 0x000ee20000300800 */
[----:B--2---:R-:W-:-:S04]  /*2ce40*/  LOP3.LUT R16, R16, 0x7fffffff, RZ, 0xc0, !PT ;  /* 0x7fffffff10107812 */ /* 0x004fc800078ec0ff */
[----:B------:R-:W-:-:S04]  /*2ce50*/  @P2 LOP3.LUT R16, R16, 0x80000000, RZ, 0xfc, !PT ;  /* 0x8000000010102812 */ /* 0x000fc800078efcff */
[----:B------:R-:W-:-:S04]  /*2ce60*/  LOP3.LUT R16, R16, 0xbfffffff, RZ, 0xc0, !PT ;  /* 0xbfffffff10107812 */ /* 0x000fc800078ec0ff */
[----:B------:R-:W-:Y:S02]  /*2ce70*/  @P1 LOP3.LUT R16, R16, 0x40000000, RZ, 0xfc, !PT ;  /* 0x4000000010101812 */ /* 0x000fe400078efcff */
[----:B------:R-:W-:Y:S01]  /*2ce80*/  ISETP.LT.AND P2, PT, R5, UR11, !P6 ;  /* 0x0000000b05007c0c */ /* 0x000fe2000f741270 */
[----:B------:R-:W2:Y:S01]  /*2ce90*/  LDCU UR11, c[0x0][0x3b8] ;  /* 0x00007700ff0b77ac */ /* 0x000ea20008000800 */
[----:B------:R-:W2:Y:S01]  /*2cea0*/  LDL.LU R5, [R1+0x42c] ;  /* 0x00042c0001057983 */ /* 0x000ea20000300800 */
[----:B------:R-:W-:-:S04]  /*2ceb0*/  LOP3.LUT R16, R16, 0xdfffffff, RZ, 0xc0, !PT ;  /* 0xdfffffff10107812 */ /* 0x000fc800078ec0ff */
[----:B------:R-:W-:-:S04]  /*2cec0*/  @P0 LOP3.LUT R16, R16, 0x20000000, RZ, 0xfc, !PT ;  /* 0x2000000010100812 */ /* 0x000fc800078efcff */
[----:B------:R-:W-:Y:S02]  /*2ced0*/  LOP3.LUT R16, R16, 0xefffffff, RZ, 0xc0, !PT ;  /* 0xefffffff10107812 */ /* 0x000fe400078ec0ff */
[----:B------:R-:W-:Y:S01]  /*2cee0*/  ISETP.LT.AND P1, PT, R6, UR12, !P6 ;  /* 0x0000000c06007c0c */ /* 0x000fe2000f721270 */
[----:B------:R-:W0:Y:S01]  /*2cef0*/  LDCU UR12, c[0x0][0x3b8] ;  /* 0x00007700ff0c77ac */ /* 0x000e220008000800 */
[----:B------:R-:W4:Y:S01]  /*2cf00*/  LDL.LU R6, [R1+0x430] ;  /* 0x0004300001067983 */ /* 0x000f220000300800 */
[----:B------:R-:W-:Y:S02]  /*2cf10*/  ISETP.LT.AND P0, PT, R8, UR13, !P6 ;  /* 0x0000000d08007c0c */ /* 0x000fe4000f701270 */
[----:B------:R-:W-:Y:S01]  /*2cf20*/  @P2 LOP3.LUT R16, R16, 0x10000000, RZ, 0xfc, !PT ;  /* 0x1000000010102812 */ /* 0x000fe200078efcff */
[----:B------:R-:W4:Y:S01]  /*2cf30*/  LDL.LU R8, [R1+0x434] ;  /* 0x0004340001087983 */ /* 0x000f220000300800 */
[----:B------:R-:W-:Y:S01]  /*2cf40*/  ISETP.LT.AND P2, PT, R7, UR14, !P6 ;  /* 0x0000000e07007c0c */ /* 0x000fe2000f741270 */
[----:B------:R-:W0:Y:S02]  /*2cf50*/  LDCU UR13, c[0x0][0x3b8] ;  /* 0x00007700ff0d77ac */ /* 0x000e240008000800 */
[----:B------:R-:W4:Y:S01]  /*2cf60*/  LDL.LU R7, [R1+0x438] ;  /* 0x0004380001077983 */ /* 0x000f220000300800 */
[----:B------:R-:W-:Y:S01]  /*2cf70*/  LOP3.LUT R16, R16, 0xf7ffffff, RZ, 0xc0, !PT ;  /* 0xf7ffffff10107812 */ /* 0x000fe200078ec0ff */
[----:B------:R-:W0:Y:S03]  /*2cf80*/  LDCU UR14, c[0x0][0x3b8] ;  /* 0x00007700ff0e77ac */ /* 0x000e260008000800 */
[----:B------:R-:W-:-:S04]  /*2cf90*/  @P1 LOP3.LUT R16, R16, 0x8000000, RZ, 0xfc, !PT ;  /* 0x0800000010101812 */ /* 0x000fc800078efcff */
[----:B------:R-:W-:-:S04]  /*2cfa0*/  LOP3.LUT R16, R16, 0xfbffffff, RZ, 0xc0, !PT ;  /* 0xfbffffff10107812 */ /* 0x000fc800078ec0ff */
[----:B------:R-:W-:-:S04]  /*2cfb0*/  @P0 LOP3.LUT R16, R16, 0x4000000, RZ, 0xfc, !PT ;  /* 0x0400000010100812 */ /* 0x000fc800078efcff */
[----:B------:R-:W-:Y:S02]  /*2cfc0*/  LOP3.LUT R16, R16, 0xfdffffff, RZ, 0xc0, !PT ;  /* 0xfdffffff10107812 */ /* 0x000fe400078ec0ff */
[----:B------:R-:W-:Y:S01]  /*2cfd0*/  ISETP.LT.AND P1, PT, R9, UR15, !P6 ;  /* 0x0000000f09007c0c */ /* 0x000fe2000f721270 */
[----:B------:R-:W0:Y:S01]  /*2cfe0*/  LDCU UR15, c[0x0][0x3b8] ;  /* 0x00007700ff0f77ac */ /* 0x000e220008000800 */
[----:B------:R-:W4:Y:S01]  /*2cff0*/  LDL.LU R9, [R1+0x43c] ;  /* 0x00043c0001097983 */ /* 0x000f220000300800 */
[----:B---3--:R-:W-:Y:S02]  /*2d000*/  ISETP.LT.AND P0, PT, R4, UR16, !P6 ;  /* 0x0000001004007c0c */ /* 0x008fe4000f701270 */
[----:B------:R-:W-:Y:S01]  /*2d010*/  @P2 LOP3.LUT R16, R16, 0x2000000, RZ, 0xfc, !PT ;  /* 0x0200000010102812 */ /* 0x000fe200078efcff */
[----:B------:R-:W3:Y:S01]  /*2d020*/  LDL.LU R4, [R1+0x440] ;  /* 0x0004400001047983 */ /* 0x000ee20000300800 */
[----:B------:R-:W-:Y:S01]  /*2d030*/  ISETP.LT.AND P2, PT, R27, UR17, !P6 ;  /* 0x000000111b007c0c */ /* 0x000fe2000f741270 */
[----:B------:R-:W0:Y:S02]  /*2d040*/  LDCU UR16, c[0x0][0x3b8] ;  /* 0x00007700ff1077ac */ /* 0x000e240008000800 */
[----:B------:R-:W3:Y:S01]  /*2d050*/  LDL.LU R27, [R1+0x444] ;  /* 0x00044400011b7983 */ /* 0x000ee20000300800 */
[----:B------:R-:W-:Y:S01]  /*2d060*/  LOP3.LUT R16, R16, 0xfeffffff, RZ, 0xc0, !PT ;  /* 0xfeffffff10107812 */ /* 0x000fe200078ec0ff */
[----:B------:R-:W0:Y:S03]  /*2d070*/  LDCU UR17, c[0x0][0x3b8] ;  /* 0x00007700ff1177ac */ /* 0x000e260008000800 */
[----:B------:R-:W-:-:S04]  /*2d080*/  @P1 LOP3.LUT R16, R16, 0x1000000, RZ, 0xfc, !PT ;  /* 0x0100000010101812 */ /* 0x000fc800078efcff */
[----:B------:R-:W-:-:S04]  /*2d090*/  LOP3.LUT R16, R16, 0xff7fffff, RZ, 0xc0, !PT ;  /* 0xff7fffff10107812 */ /* 0x000fc800078ec0ff */
[----:B------:R-:W-:Y:S02]  /*2d0a0*/  @P0 LOP3.LUT R16, R16, 0x800000, RZ, 0xfc, !PT ;  /* 0x0080000010100812 */ /* 0x000fe400078efcff */
[----:B------:R-:W-:Y:S01]  /*2d0b0*/  ISETP.LT.AND P1, PT, R13, UR18, !P6 ;  /* 0x000000120d007c0c */ /* 0x000fe2000f721270 */
[----:B------:R-:W0:Y:S01]  /*2d0c0*/  LDCU UR18, c[0x0][0x3b8] ;  /* 0x00007700ff1277ac */ /* 0x000e220008000800 */
        /* <DEDUP_REMOVED lines=8> */
[----:B------:R-:W2:Y:S01]  /*2d150*/  LDL.LU R5, [R1+0x44c] ;  /* 0x00044c0001057983 */ /* 0x000ea20000300800 */
[----:B----4-:R-:W-:-:S03]  /*2d160*/  ISETP.LT.AND P2, PT, R6, UR20, !P6 ;  /* 0x0000001406007c0c */ /* 0x010fc6000f741270 */
[----:B------:R-:W4:Y:S07]  /*2d170*/  LDL.LU R6, [R1+0x450] ;  /* 0x0004500001067983 */ /* 0x000f2e0000300800 */
[----:B------:R-:W-:Y:S02]  /*2d180*/  @P0 LOP3.LUT R16, R16, 0x100000, RZ, 0xfc, !PT ;  /* 0x0010000010100812 */ /* 0x000fe400078efcff */
[----:B------:R-:W-:Y:S02]  /*2d190*/  ISETP.LT.AND P1, PT, R8, UR21, !P6 ;  /* 0x0000001508007c0c */ /* 0x000fe4000f721270 */
[----:B------:R-:W4:Y:S01]  /*2d1a0*/  LDL.LU R8, [R1+0x454] ;  /* 0x0004540001087983 */ /* 0x000f220000300800 */
[----:B------:R-:W-:-:S03]  /*2d1b0*/  ISETP.LT.AND P0, PT, R7, UR22, !P6 ;  /* 0x0000001607007c0c */ /* 0x000fc6000f701270 */
[----:B------:R-:W4:Y:S01]  /*2d1c0*/  LDL.LU R7, [R1+0x458] ;  /* 0x0004580001077983 */ /* 0x000f220000300800 */
[----:B------:R-:W-:-:S04]  /*2d1d0*/  LOP3.LUT R16, R16, 0xfff7ffff, RZ, 0xc0, !PT ;  /* 0xfff7ffff10107812 */ /* 0x000fc800078ec0ff */
[----:B------:R-:W-:-:S04]  /*2d1e0*/  @P2 LOP3.LUT R16, R16, 0x80000, RZ, 0xfc, !PT ;  /* 0x0008000010102812 */ /* 0x000fc800078efcff */
[----:B------:R-:W-:-:S04]  /*2d1f0*/  LOP3.LUT R16, R16, 0xfffbffff, RZ, 0xc0, !PT ;  /* 0xfffbffff10107812 */ /* 0x000fc800078ec0ff */
[----:B------:R-:W-:-:S04]  /*2d200*/  @P1 LOP3.LUT R16, R16, 0x40000, RZ, 0xfc, !PT ;  /* 0x0004000010101812 */ /* 0x000fc800078efcff */
[----:B------:R-:W-:Y:S02]  /*2d210*/  LOP3.LUT R16, R16, 0xfffdffff, RZ, 0xc0, !PT ;  /* 0xfffdffff10107812 */ /* 0x000fe400078ec0ff */
[----:B------:R-:W-:Y:S02]  /*2d220*/  ISETP.LT.AND P2, PT, R9, UR23, !P6 ;  /* 0x0000001709007c0c */ /* 0x000fe4000f741270 */
[----:B------:R-:W4:Y:S01]  /*2d230*/  LDL.LU R9, [R1+0x45c] ;  /* 0x00045c0001097983 */ /* 0x000f220000300800 */
[----:B---3--:R-:W-:Y:S02]  /*2d240*/  ISETP.LT.AND P1, PT, R4, UR24, !P6 ;  /* 0x0000001804007c0c */ /* 0x008fe4000f721270 */
[----:B------:R-:W-:Y:S01]  /*2d250*/  @P0 LOP3.LUT R16, R16, 0x20000, RZ, 0xfc, !PT ;  /* 0x0002000010100812 */ /* 0x000fe200078efcff */
[----:B------:R-:W3:Y:S01]  /*2d260*/  LDL.LU R4, [R1+0x460] ;  /* 0x0004600001047983 */ /* 0x000ee20000300800 */
[----:B------:R-:W-:-:S03]  /*2d270*/  ISETP.LT.AND P0, PT, R27, UR25, !P6 ;  /* 0x000000191b007c0c */ /* 0x000fc6000f701270 */
[----:B------:R-:W3:Y:S01]  /*2d280*/  LDL.LU R27, [R1+0x464] ;  /* 0x00046400011b7983 */ /* 0x000ee20000300800 */
[----:B------:R-:W-:-:S04]  /*2d290*/  LOP3.LUT R16, R16, 0xfffeffff, RZ, 0xc0, !PT ;  /* 0xfffeffff10107812 */ /* 0x000fc800078ec0ff */
[----:B------:R-:W-:-:S04]  /*2d2a0*/  @P2 LOP3.LUT R16, R16, 0x10000, RZ, 0xfc, !PT ;  /* 0x0001000010102812 */ /* 0x000fc800078efcff */
[----:B------:R-:W-:-:S04]  /*2d2b0*/  LOP3.LUT R16, R16, 0xffff7fff, RZ, 0xc0, !PT ;  /* 0xffff7fff10107812 */ /* 0x000fc800078ec0ff */
[----:B------:R-:W-:Y:S02]  /*2d2c0*/  @P1 LOP3.LUT R16, R16, 0x8000, RZ, 0xfc, !PT ;  /* 0x0000800010101812 */ /* 0x000fe400078efcff */
[----:B------:R-:W-:Y:S02]  /*2d2d0*/  ISETP.LT.AND P2, PT, R13, UR26, !P6 ;  /* 0x0000001a0d007c0c */ /* 0x000fe4000f741270 */
[----:B------:R-:W3:Y:S01]  /*2d2e0*/  LDL.LU R13, [R1+0x468] ;  /* 0x00046800010d7983 */ /* 0x000ee20000300800 */
[----:B------:R-:W-:-:S04]  /*2d2f0*/  LOP3.LUT R16, R16, 0xffffbfff, RZ, 0xc0, !PT ;  /* 0xffffbfff10107812 */ /* 0x000fc800078ec0ff */
[----:B------:R-:W-:-:S04]  /*2d300*/  @P0 LOP3.LUT R16, R16, 0x4000, RZ, 0xfc, !PT ;  /* 0x0000400010100812 */ /* 0x000fc800078efcff */
[----:B------:R-:W-:-:S04]  /*2d310*/  LOP3.LUT R16, R16, 0xffffdfff, RZ, 0xc0, !PT ;  /* 0xffffdfff10107812 */ /* 0x000fc800078ec0ff */
[----:B------:R-:W-:-:S04]  /*2d320*/  @P2 LOP3.LUT R16, R16, 0x2000, RZ, 0xfc, !PT ;  /* 0x0000200010102812 */ /* 0x000fc800078efcff */
[----:B------:R-:W-:Y:S02]  /*2d330*/  LOP3.LUT R16, R16, 0xffffefff, RZ, 0xc0, !PT ;  /* 0xffffefff10107812 */ /* 0x000fe400078ec0ff */
[----:B--2---:R-:W-:Y:S02]  /*2d340*/  ISETP.LT.AND P1, PT, R5, UR27, !P6 ;  /* 0x0000001b05007c0c */ /* 0x004fe4000f721270 */
        /* <DEDUP_REMOVED lines=15> */
[----:B------:R-:W-:Y:S02]  /*2d440*/  @P1 LOP3.LUT R16, R16, 0x200, RZ, 0xfc, !PT ;  /* 0x0000020010101812 */ /* 0x000fe400078efcff */
[----:B---3--:R-:W-:Y:S02]  /*2d450*/  ISETP.LT.AND P2, PT, R4, UR32, !P6 ;  /* 0x0000002004007c0c */ /* 0x008fe4000f741270 */
        /* <DEDUP_REMOVED lines=35> */
[----:B------:R-:W-:Y:S02]  /*2d690*/  LOP3.LUT R16, R16, 0xfffffffe, RZ, 0xc0, !PT ;  /* 0xfffffffe10107812 */ /* 0x000fe400078ec0ff */
[----:B------:R-:W-:Y:S02]  /*2d6a0*/  LOP3.LUT R18, R18, 0x7fffffff, RZ, 0xc0, !PT ;  /* 0x7fffffff12127812 */ /* 0x000fe400078ec0ff */
[----:B------:R-:W-:Y:S02]  /*2d6b0*/  @P1 LOP3.LUT R16, R16, 0x1, RZ, 0xfc, !PT ;  /* 0x0000000110101812 */ /* 0x000fe400078efcff */
[----:B------:R-:W-:-:S03]  /*2d6c0*/  @P0 LOP3.LUT R18, R18, 0x80000000, RZ, 0xfc, !PT ;  /* 0x8000000012120812 */ /* 0x000fc600078efcff */
[----:B------:R-:W-:Y:S01]  /*2d6d0*/  STL [R1+0x1320], R16 ;  /* 0x0013201001007387 */ /* 0x000fe20000100800 */
[----:B------:R-:W-:Y:S02]  /*2d6e0*/  LOP3.LUT R18, R18, 0xbfffffff, RZ, 0xc0, !PT ;  /* 0xbfffffff12127812 */ /* 0x000fe400078ec0ff */
[----:B------:R-:W-:Y:S02]  /*2d6f0*/  ISETP.LT.AND P1, PT, R13, UR44, !P6 ;  /* 0x0000002c0d007c0c */ /* 0x000fe4000f721270 */
[----:B------:R-:W3:Y:S01]  /*2d700*/  LDL.LU R13, [R1+0x4a8] ;  /* 0x0004a800010d7983 */ /* 0x000ee20000300800 */
[----:B------:R-:W-:-:S04]  /*2d710*/  @P2 LOP3.LUT R18, R18, 0x40000000, RZ, 0xfc, !PT ;  /* 0x4000000012122812 */ /* 0x000fc800078efcff */
[----:B------:R-:W-:-:S06]  /*2d720*/  LOP3.LUT R18, R18, 0xdfffffff, RZ, 0xc0, !PT ;  /* 0xdfffffff12127812 */ /* 0x000fcc00078ec0ff */
        /* <DEDUP_REMOVED lines=27> */
[----:B------:R-:W-:Y:S02]  /*2d8e0*/  R2UR.FILL UR5, R11 ;  /* 0x000000000b0572ca */ /* 0x000fe400004e0000 */
[----:B------:R-:W-:Y:S01]  /*2d8f0*/  ISETP.LT.AND P2, PT, R13, UR52, !P6 ;  /* 0x000000340d007c0c */ /* 0x000fe2000f741270 */
[----:B------:R-:W3:Y:S01]  /*2d900*/  LDL.LU R11, [R1+0x4c8] ;  /* 0x0004c800010b7983 */ /* 0x000ee20000300800 */
[----:B------:R-:W-:-:S04]  /*2d910*/  LOP3.LUT R18, R18, 0xffbfffff, RZ, 0xc0, !PT ;  /* 0xffbfffff12127812 */ /* 0x000fc800078ec0ff */
[----:B------:R-:W-:-:S04]  /*2d920*/  @P0 LOP3.LUT R18, R18, 0x400000, RZ, 0xfc, !PT ;  /* 0x0040000012120812 */ /* 0x000fc800078efcff */
[----:B------:R-:W-:-:S04]  /*2d930*/  LOP3.LUT R18, R18, 0xffdfffff, RZ, 0xc0, !PT ;  /* 0xffdfffff12127812 */ /* 0x000fc800078ec0ff */
[----:B------:R-:W-:-:S04]  /*2d940*/  @P2 LOP3.LUT R18, R18, 0x200000, RZ, 0xfc, !PT ;  /* 0x0020000012122812 */ /* 0x000fc800078efcff */
[----:B------:R-:W-:Y:S02]  /*2d950*/  LOP3.LUT R18, R18, 0xffefffff, RZ, 0xc0, !PT ;  /* 0xffefffff12127812 */ /* 0x000fe400078ec0ff */
[----:B------:R-:W-:Y:S02]  /*2d960*/  R2UR.FILL UR41, R10 ;  /* 0x000000000a2972ca */ /* 0x000fe400004e0000 */
[----:B--2---:R-:W-:Y:S02]  /*2d970*/  ISETP.LT.AND P1, PT, R5, UR53, !P6 ;  /* 0x0000003505007c0c */ /* 0x004fe4000f721270 */
[----:B------:R-:W2:Y:S01]  /*2d980*/  LDL.LU R5, [R1+0x4cc] ;  /* 0x0004cc0001057983 */ /* 0x000ea20000300800 */
[----:B----4-:R-:W-:-:S03]  /*2d990*/  ISETP.LT.AND P0, PT, R6, UR54, !P6 ;  /* 0x0000003606007c0c */ /* 0x010fc6000f701270 */
[----:B------:R-:W4:Y:S07]  /*2d9a0*/  LDL.LU R6, [R1+0x4d0] ;  /* 0x0004d00001067983 */ /* 0x000f2e0000300800 */
[----:B------:R-:W-:Y:S01]  /*2d9b0*/  @P1 LOP3.LUT R18, R18, 0x100000, RZ, 0xfc, !PT ;  /* 0x0010000012121812 */ /* 0x000fe200078efcff */
[----:B------:R-:W4:Y:S01]  /*2d9c0*/  LDL.LU R10, [R1+0x4d4] ;  /* 0x0004d400010a7983 */ /* 0x000f220000300800 */
[----:B------:R-:W-:-:S03]  /*2d9d0*/  ISETP.LT.AND P1, PT, R7, UR56, !P6 ;  /* 0x0000003807007c0c */ /* 0x000fc6000f721270 */
[----:B------:R-:W4:Y:S01]  /*2d9e0*/  LDL.LU R7, [R1+0x4d8] ;  /* 0x0004d80001077983 */ /* 0x000f220000300800 */
[----:B------:R-:W-:Y:S02]  /*2d9f0*/  ISETP.LT.AND P2, PT, R8, UR55, !P6 ;  /* 0x0000003708007c0c */ /* 0x000fe4000f741270 */
[----:B------:R-:W-:Y:S01]  /*2da00*/  LOP3.LUT R18, R18, 0xfff7ffff, RZ, 0xc0, !PT ;  /* 0xfff7ffff12127812 */ /* 0x000fe200078ec0ff */
[----:B------:R-:W4:Y:S03]  /*2da10*/  LDL.LU R13, [R1+0x4dc] ;  /* 0x0004dc00010d7983 */ /* 0x000f260000300800 */
[----:B------:R-:W-:Y:S01]  /*2da20*/  @P0 LOP3.LUT R18, R18, 0x80000, RZ, 0xfc, !PT ;  /* 0x0008000012120812 */ /* 0x000fe200078efcff */
[----:B------:R-:W4:Y:S03]  /*2da30*/  LDL.LU R8, [R1+0x4e0] ;  /* 0x0004e00001087983 */ /* 0x000f260000300800 */
        /* <DEDUP_REMOVED lines=15> */
[----:B------:R-:W-:-:S04]  /*2db30*/  LOP3.LUT R18, R18, 0xffffbfff, RZ, 0xc0, !PT ;  /* 0xffffbfff12127812 */ /* 0x000fc800078ec0ff */
[----:B------:R-:W-:-:S04]  /*2db40*/  @P1 LOP3.LUT R18, R18, 0x4000, RZ, 0xfc, !PT ;  /* 0x0000400012121812 */ /* 0x000fc800078efcff */
[----:B------:R-:W-:-:S04]  /*2db50*/  LOP3.LUT R18, R18, 0xffffdfff, RZ, 0xc0, !PT ;  /* 0xffffdfff12127812 */ /* 0x000fc800078ec0ff */
[----:B------:R-:W-:-:S04]  /*2db60*/  @P0 LOP3.LUT R18, R18, 0x2000, RZ, 0xfc, !PT ;  /* 0x0000200012120812 */ /* 0x000fc800078efcff */
[----:B------:R-:W-:Y:S02]  /*2db70*/  LOP3.LUT R18, R18, 0xffffefff, RZ, 0xc0, !PT ;  /* 0xffffefff12127812 */ /* 0x000fe400078ec0ff */
[----:B------:R-:W-:Y:S02]  /*2db80*/  ISETP.LT.AND P3, PT, R2, UR73, !P6 ;  /* 0x0000004902007c0c */ /* 0x000fe4000f761270 */
[----:B--2---:R-:W-:Y:S02]  /*2db90*/  ISETP.LT.AND P2, PT, R5, UR61, !P6 ;  /* 0x0000003d05007c0c */ /* 0x004fe4000f741270 */
[----:B------:R-:W2:Y:S01]  /*2dba0*/  LDL.LU R5, [R1+0x4f0] ;  /* 0x0004f00001057983 */ /* 0x000ea20000300800 */
[----:B----4-:R-:W-:-:S10]  /*2dbb0*/  ISETP.LT.AND P1, PT, R6, UR62, !P6 ;  /* 0x0000003e06007c0c */ /* 0x010fd4000f721270 */
        /* <DEDUP_REMOVED lines=10> */
[----:B------:R-:W-:Y:S02]  /*2dc60*/  @P0 LOP3.LUT R18, R18, 0x400, RZ, 0xfc, !PT ;  /* 0x0000040012120812 */ /* 0x000fe400078efcff */
[----:B------:R-:W-:Y:S02]  /*2dc70*/  ISETP.LT.AND P1, PT, R13, UR65, !P6 ;  /* 0x000000410d007c0c */ /* 0x000fe4000f721270 */
[----:B------:R-:W-:-:S04]  /*2dc80*/  LOP3.LUT R18, R18, 0xfffffdff, RZ, 0xc0, !PT ;  /* 0xfffffdff12127812 */ /* 0x000fc800078ec0ff */
[----:B------:R-:W-:Y:S02]  /*2dc90*/  @P2 LOP3.LUT R18, R18, 0x200, RZ, 0xfc, !PT ;  /* 0x0000020012122812 */ /* 0x000fe400078efcff */
[----:B------:R-:W-:Y:S02]  /*2dca0*/  ISETP.LT.AND P0, PT, R8, UR66, !P6 ;  /* 0x0000004208007c0c */ /* 0x000fe4000f701270 */
[----:B------:R-:W-:-:S04]  /*2dcb0*/  LOP3.LUT R18, R18, 0xfffffeff, RZ, 0xc0, !PT ;  /* 0xfffffeff12127812 */ /* 0x000fc800078ec0ff */
[----:B------:R-:W-:-:S04]  /*2dcc0*/  @P1 LOP3.LUT R18, R18, 0x100, RZ, 0xfc, !PT ;  /* 0x0000010012121812 */ /* 0x000fc800078efcff */
[----:B------:R-:W-:-:S04]  /*2dcd0*/  LOP3.LUT R18, R18, 0xffffff7f, RZ, 0xc0, !PT ;  /* 0xffffff7f12127812 */ /* 0x000fc800078ec0ff */
[----:B------:R-:W-:Y:S02]  /*2dce0*/  @P0 LOP3.LUT R18, R18, 0x80, RZ, 0xfc, !PT ;  /* 0x0000008012120812 */ /* 0x000fe400078efcff */
[----:B---3--:R-:W-:Y:S02]  /*2dcf0*/  ISETP.LT.AND P0, PT, R27, UR69, !P6 ;  /* 0x000000451b007c0c */ /* 0x008fe4000f701270 */
[----:B------:R-:W3:Y:S04]  /*2dd00*/  LDL.LU R27, [R1+0x50c] ;  /* 0x00050c00011b7983 */ /* 0x000ee80000300800 */
[----:B------:R-:W3:Y:S01]  /*2dd10*/  LDL.LU R14, [R1+0x514] ;  /* 0x00051400010e7983 */ /* 0x000ee20000300800 */
[----:B------:R-:W-:-:S03]  /*2dd20*/  ISETP.LT.AND P2, PT, R9, UR67, !P6 ;  /* 0x0000004309007c0c */ /* 0x000fc6000f741270 */
[----:B------:R-:W3:Y:S04]  /*2dd30*/  LDL.LU R11, [R1+0x510] ;  /* 0x00051000010b7983 */ /* 0x000ee80000300800 */
[----:B------:R-:W3:Y:S04]  /*2dd40*/  LDL.LU R13, [R1+0xd58] ;  /* 0x000d5800010d7983 */ /* 0x000ee80000300800 */
[----:B------:R-:W3:Y:S04]  /*2dd50*/  LDL.LU R8, [R1+0xf98] ;  /* 0x000f980001087983 */ /* 0x000ee80000300800 */
[----:B------:R-:W3:Y:S04]  /*2dd60*/  LDL.LU R10, [R1+0xf90] ;  /* 0x000f9000010a7983 */ /* 0x000ee80000300800 */
[----:B------:R-:W3:Y:S04]  /*2dd70*/  LDL.LU R9, [R1+0xf94] ;  /* 0x000f940001097983 */ /* 0x000ee80000300800 */
[----:B------:R-:W3:Y:S01]  /*2dd80*/  LDL.LU R2, [R1+0x1338] ;  /* 0x0013380001027983 */ /* 0x000ee20000300800 */
[----:B------:R-:W-:-:S02]  /*2dd90*/  ISETP.LT.AND P1, PT, R4, UR68, !P6 ;  /* 0x0000004404007c0c */ /* 0x000fc4000f721270 */
[----:B------:R-:W-:Y:S01]  /*2dda0*/  LOP3.LUT R18, R18, 0xffffffbf, RZ, 0xc0, !PT ;  /* 0xffffffbf12127812 */ /* 0x000fe200078ec0ff */
[----:B------:R-:W3:Y:S03]  /*2ddb0*/  LDL.LU R4, [R1+0xdf0] ;  /* 0x000df00001047983 */ /* 0x000ee60000300800 */
[----:B------:R-:W-:-:S04]  /*2ddc0*/  @P2 LOP3.LUT R18, R18, 0x40, RZ, 0xfc, !PT ;  /* 0x0000004012122812 */ /* 0x000fc800078efcff */
[----:B------:R-:W-:-:S04]  /*2ddd0*/  LOP3.LUT R18, R18, 0xffffffdf, RZ, 0xc0, !PT ;  /* 0xffffffdf12127812 */ /* 0x000fc800078ec0ff */
[----:B------:R-:W-:-:S04]  /*2dde0*/  @P1 LOP3.LUT R18, R18, 0x20, RZ, 0xfc, !PT ;  /* 0x0000002012121812 */ /* 0x000fc800078efcff */
[----:B------:R-:W-:-:S04]  /*2ddf0*/  LOP3.LUT R18, R18, 0xffffffef, RZ, 0xc0, !PT ;  /* 0xffffffef12127812 */ /* 0x000fc800078ec0ff */
[----:B------:R-:W-:-:S04]  /*2de00*/  @P0 LOP3.LUT R18, R18, 0x10, RZ, 0xfc, !PT ;  /* 0x0000001012120812 */ /* 0x000fc800078efcff */
[----:B------:R-:W-:Y:S02]  /*2de10*/  LOP3.LUT R18, R18, 0xfffffff7, RZ, 0xc0, !PT ;  /* 0xfffffff712127812 */ /* 0x000fe400078ec0ff */
[----:B--2---:R-:W-:Y:S02]  /*2de20*/  ISETP.LT.AND P2, PT, R5, UR70, !P6 ;  /* 0x0000004605007c0c */ /* 0x004fe4000f741270 */
[----:B------:R-:W2:Y:S11]  /*2de30*/  LDL.LU R5, [R1+0xf8c] ;  /* 0x000f8c0001057983 */ /* 0x000eb60000300800 */
[----:B------:R-:W-:-:S02]  /*2de40*/  @P2 LOP3.LUT R18, R18, 0x8, RZ, 0xfc, !PT ;  /* 0x0000000812122812 */ /* 0x000fc400078efcff */
[----:B----4-:R-:W-:Y:S02]  /*2de50*/  ISETP.LT.AND P1, PT, R6, UR71, !P6 ;  /* 0x0000004706007c0c */ /* 0x010fe4000f721270 */
[----:B------:R-:W4:Y:S01]  /*2de60*/  LDL.LU R6, [R1+0xeb4] ;  /* 0x000eb40001067983 */ /* 0x000f220000300800 */
[----:B------:R-:W-:Y:S02]  /*2de70*/  ISETP.LT.AND P2, PT, R0, UR74, !P6 ;  /* 0x0000004a00007c0c */ /* 0x000fe4000f741270 */
[----:B------:R-:W-:Y:S02]  /*2de80*/  ISETP.LT.AND P0, PT, R7, UR72, !P6 ;  /* 0x0000004807007c0c */ /* 0x000fe4000f701270 */
[----:B------:R-:W4:Y:S04]  /*2de90*/  LDL.LU R7, [R1+0xf88] ;  /* 0x000f880001077983 */ /* 0x000f280000300800 */
[----:B------:R-:W4:Y:S01]  /*2dea0*/  LDL.LU R0, [R1+0x1334] ;  /* 0x0013340001007983 */ /* 0x000f220000300800 */
[----:B------:R-:W-:-:S04]  /*2deb0*/  LOP3.LUT R18, R18, 0xfffffffb, RZ, 0xc0, !PT ;  /* 0xfffffffb12127812 */ /* 0x000fc800078ec0ff */
[----:B------:R-:W-:-:S04]  /*2dec0*/  @P1 LOP3.LUT R18, R18, 0x4, RZ, 0xfc, !PT ;  /* 0x0000000412121812 */ /* 0x000fc800078efcff */
[----:B------:R-:W-:-:S04]  /*2ded0*/  LOP3.LUT R18, R18, 0xfffffffd, RZ, 0xc0, !PT ;  /* 0xfffffffd12127812 */ /* 0x000fc800078ec0ff */
[----:B------:R-:W-:Y:S02]  /*2dee0*/  @P0 LOP3.LUT R18, R18, 0x2, RZ, 0xfc, !PT ;  /* 0x0000000212120812 */ /* 0x000fe400078efcff */
[----:B------:R-:W-:Y:S02]  /*2def0*/  ISETP.LT.AND P1, PT, R12, UR75, !P6 ;  /* 0x0000004b0c007c0c */ /* 0x000fe4000f721270 */
[----:B------:R-:W-:Y:S01]  /*2df00*/  ISETP.LT.AND P0, PT, R26, UR76, !P6 ;  /* 0x0000004c1a007c0c */ /* 0x000fe2000f701270 */
[----:B------:R-:W-:Y:S04]  /*2df10*/  STL [R1+0x1324], R18 ;  /* 0x0013241201007387 */ /* 0x000fe80000100800 */
[----:B------:R-:W4:Y:S04]  /*2df20*/  LDL.LU R3, [R1+0xd84] ;  /* 0x000d840001037983 */ /* 0x000f280000300800 */
[----:B------:R-:W4:Y:S01]  /*2df30*/  LDL.LU R28, [R1+0xeb0] ;  /* 0x000eb000011c7983 */ /* 0x000f220000300800 */
[----:B---3--:R-:W-:-:S03]  /*2df40*/  ISETP.LT.AND P6, PT, R27, UR77, !P6 ;  /* 0x0000004d1b007c0c */ /* 0x008fc6000f7c1270 */
[----:B------:R-:W3:Y:S01]  /*2df50*/  LDL.LU R27, [R1+0xd80] ;  /* 0x000d8000011b7983 */ /* 0x000ee20000300800 */
[----:B------:R-:W-:-:S03]  /*2df60*/  LOP3.LUT R26, R2, 0xf0, RZ, 0xc0, !PT ;  /* 0x000000f0021a7812 */ /* 0x000fc600078ec0ff */
[----:B------:R-:W3:Y:S01]  /*2df70*/  LDL.LU R2, [R1+0xdf4] ;  /* 0x000df40001027983 */ /* 0x000ee20000300800 */
[----:B------:R-:W-:Y:S02]  /*2df80*/  PRMT R8, R8, 0x5410, R13 ;  /* 0x0000541008087816 */ /* 0x000fe4000000000d */
[----:B------:R-:W-:Y:S02]  /*2df90*/  IADD3 R26, PT, PT, R11, R14, R26 ;  /* 0x0000000e0b1a7210 */ /* 0x000fe40007ffe01a */
[----:B------:R-:W-:Y:S02]  /*2dfa0*/  PRMT R9, R9, 0x5410, R10 ;  /* 0x0000541009097816 */ /* 0x000fe4000000000a */
[----:B--2---:R-:W-:Y:S01]  /*2dfb0*/  PRMT R10, R5, 0x5410, R4 ;  /* 0x00005410050a7816 */ /* 0x004fe20000000004 */
[----:B----4-:R-:W-:Y:S01]  /*2dfc0*/  VIADD R0, R0, UR6 ;  /* 0x0000000600007c36 */ /* 0x010fe20008000000 */
[----:B------:R-:W-:Y:S01]  /*2dfd0*/  PRMT R11, R7, 0x5410, R6 ;  /* 0x00005410070b7816 */ /* 0x000fe20000000006 */
[----:B------:R-:W2:Y:S03]  /*2dfe0*/  LDCU UR6, c[0x0][0x3b8] ;  /* 0x00007700ff0677ac */ /* 0x000ea60008000800 */
[----:B------:R4:W-:Y:S04]  /*2dff0*/  STL [R1+0xd5c], R0 ;  /* 0x000d5c0001007387 */ /* 0x0009e80000100800 */
[----:B------:R-:W2:Y:S04]  /*2e000*/  LDL.LU R15, [R1+0x968] ;  /* 0x00096800010f7983 */ /* 0x000ea80000300800 */
[----:B------:R-:W2:Y:S01]  /*2e010*/  LDL.LU R12, [R1+0x978] ;  /* 0x00097800010c7983 */ /* 0x000ea20000300800 */
[----:B----4-:R-:W-:Y:S01]  /*2e020*/  VIADD R0, R0, UR7 ;  /* 0x0000000700007c36 */ /* 0x010fe20008000000 */
[----:B------:R-:W4:Y:S02]  /*2e030*/  LDCU UR7, c[0x0][0x3b8] ;  /* 0x00007700ff0777ac */ /* 0x000f240008000800 */
[----:B------:R-:W4:Y:S04]  /*2e040*/  LDL.LU R14, [R1+0x964] ;  /* 0x00096400010e7983 */ /* 0x000f280000300800 */
[----:B------:R-:W4:Y:S04]  /*2e050*/  LDL.LU R13, [R1+0x974] ;  /* 0x00097400010d7983 */ /* 0x000f280000300800 */
[----:B------:R1:W-:Y:S02]  /*2e060*/  STL [R1+0xd58], R0 ;  /* 0x000d580001007387 */ /* 0x0003e40000100800 */
[----:B-1----:R-:W-:-:S02]  /*2e070*/  VIADD R0, R0, UR8 ;  /* 0x0000000800007c36 */ /* 0x002fc40008000000 */
[----:B------:R-:W-:Y:S01]  /*2e080*/  STSM.16.M88.4 [R26], R8 ;  /* 0x000000081a007844 */ /* 0x000fe20000000200 */
[----:B------:R-:W1:Y:S03]  /*2e090*/  LDCU UR8, c[0x0][0x3b8] ;  /* 0x00007700ff0877ac */ /* 0x000e660008000800 */
[----:B------:R0:W-:Y:S04]  /*2e0a0*/  STL [R1+0xdf0], R0 ;  /* 0x000df00001007387 */ /* 0x0001e80000100800 */
[----:B------:R-:W4:Y:S04]  /*2e0b0*/  LDL.LU R4, [R1+0x894] ;  /* 0x0008940001047983 */ /* 0x000f280000300800 */
[----:B------:R-:W4:Y:S01]  /*2e0c0*/  LDL.LU R7, [R1+0x8a4] ;  /* 0x0008a40001077983 */ /* 0x000f220000300800 */
[----:B0-----:R-:W-:Y:S01]  /*2e0d0*/  VIADD R0, R0, UR9 ;  /* 0x0000000900007c36 */ /* 0x001fe20008000000 */
[----:B------:R-:W0:Y:S02]  /*2e0e0*/  LDCU UR9, c[0x0][0x3b8] ;  /* 0x00007700ff0977ac */ /* 0x000e240008000800 */
[----:B------:R-:W4:Y:S04]  /*2e0f0*/  LDL.LU R5, [R1+0x890] ;  /* 0x0008900001057983 */ /* 0x000f280000300800 */
[----:B------:R1:W-:Y:S04]  /*2e100*/  STL [R1+0xeb4], R0 ;  /* 0x000eb40001007387 */ /* 0x0003e80000100800 */
[----:B------:R-:W4:Y:S04]  /*2e110*/  LDL.LU R6, [R1+0x8a0] ;  /* 0x0008a00001067983 */ /* 0x000f280000300800 */
[----:B------:R-:W4:Y:S01]  /*2e120*/  LDL.LU R21, [R1+0x83c] ;  /* 0x00083c0001157983 */ /* 0x000f220000300800 */
[----:B-1----:R-:W-:Y:S01]  /*2e130*/  VIADD R0, R0, UR10 ;  /* 0x0000000a00007c36 */ /* 0x002fe20008000000 */
[----:B---3--:R-:W-:Y:S01]  /*2e140*/  PRMT R9, R2, 0x5410, R27 ;  /* 0x0000541002097816 */ /* 0x008fe2000000001b */
[----:B------:R-:W1:Y:S03]  /*2e150*/  LDCU UR10, c[0x0][0x3b8] ;  /* 0x00007700ff0a77ac */ /* 0x000e660008000800 */
[----:B------:R3:W-:Y:S04]  /*2e160*/  STL [R1+0xd84], R0 ;  /* 0x000d840001007387 */ /* 0x0007e80000100800 */
[----:B------:R-:W4:Y:S04]  /*2e170*/  LDL.LU R22, [R1+0x844] ;  /* 0x0008440001167983 */ /* 0x000f280000300800 */
[----:B------:R-:W4:Y:S04]  /*2e180*/  LDL.LU R27, [R1+0x838] ;  /* 0x00083800011b7983 */ /* 0x000f280000300800 */
[----:B------:R-:W4:Y:S01]  /*2e190*/  LDL.LU R2, [R1+0x840] ;  /* 0x0008400001027983 */ /* 0x000f220000300800 */
[----:B---3--:R-:W-:Y:S01]  /*2e1a0*/  VIADD R0, R0, UR11 ;  /* 0x0000000b00007c36 */ /* 0x008fe20008000000 */
[----:B------:R-:W-:Y:S01]  /*2e1b0*/  PRMT R8, R28, 0x5410, R3 ;  /* 0x000054101c087816 */ /* 0x000fe20000000003 */
[----:B------:R-:W3:Y:S01]  /*2e1c0*/  LDCU UR11, c[0x0][0x3b8] ;  /* 0x00007700ff0b77ac */ /* 0x000ee20008000800 */
[----:B------:R-:W3:Y:S04]  /*2e1d0*/  LDL.LU R23, [R1+0x7fc] ;  /* 0x0007fc0001177983 */ /* 0x000ee80000300800 */
[----:B------:R0:W-:Y:S04]  /*2e1e0*/  STL [R1+0xeb0], R0 ;  /* 0x000eb00001007387 */ /* 0x0001e80000100800 */
[----:B------:R-:W3:Y:S04]  /*2e1f0*/  LDL.LU R24, [R1+0x804] ;  /* 0x0008040001187983 */ /* 0x000ee80000300800 */
[----:B------:R-:W3:Y:S04]  /*2e200*/  LDL.LU R25, [R1+0x7f8] ;  /* 0x0007f80001197983 */ /* 0x000ee80000300800 */
[----:B------:R-:W3:Y:S01]  /*2e210*/  LDL.LU R29, [R1+0x800] ;  /* 0x00080000011d7983 */ /* 0x000ee20000300800 */
[----:B0-----:R-:W-:Y:S01]  /*2e220*/  VIADD R0, R0, UR12 ;  /* 0x0000000c00007c36 */ /* 0x001fe20008000000 */
[----:B------:R-:W0:Y:S02]  /*2e230*/  LDCU UR12, c[0x0][0x3b8] ;  /* 0x00007700ff0c77ac */ /* 0x000e240008000800 */
[----:B------:R-:W3:Y:S04]  /*2e240*/  LDL.LU R3, [R1+0x7dc] ;  /* 0x0007dc0001037983 */ /* 0x000ee80000300800 */
[----:B------:R-:W3:Y:S01]  /*2e250*/  LDL.LU R28, [R1+0x7e4] ;  /* 0x0007e400011c7983 */ /* 0x000ee20000300800 */
[----:B--2---:R-:W-:-:S03]  /*2e260*/  PRMT R10, R12, 0x5410, R15 ;  /* 0x000054100c0a7816 */ /* 0x004fc6000000000f */
[----:B------:R-:W2:Y:S01]  /*2e270*/  LDL.LU R15, [R1+0x7d8] ;  /* 0x0007d800010f7983 */ /* 0x000ea20000300800 */
[----:B----4-:R-:W-:-:S03]  /*2e280*/  PRMT R11, R13, 0x5410, R14 ;  /* 0x000054100d0b7816 */ /* 0x010fc6000000000e */
[----:B------:R-:W2:Y:S04]  /*2e290*/  LDL.LU R14, [R1+0x7e0] ;  /* 0x0007e000010e7983 */ /* 0x000ea80000300800 */
[----:B------:R4:W-:Y:S04]  /*2e2a0*/  STSM.16.M88.4 [R26+0x800], R8 ;  /* 0x000800081a007844 */ /* 0x0009e80000000200 */
[----:B------:R-:W2:Y:S04]  /*2e2b0*/  LDL.LU R13, [R1+0x1074] ;  /* 0x00107400010d7983 */ /* 0x000ea80000300800 */
[----:B------:R0:W-:Y:S01]  /*2e2c0*/  STL [R1+0xd80], R0 ;  /* 0x000d800001007387 */ /* 0x0001e20000100800 */
[----:B----4-:R-:W-:-:S03]  /*2e2d0*/  PRMT R8, R7, 0x5410, R4 ;  /* 0x0000541007087816 */ /* 0x010fc60000000004 */
[----:B------:R-:W4:Y:S01]  /*2e2e0*/  LDL.LU R7, [R1+0x10fc] ;  /* 0x0010fc0001077983 */ /* 0x000f220000300800 */
[----:B0-----:R-:W-:Y:S01]  /*2e2f0*/  VIADD R0, R0, UR13 ;  /* 0x0000000d00007c36 */ /* 0x001fe20008000000 */
[----:B------:R-:W0:Y:S02]  /*2e300*/  LDCU UR13, c[0x0][0x3b8] ;  /* 0x00007700ff0d77ac */ /* 0x000e240008000800 */
[----:B------:R-:W4:Y:S04]  /*2e310*/  LDL.LU R12, [R1+0x1070] ;  /* 0x00107000010c7983 */ /* 0x000f280000300800 */
[----:B------:R-:W4:Y:S01]  /*2e320*/  LDL.LU R4, [R1+0x1084] ;  /* 0x0010840001047983 */ /* 0x000f220000300800 */
[----:B------:R-:W-:-:S03]  /*2e330*/  PRMT R9, R6, 0x5410, R5 ;  /* 0x0000541006097816 */ /* 0x000fc60000000005 */
[----:B------:R-:W4:Y:S04]  /*2e340*/  LDL.LU R5, [R1+0xf9c] ;  /* 0x000f9c0001057983 */ /* 0x000f280000300800 */
[----:B------:R0:W-:Y:S04]  /*2e350*/  STL [R1+0xdf4], R0 ;  /* 0x000df40001007387 */ /* 0x0001e80000100800 */
[----:B------:R-:W4:Y:S01]  /*2e360*/  LDL.LU R6, [R1+0xfa4] ;  /* 0x000fa40001067983 */ /* 0x000f220000300800 */
[----:B------:R-:W-:-:S03]  /*2e370*/  PRMT R11, R2, 0x5410, R27 ;  /* 0x00005410020b7816 */ /* 0x000fc6000000001b */
[----:B------:R-:W4:Y:S04]  /*2e380*/  LDL.LU R27, [R1+0xfa0] ;  /* 0x000fa000011b7983 */ /* 0x000f280000300800 */
[----:B------:R-:W4:Y:S01]  /*2e390*/  LDL.LU R2, [R1+0xfc8] ;  /* 0x000fc80001027983 */ /* 0x000f220000300800 */
[----:B------:R-:W-:-:S05]  /*2e3a0*/  PRMT R10, R22, 0x5410, R21 ;  /* 0x00005410160a7816 */ /* 0x000fca0000000015 */
[----:B------:R3:W-:Y:S01]  /*2e3b0*/  STSM.16.M88.4 [R26+0x1000], R8 ;  /* 0x001000081a007844 */ /* 0x0007e20000000200 */
[----:B0-----:R-:W-:Y:S01]  /*2e3c0*/  VIADD R0, R0, UR14 ;  /* 0x0000000e00007c36 */ /* 0x001fe20008000000 */
[----:B------:R-:W0:Y:S01]  /*2e3d0*/  LDCU UR14, c[0x0][0x3b8] ;  /* 0x00007700ff0e77ac */ /* 0x000e220008000800 */
[----:B---3--:R-:W-:Y:S02]  /*2e3e0*/  PRMT R8, R24, 0x5410, R23 ;  /* 0x0000541018087816 */ /* 0x008fe40000000017 */
[----:B------:R-:W-:Y:S02]  /*2e3f0*/  PRMT R9, R29, 0x5410, R25 ;  /* 0x000054101d097816 */ /* 0x000fe40000000019 */
[----:B------:R-:W-:Y:S01]  /*2e400*/  PRMT R10, R28, 0x5410, R3 ;  /* 0x000054101c0a7816 */ /* 0x000fe20000000003 */
[----:B------:R3:W-:Y:S02]  /*2e410*/  STL [R1+0xf98], R0 ;  /* 0x000f980001007387 */ /* 0x0007e40000100800 */
[----:B---3--:R-:W-:Y:S01]  /*2e420*/  VIADD R0, R0, UR15 ;  /* 0x0000000f00007c36 */ /* 0x008fe20008000000 */
[----:B------:R-:W3:Y:S04]  /*2e430*/  LDCU UR15, c[0x0][0x3b8] ;  /* 0x00007700ff0f77ac */ /* 0x000ee80008000800 */
[----:B------:R0:W-:Y:S02]  /*2e440*/  STL [R1+0xf8c], R0 ;  /* 0x000f8c0001007387 */ /* 0x0001e40000100800 */
[----:B0-----:R-:W-:Y:S01]  /*2e450*/  VIADD R0, R0, UR16 ;  /* 0x0000001000007c36 */ /* 0x001fe20008000000 */
[----:B------:R-:W0:Y:S04]  /*2e460*/  LDCU UR16, c[0x0][0x3b8] ;  /* 0x00007700ff1077ac */ /* 0x000e280008000800 */
[----:B------:R1:W-:Y:S02]  /*2e470*/  STL [R1+0xf94], R0 ;  /* 0x000f940001007387 */ /* 0x0003e40000100800 */
[----:B-1----:R-:W-:Y:S01]  /*2e480*/  VIADD R0, R0, UR17 ;  /* 0x0000001100007c36 */ /* 0x002fe20008000000 */
[----:B------:R-:W1:Y:S01]  /*2e490*/  LDCU UR17, c[0x0][0x3b8] ;  /* 0x00007700ff1177ac */ /* 0x000e620008000800 */
[----:B--2---:R-:W-:-:S02]  /*2e4a0*/  PRMT R11, R14, 0x5410, R15 ;  /* 0x000054100e0b7816 */ /* 0x004fc4000000000f */
[----:B------:R-:W2:Y:S04]  /*2e4b0*/  LDL.LU R14, [R1+0xfe0] ;  /* 0x000fe000010e7983 */ /* 0x000ea80000300800 */
[----:B------:R4:W-:Y:S02]  /*2e4c0*/  STSM.16.M88.4 [R26+0x1800], R8 ;  /* 0x001800081a007844 */ /* 0x0009e40000000200 */
[----:B----4-:R-:W-:Y:S02]  /*2e4d0*/  PRMT R8, R7, 0x5410, R13 ;  /* 0x0000541007087816 */ /* 0x010fe4000000000d */
[----:B------:R-:W4:Y:S01]  /*2e4e0*/  S2R R7, SR_TID.X ;  /* 0x0000000000077919 */ /* 0x000f220000002100 */
[----:B------:R0:W-:Y:S04]  /*2e4f0*/  STL [R1+0xf88], R0 ;  /* 0x000f880001007387 */ /* 0x0001e80000100800 */
[----:B------:R-:W2:Y:S01]  /*2e500*/  LDL.LU R13, [R1+0x1008] ;  /* 0x00100800010d7983 */ /* 0x000ea20000300800 */
[----:B0-----:R-:W-:Y:S01]  /*2e510*/  VIADD R0, R0, UR18 ;  /* 0x0000001200007c36 */ /* 0x001fe20008000000 */
[----:B------:R-:W-:Y:S01]  /*2e520*/  PRMT R9, R4, 0x5410, R12 ;  /* 0x0000541004097816 */ /* 0x000fe2000000000c */
[----:B------:R-:W0:Y:S03]  /*2e530*/  LDCU UR18, c[0x0][0x3b8] ;  /* 0x00007700ff1277ac */ /* 0x000e260008000800 */
[----:B------:R1:W-:Y:S01]  /*2e540*/  STL [R1+0xf90], R0 ;  /* 0x000f900001007387 */ /* 0x0003e20000100800 */
[----:B------:R-:W-:-:S03]  /*2e550*/  PRMT R10, R6, 0x5410, R5 ;  /* 0x00005410060a7816 */ /* 0x000fc60000000005 */
[----:B------:R-:W3:Y:S04]  /*2e560*/  LDL.LU R4, [R1+0xfd4] ;  /* 0x000fd40001047983 */ /* 0x000ee80000300800 */
[----:B------:R-:W3:Y:S01]  /*2e570*/  LDL.LU R5, [R1+0xfe4] ;  /* 0x000fe40001057983 */ /* 0x000ee20000300800 */
[----:B-1----:R-:W-:Y:S01]  /*2e580*/  VIADD R0, R0, UR19 ;  /* 0x0000001300007c36 */ /* 0x002fe20008000000 */
[----:B------:R-:W1:Y:S02]  /*2e590*/  LDCU UR19, c[0x0][0x3b8] ;  /* 0x00007700ff1377ac */ /* 0x000e640008000800 */
[----:B------:R-:W3:Y:S01]  /*2e5a0*/  LDL.LU R6, [R1+0xfd0] ;  /* 0x000fd00001067983 */ /* 0x000ee20000300800 */
[----:B----4-:R-:W-:-:S03]  /*2e5b0*/  LOP3.LUT R7, R7, 0x1ff, RZ, 0xc0, !PT ;  /* 0x000001ff07077812 */ /* 0x010fc600078ec0ff */
[----:B------:R-:W-:Y:S01]  /*2e5c0*/  STL [R1+0xf9c], R0 ;  /* 0x000f9c0001007387 */ /* 0x000fe20000100800 */
[----:B------:R-:W-:Y:S01]  /*2e5d0*/  LEA R12, R7, UR5, 0x4 ;  /* 0x00000005070c7c11 */ /* 0x000fe2000f8e20ff */
[----:B------:R-:W4:Y:S01]  /*2e5e0*/  LDCU UR5, c[0x0][0x3b8] ;  /* 0x00007700ff0577ac */ /* 0x000f220008000800 */
[----:B------:R-:W-:Y:S01]  /*2e5f0*/  PRMT R11, R2, 0x5410, R27 ;  /* 0x00005410020b7816 */ /* 0x000fe2000000001b */
[----:B------:R-:W4:Y:S04]  /*2e600*/  LDL.LU R7, [R1+0xfdc] ;  /* 0x000fdc0001077983 */ /* 0x000f280000300800 */
[----:B------:R-:W4:Y:S04]  /*2e610*/  LDL.LU R27, [R1+0xfcc] ;  /* 0x000fcc00011b7983 */ /* 0x000f280000300800 */
[----:B------:R-:W4:Y:S01]  /*2e620*/  LDL.LU R2, [R1+0xfd8] ;  /* 0x000fd80001027983 */ /* 0x000f220000300800 */
[----:B------:R-:W-:Y:S06]  /*2e630*/  BAR.SYNC.DEFER_BLOCKING 0x0 ;  /* 0x0000000000007b1d */ /* 0x000fec0000010000 */
[----:B------:R-:W0:Y:S04]  /*2e640*/  LDS.128 R16, [R12] ;  /* 0x000000000c107984 */ /* 0x000e280000000c00 */
[----:B------:R-:W-:Y:S04]  /*2e650*/  STL [R1+0x468], R12 ;  /* 0x0004680c01007387 */ /* 0x000fe80000100800 */
[----:B------:R-:W1:Y:S04]  /*2e660*/  LDS.128 R20, [R12+0x2000] ;  /* 0x002000000c147984 */ /* 0x000e680000000c00 */
[----:B0-----:R-:W-:Y:S04]  /*2e670*/  STL.64 [R1+0x40], R16 ;  /* 0x0000401001007387 */ /* 0x001fe80000100a00 */
[----:B------:R-:W-:Y:S04]  /*2e680*/  STL.64 [R1+0x48], R18 ;  /* 0x0000481201007387 */ /* 0x000fe80000100a00 */
[----:B------:R-:W0:Y:S01]  /*2e690*/  LDS.128 R16, [R12+0x4000] ;  /* 0x004000000c107984 */ /* 0x000e220000000c00 */
[----:B-1----:R-:W-:-:S05]  /*2e6a0*/  VIADD R0, R0, UR19 ;  /* 0x0000001300007c36 */ /* 0x002fca0008000000 */
[----:B------:R1:W-:Y:S04]  /*2e6b0*/  STL [R1+0xfa0], R0 ;  /* 0x000fa00001007387 */ /* 0x0003e80000100800 */
[----:B------:R-:W-:Y:S04]  /*2e6c0*/  STL.64 [R1+0x30], R20 ;  /* 0x0000301401007387 */ /* 0x000fe80000100a00 */
[----:B------:R-:W-:Y:S04]  /*2e6d0*/  STL.64 [R1+0x38], R22 ;  /* 0x0000381601007387 */ /* 0x000fe80000100a00 */
[----:B0-----:R-:W-:Y:S04]  /*2e6e0*/  STL.64 [R1+0x20], R16 ;  /* 0x0000201001007387 */ /* 0x001fe80000100a00 */
[----:B------:R-:W-:Y:S04]  /*2e6f0*/  STL.64 [R1+0x28], R18 ;  /* 0x0000281201007387 */ /* 0x000fe80000100a00 */
[----:B------:R-:W0:Y:S01]  /*2e700*/  LDS.128 R16, [R12+0x6000] ;  /* 0x006000000c107984 */ /* 0x000e220000000c00 */
[----:B------:R-:W-:Y:S01]  /*2e710*/  BAR.SYNC.DEFER_BLOCKING 0x0 ;  /* 0x0000000000007b1d */ /* 0x000fe20000010000 */
[----:B-1----:R-:W-:-:S05]  /*2e720*/  VIADD R0, R0, UR6 ;  /* 0x0000000600007c36 */ /* 0x002fca0008000000 */
[----:B------:R-:W1:Y:S01]  /*2e730*/  LDCU UR6, c[0x0][0x3b8] ;  /* 0x00007700ff0677ac */ /* 0x000e620008000800 */
[----:B0-----:R-:W-:Y:S01]  /*2e740*/  IMAD.MOV.U32 R29, RZ, RZ, R17 ;  /* 0x000000ffff1d7224 */ /* 0x001fe200078e0011 */
[----:B------:R-:W-:Y:S04]  /*2e750*/  STL.64 [R1+0x10], R16 ;  /* 0x0000101001007387 */ /* 0x000fe80000100a00 */
[----:B------:R-:W-:Y:S04]  /*2e760*/  STL.64 [R1+0x18], R18 ;  /* 0x0000181201007387 */ /* 0x000fe80000100a00 */
[----:B------:R0:W-:Y:S04]  /*2e770*/  STL [R1+0x1328], R29 ;  /* 0x0013281d01007387 */ /* 0x0001e80000100800 */
[----:B------:R1:W-:Y:S04]  /*2e780*/  STL [R1+0xfa4], R0 ;  /* 0x000fa40001007387 */ /* 0x0003e80000100800 */
[----:B0-----:R-:W4:Y:S01]  /*2e790*/  LDL.LU R29, [R1+0x92c] ;  /* 0x00092c00011d7983 */ /* 0x001f220000300800 */
[----:B-1----:R-:W-:-:S03]  /*2e7a0*/  VIADD R0, R0, UR7 ;  /* 0x0000000700007c36 */ /* 0x002fc60008000000 */
[----:B------:R-:W4:Y:S01]  /*2e7b0*/  LDL.LU R18, [R1+0x934] ;  /* 0x0009340001127983 */ /* 0x000f220000300800 */
[----:B------:R-:W0:Y:S03]  /*2e7c0*/  LDCU UR7, c[0x0][0x3b8] ;  /* 0x00007700ff0777ac */ /* 0x000e260008000800 */
[----:B------:R1:W-:Y:S04]  /*2e7d0*/  STL [R1+0xfc8], R0 ;  /* 0x000fc80001007387 */ /* 0x0003e80000100800 */
[----:B------:R-:W4:Y:S04]  /*2e7e0*/  LDL.LU R16, [R1+0x86c] ;  /* 0x00086c0001107983 */ /* 0x000f280000300800 */
[----:B------:R-:W4:Y:S01]  /*2e7f0*/  LDL.LU R17, [R1+0x874] ;  /* 0x0008740001117983 */ /* 0x000f220000300800 */
[----:B-1----:R-:W-:Y:S01]  /*2e800*/  VIADD R0, R0, UR8 ;  /* 0x0000000800007c36 */ /* 0x002fe20008000000 */
[----:B------:R-:W1:Y:S02]  /*2e810*/  LDCU UR8, c[0x0][0x3b8] ;  /* 0x00007700ff0877ac */ /* 0x000e640008000800 */
[----:B------:R-:W4:Y:S04]  /*2e820*/  LDL.LU R19, [R1+0x868] ;  /* 0x0008680001137983 */ /* 0x000f280000300800 */
[----:B------:R-:W4:Y:S04]  /*2e830*/  LDL.LU R20, [R1+0x870] ;  /* 0x0008700001147983 */ /* 0x000f280000300800 */
[----:B------:R-:W4:Y:S04]  /*2e840*/  LDL.LU R21, [R1+0x81c] ;  /* 0x00081c0001157983 */ /* 0x000f280000300800 */
[----:B------:R-:W4:Y:S04]  /*2e850*/  LDL.LU R22, [R1+0x824] ;  /* 0x0008240001167983 */ /* 0x000f280000300800 */
[----:B------:R-:W4:Y:S04]  /*2e860*/  LDL.LU R23, [R1+0x818] ;  /* 0x0008180001177983 */ /* 0x000f280000300800 */
[----:B------:R-:W-:Y:S04]  /*2e870*/  STSM.16.M88.4 [R26], R8 ;  /* 0x000000081a007844 */ /* 0x000fe80000000200 */
[----:B------:R0:W-:Y:S04]  /*2e880*/  STL [R1+0xfd4], R0 ;  /* 0x000fd40001007387 */ /* 0x0001e80000100800 */
[----:B------:R-:W4:Y:S01]  /*2e890*/  LDL.LU R24, [R1+0x820] ;  /* 0x0008200001187983 */ /* 0x000f220000300800 */
[----:B0-----:R-:W-:Y:S01]  /*2e8a0*/  VIADD R0, R0, UR9 ;  /* 0x0000000900007c36 */ /* 0x001fe20008000000 */
[----:B------:R-:W0:Y:S01]  /*2e8b0*/  LDCU UR9, c[0x0][0x3b8] ;  /* 0x00007700ff0977ac */ /* 0x000e220008000800 */
[----:B--2---:R-:W-:-:S02]  /*2e8c0*/  PRMT R8, R13, 0x5410, R14 ;  /* 0x000054100d087816 */ /* 0x004fc4000000000e */
[----:B------:R-:W2:Y:S04]  /*2e8d0*/  LDL.LU R14, [R1+0x7ec] ;  /* 0x0007ec00010e7983 */ /* 0x000ea80000300800 */
[----:B------:R-:W2:Y:S04]  /*2e8e0*/  LDL.LU R13, [R1+0x7f4] ;  /* 0x0007f400010d7983 */ /* 0x000ea80000300800 */
[----:B------:R-:W2:Y:S04]  /*2e8f0*/  LDL.LU R25, [R1+0x7e8] ;  /* 0x0007e80001197983 */ /* 0x000ea80000300800 */
[----:B------:R-:W2:Y:S04]  /*2e900*/  LDL.LU R3, [R1+0x7f0] ;  /* 0x0007f00001037983 */ /* 0x000ea80000300800 */
[----:B------:R-:W2:Y:S01]  /*2e910*/  LDL.LU R28, [R1+0x11f4] ;  /* 0x0011f400011c7983 */ /* 0x000ea20000300800 */
[----:B---3--:R-:W-:-:S03]  /*2e920*/  PRMT R9, R5, 0x5410, R4 ;  /* 0x0000541005097816 */ /* 0x008fc60000000004 */
[----:B------:R-:W3:Y:S04]  /*2e930*/  LDL.LU R15, [R1+0x1208] ;  /* 0x00120800010f7983 */ /* 0x000ee80000300800 */
[----:B------:R-:W2:Y:S04]  /*2e940*/  LDL.LU R4, [R1+0x11f0] ;  /* 0x0011f00001047983 */ /* 0x000ea80000300800 */
[----:B------:R-:W-:Y:S01]  /*2e950*/  STL [R1+0xfe4], R0 ;  /* 0x000fe40001007387 */ /* 0x000fe20000100800 */
[----:B----4-:R-:W-:-:S03]  /*2e960*/  PRMT R10, R7, 0x5410, R6 ;  /* 0x00005410070a7816 */ /* 0x010fc60000000006 */
[----:B------:R-:W4:Y:S04]  /*2e970*/  LDL.LU R5, [R1+0x1204] ;  /* 0x0012040001057983 */ /* 0x000f280000300800 */
[----:B------:R-:W2:Y:S01]  /*2e980*/  LDL.LU R6, [R1+0x1014] ;  /* 0x0010140001067983 */ /* 0x000ea20000300800 */
[----:B------:R-:W-:-:S03]  /*2e990*/  PRMT R11, R2, 0x5410, R27 ;  /* 0x00005410020b7816 */ /* 0x000fc6000000001b */
[----:B------:R-:W2:Y:S04]  /*2e9a0*/  LDL.LU R7, [R1+0x1054] ;  /* 0x0010540001077983 */ /* 0x000ea80000300800 */
[----:B------:R-:W2:Y:S04]  /*2e9b0*/  LDL.LU R27, [R1+0x1010] ;  /* 0x00101000011b7983 */ /* 0x000ea80000300800 */
[----:B------:R-:W2:Y:S04]  /*2e9c0*/  LDL.LU R2, [R1+0x101c] ;  /* 0x00101c0001027983 */ /* 0x000ea80000300800 */
[----:B------:R0:W-:Y:S04]  /*2e9d0*/  STSM.16.M88.4 [R26+0x800], R8 ;  /* 0x000800081a007844 */ /* 0x0001e80000000200 */
[----:B0-----:R-:W2:Y:S04]  /*2e9e0*/  LDL.LU R10, [R1+0x930] ;  /* 0x00093000010a7983 */ /* 0x001ea80000300800 */
[----:B------:R-:W2:Y:S01]  /*2e9f0*/  LDL.LU R11, [R1+0x938] ;  /* 0x00093800010b7983 */ /* 0x000ea20000300800 */
[----:B------:R-:W-:Y:S01]  /*2ea00*/  VIADD R0, R0, UR10 ;  /* 0x0000000a00007c36 */ /* 0x000fe20008000000 */
        /* <DEDUP_REMOVED lines=9> */
[----:B------:R-:W1:Y:S01]  /*2eaa0*/  LDCU UR13, c[0x0][0x3b8] ;  /* 0x00007700ff0d77ac */ /* 0x000e620008000800 */
[----:B------:R-:W-:-:S02]  /*2eab0*/  PRMT R9, R18, 0x5410, R29 ;  /* 0x0000541012097816 */ /* 0x000fc4000000001d */
[----:B--2---:R-:W-:Y:S02]  /*2eac0*/  PRMT R8, R11, 0x5410, R10 ;  /* 0x000054100b087816 */ /* 0x004fe4000000000a */
[----:B------:R-:W-:Y:S02]  /*2ead0*/  PRMT R10, R17, 0x5410, R16 ;  /* 0x00005410110a7816 */ /* 0x000fe40000000010 */
[----:B------:R-:W-:-:S05]  /*2eae0*/  PRMT R11, R20, 0x5410, R19 ;  /* 0x00005410140b7816 */ /* 0x000fca0000000013 */
[----:B------:R2:W-:Y:S02]  /*2eaf0*/  STSM.16.M88.4 [R26+0x1000], R8 ;  /* 0x001000081a007844 */ /* 0x0005e40000000200 */
[----:B--2---:R-:W-:Y:S02]  /*2eb00*/  PRMT R10, R13, 0x5410, R14 ;  /* 0x000054100d0a7816 */ /* 0x004fe4000000000e */
[----:B------:R-:W2:Y:S04]  /*2eb10*/  LDL.LU R14, [R1+0x1048] ;  /* 0x00104800010e7983 */ /* 0x000ea80000300800 */
[----:B------:R-:W2:Y:S01]  /*2eb20*/  LDL.LU R13, [R1+0x1050] ;  /* 0x00105000010d7983 */ /* 0x000ea20000300800 */
[----:B------:R-:W-:-:S03]  /*2eb30*/  PRMT R8, R22, 0x5410, R21 ;  /* 0x0000541016087816 */ /* 0x000fc60000000015 */
[----:B------:R0:W-:Y:S01]  /*2eb40*/  STL [R1+0xfd8], R0 ;  /* 0x000fd80001007387 */ /* 0x0001e20000100800 */
[----:B------:R-:W-:Y:S02]  /*2eb50*/  PRMT R9, R24, 0x5410, R23 ;  /* 0x0000541018097816 */ /* 0x000fe40000000017 */
[----:B------:R-:W-:Y:S01]  /*2eb60*/  PRMT R11, R3, 0x5410, R25 ;  /* 0x00005410030b7816 */ /* 0x000fe20000000019 */
[----:B0-----:R-:W-:-:S04]  /*2eb70*/  VIADD R0, R0, UR14 ;  /* 0x0000000e00007c36 */ /* 0x001fc80008000000 */
[----:B------:R-:W-:Y:S01]  /*2eb80*/  STSM.16.M88.4 [R26+0x1800], R8 ;  /* 0x001800081a007844 */ /* 0x000fe20000000200 */
[----:B------:R-:W0:Y:S03]  /*2eb90*/  LDCU UR14, c[0x0][0x3b8] ;  /* 0x00007700ff0e77ac */ /* 0x000e260008000800 */
[----:B------:R1:W-:Y:S01]  /*2eba0*/  STL [R1+0x100c], R0 ;  /* 0x00100c0001007387 */ /* 0x0003e20000100800 */
[----:B------:R-:W-:Y:S01]  /*2ebb0*/  BAR.SYNC.DEFER_BLOCKING 0x0 ;  /* 0x0000000000007b1d */ /* 0x000fe20000010000 */
[----:B-1----:R-:W-:-:S05]  /*2ebc0*/  VIADD R0, R0, UR15 ;  /* 0x0000000f00007c36 */ /* 0x002fca0008000000 */
[----:B------:R-:W1:Y:S01]  /*2ebd0*/  LDCU UR15, c[0x0][0x3b8] ;  /* 0x00007700ff0f77ac */ /* 0x000e620008000800 */
[----:B----4-:R-:W-:Y:S02]  /*2ebe0*/  PRMT R9, R5, 0x5410, R4 ;  /* 0x0000541005097816 */ /* 0x010fe40000000004 */
[----:B------:R-:W4:Y:S04]  /*2ebf0*/  LDL.LU R4, [R1+0x1018] ;  /* 0x0010180001047983 */ /* 0x000f280000300800 */
[----:B------:R-:W4:Y:S01]  /*2ec00*/  LDL.LU R5, [R1+0x104c] ;  /* 0x00104c0001057983 */ /* 0x000f220000300800 */
[----:B------:R-:W-:-:S03]  /*2ec10*/  PRMT R10, R7, 0x5410, R6 ;  /* 0x00005410070a7816 */ /* 0x000fc60000000006 */
[----:B------:R0:W-:Y:S01]  /*2ec20*/  STL [R1+0xfdc], R0 ;  /* 0x000fdc0001007387 */ /* 0x0001e20000100800 */
[----:B------:R-:W-:-:S03]  /*2ec30*/  PRMT R11, R2, 0x5410, R27 ;  /* 0x00005410020b7816 */ /* 0x000fc6000000001b */
[----:B------:R-:W4:Y:S04]  /*2ec40*/  LDL.LU R6, [R1+0x103c] ;  /* 0x00103c0001067983 */ /* 0x000f280000300800 */
[----:B------:R-:W4:Y:S01]  /*2ec50*/  LDL.LU R7, [R1+0x1044] ;  /* 0x0010440001077983 */ /* 0x000f220000300800 */
[----:B0-----:R-:W-:-:S03]  /*2ec60*/  VIADD R0, R0, UR16 ;  /* 0x0000001000007c36 */ /* 0x001fc60008000000 */
[----:B------:R-:W0:Y:S04]  /*2ec70*/  LDS.128 R16, [R12] ;  /* 0x000000000c107984 */ /* 0x000e280000000c00 */
[----:B------:R0:W-:Y:S04]  /*2ec80*/  STL [R1+0x1008], R0 ;  /* 0x0010080001007387 */ /* 0x0001e80000100800 */
[----:B------:R-:W4:Y:S04]  /*2ec90*/  LDL.LU R27, [R1+0x1038] ;  /* 0x00103800011b7983 */ /* 0x000f280000300800 */
[----:B------:R-:W4:Y:S01]  /*2eca0*/  LDL.LU R2, [R1+0x1040] ;  /* 0x0010400001027983 */ /* 0x000f220000300800 */
[----:B---3--:R-:W-:-:S03]  /*2ecb0*/  PRMT R8, R15, 0x5410, R28 ;  /* 0x000054100f087816 */ /* 0x008fc6000000001c */
[----:B------:R-:W-:Y:S04]  /*2ecc0*/  LDS.128 R20, [R12+0x4000] ;  /* 0x004000000c147984 */ /* 0x000fe80000000c00 */
[----:B0-----:R-:W-:Y:S01]  /*2ecd0*/  STL.64 [R1+0x80], R16 ;  /* 0x0000801001007387 */ /* 0x001fe20000100a00 */
[----:B------:R-:W-:-:S03]  /*2ece0*/  IMAD.MOV.U32 R15, RZ, RZ, R16 ;  /* 0x000000ffff0f7224 */ /* 0x000fc600078e0010 */
[----:B------:R-:W-:Y:S04]  /*2ecf0*/  STL.64 [R1+0x88], R18 ;  /* 0x0000881201007387 */ /* 0x000fe80000100a00 */
[----:B------:R-:W0:Y:S01]  /*2ed00*/  LDS.128 R16, [R12+0x2000] ;  /* 0x002000000c107984 */ /* 0x000e220000000c00 */
[----:B------:R-:W-:-:S03]  /*2ed10*/  VIADD R0, R0, UR17 ;  /* 0x0000001100007c36 */ /* 0x000fc60008000000 */
[----:B------:R-:W-:Y:S04]  /*2ed20*/  STL [R1+0x132c], R15 ;  /* 0x00132c0f01007387 */ /* 0x000fe80000100800 */
[----:B------:R3:W-:Y:S04]  /*2ed30*/  STL [R1+0x1014], R0 ;  /* 0x0010140001007387 */ /* 0x0007e80000100800 */
[----:B0-----:R-:W-:Y:S04]  /*2ed40*/  STL.64 [R1+0x70], R16 ;  /* 0x0000701001007387 */ /* 0x001fe80000100a00 */
[----:B------:R-:W-:Y:S04]  /*2ed50*/  STL.64 [R1+0x78], R18 ;  /* 0x0000781201007387 */ /* 0x000fe80000100a00 */
[----:B------:R-:W0:Y:S01]  /*2ed60*/  LDS.128 R16, [R12+0x6000] ;  /* 0x006000000c107984 */ /* 0x000e220000000c00 */
[----:B------:R-:W-:Y:S01]  /*2ed70*/  BAR.SYNC.DEFER_BLOCKING 0x0 ;  /* 0x0000000000007b1d */ /* 0x000fe20000010000 */
[----:B---3--:R-:W-:-:S05]  /*2ed80*/  VIADD R0, R0, UR18 ;  /* 0x0000001200007c36 */ /* 0x008fca0008000000 */
[----:B------:R-:W-:Y:S04]  /*2ed90*/  STL.64 [R1+0x60], R20 ;  /* 0x0000601401007387 */ /* 0x000fe80000100a00 */
[----:B------:R-:W-:Y:S04]  /*2eda0*/  STL.64 [R1+0x68], R22 ;  /* 0x0000681601007387 */ /* 0x000fe80000100a00 */
[----:B0-----:R-:W-:Y:S04]  /*2edb0*/  STL.64 [R1+0x50], R16 ;  /* 0x0000501001007387 */ /* 0x001fe80000100a00 */
[----:B------:R-:W-:Y:S04]  /*2edc0*/  STL.64 [R1+0x58], R18 ;  /* 0x0000581201007387 */ /* 0x000fe80000100a00 */
[----:B------:R0:W-:Y:S04]  /*2edd0*/  STL [R1+0x101c], R0 ;  /* 0x00101c0001007387 */ /* 0x0001e80000100800 */
[----:B------:R-:W3:Y:S04]  /*2ede0*/  LDL.LU R15, [R1+0x97c] ;  /* 0x00097c00010f7983 */ /* 0x000ee80000300800 */
[----:B------:R-:W3:Y:S01]  /*2edf0*/  LDL.LU R29, [R1+0x984] ;  /* 0x00098400011d7983 */ /* 0x000ee20000300800 */
[----:B0-----:R-:W-:Y:S01]  /*2ee00*/  VIADD R0, R0, UR5 ;  /* 0x0000000500007c36 */ /* 0x001fe20008000000 */
[----:B------:R-:W0:Y:S04]  /*2ee10*/  LDCU UR5, c[0x0][0x3b8] ;  /* 0x00007700ff0577ac */ /* 0x000e280008000800 */
[----:B------:R1:W-:Y:S04]  /*2ee20*/  STL [R1+0x1010], R0 ;  /* 0x0010100001007387 */ /* 0x0003e80000100800 */
[----:B------:R-:W3:Y:S04]  /*2ee30*/  LDL.LU R18, [R1+0x8ac] ;  /* 0x0008ac0001127983 */ /* 0x000ee80000300800 */
[----:B------:R-:W3:Y:S01]  /*2ee40*/  LDL.LU R16, [R1+0x8b4] ;  /* 0x0008b40001107983 */ /* 0x000ee20000300800 */
[----:B-1----:R-:W-:Y:S01]  /*2ee50*/  VIADD R0, R0, UR6 ;  /* 0x0000000600007c36 */ /* 0x002fe20008000000 */
[----:B------:R-:W1:Y:S02]  /*2ee60*/  LDCU UR6, c[0x0][0x3b8] ;  /* 0x00007700ff0677ac */ /* 0x000e640008000800 */
[----:B------:R-:W3:Y:S04]  /*2ee70*/  LDL.LU R17, [R1+0x8a8] ;  /* 0x0008a80001117983 */ /* 0x000ee80000300800 */
[----:B------:R-:W3:Y:S04]  /*2ee80*/  LDL.LU R19, [R1+0x8b0] ;  /* 0x0008b00001137983 */ /* 0x000ee80000300800 */
[----:B------:R-:W3:Y:S04]  /*2ee90*/  LDL.LU R20, [R1+0x84c] ;  /* 0x00084c0001147983 */ /* 0x000ee80000300800 */
[----:B------:R-:W3:Y:S04]  /*2eea0*/  LDL.LU R21, [R1+0x854] ;  /* 0x0008540001157983 */ /* 0x000ee80000300800 */
[----:B------:R-:W3:Y:S04]  /*2eeb0*/  LDL.LU R22, [R1+0x848] ;  /* 0x0008480001167983 */ /* 0x000ee80000300800 */
[----:B------:R-:W-:Y:S04]  /*2eec0*/  STSM.16.M88.4 [R26], R8 ;  /* 0x000000081a007844 */ /* 0x000fe80000000200 */
[----:B------:R0:W-:Y:S04]  /*2eed0*/  STL [R1+0x1018], R0 ;  /* 0x0010180001007387 */ /* 0x0001e80000100800 */
[----:B------:R-:W3:Y:S01]  /*2eee0*/  LDL.LU R23, [R1+0x850] ;  /* 0x0008500001177983 */ /* 0x000ee20000300800 */
[----:B0-----:R-:W-:Y:S01]  /*2eef0*/  VIADD R0, R0, UR7 ;  /* 0x0000000700007c36 */ /* 0x001fe20008000000 */
[----:B------:R-:W0:Y:S01]  /*2ef00*/  LDCU UR7, c[0x0][0x3b8] ;  /* 0x00007700ff0777ac */ /* 0x000e220008000800 */
[----:B--2---:R-:W-:-:S02]  /*2ef10*/  PRMT R8, R13, 0x5410, R14 ;  /* 0x000054100d087816 */ /* 0x004fc4000000000e */
[----:B----4-:R-:W-:Y:S02]  /*2ef20*/  PRMT R9, R5, 0x5410, R4 ;  /* 0x0000541005097816 */ /* 0x010fe40000000004 */
[----:B------:R-:W2:Y:S04]  /*2ef30*/  LDL.LU R4, [R1+0x80c] ;  /* 0x00080c0001047983 */ /* 0x000ea80000300800 */
[----:B------:R-:W2:Y:S04]  /*2ef40*/  LDL.LU R5, [R1+0x814] ;  /* 0x0008140001057983 */ /* 0x000ea80000300800 */
[----:B------:R-:W4:Y:S01]  /*2ef50*/  LDL.LU R24, [R1+0x808] ;  /* 0x0008080001187983 */ /* 0x000f220000300800 */
[----:B------:R-:W-:-:S03]  /*2ef60*/  PRMT R10, R7, 0x5410, R6 ;  /* 0x00005410070a7816 */ /* 0x000fc60000000006 */
[----:B------:R-:W4:Y:S04]  /*2ef70*/  LDL.LU R25, [R1+0x810] ;  /* 0x0008100001197983 */ /* 0x000f280000300800 */
[----:B------:R-:W2:Y:S04]  /*2ef80*/  LDL.LU R3, [R1+0x1230] ;  /* 0x0012300001037983 */ /* 0x000ea80000300800 */
[----:B------:R-:W2:Y:S04]  /*2ef90*/  LDL.LU R28, [R1+0x1240] ;  /* 0x00124000011c7983 */ /* 0x000ea80000300800 */
[----:B------:R-:W2:Y:S01]  /*2efa0*/  LDL.LU R6, [R1+0x122c] ;  /* 0x00122c0001067983 */ /* 0x000ea20000300800 */
[----:B------:R-:W-:-:S03]  /*2efb0*/  PRMT R11, R2, 0x5410, R27 ;  /* 0x00005410020b7816 */ /* 0x000fc6000000001b */
[----:B------:R-:W-:Y:S04]  /*2efc0*/  STL [R1+0x1040], R0 ;  /* 0x0010400001007387 */ /* 0x000fe80000100800 */
[----:B------:R-:W2:Y:S04]  /*2efd0*/  LDL.LU R7, [R1+0x123c] ;  /* 0x00123c0001077983 */ /* 0x000ea80000300800 */
[----:B------:R-:W2:Y:S04]  /*2efe0*/  LDL.LU R14, [R1+0x11d0] ;  /* 0x0011d000010e7983 */ /* 0x000ea80000300800 */
        /* <DEDUP_REMOVED lines=17> */
[----:B---3--:R-:W-:-:S02]  /*2f100*/  PRMT R9, R29, 0x5410, R15 ;  /* 0x000054101d097816 */ /* 0x008fc4000000000f */
        /* <DEDUP_REMOVED lines=10> */
[----:B----4-:R-:W-:Y:S01]  /*2f1b0*/  PRMT R11, R25, 0x5410, R24 ;  /* 0x00005410190b7816 */ /* 0x010fe20000000018 */
[----:B---3--:R-:W-:-:S04]  /*2f1c0*/  VIADD R0, R0, UR12 ;  /* 0x0000000c00007c36 */ /* 0x008fc80008000000 */
[----:B------:R-:W-:Y:S01]  /*2f1d0*/  STSM.16.M88.4 [R26+0x1800], R8 ;  /* 0x001800081a007844 */ /* 0x000fe20000000200 */
[----:B------:R-:W3:Y:S03]  /*2f1e0*/  LDCU UR12, c[0x0][0x3b8] ;  /* 0x00007700ff0c77ac */ /* 0x000ee60008000800 */
[----:B------:R4:W-:Y:S01]  /*2f1f0*/  STL [R1+0x1054], R0 ;  /* 0x0010540001007387 */ /* 0x0009e20000100800 */
[----:B------:R-:W-:Y:S01]  /*2f200*/  BAR.SYNC.DEFER_BLOCKING 0x0 ;  /* 0x0000000000007b1d */ /* 0x000fe20000010000 */
[----:B----4-:R-:W-:-:S05]  /*2f210*/  VIADD R0, R0, UR13 ;  /* 0x0000000d00007c36 */ /* 0x010fca0008000000 */
[----:B------:R-:W4:Y:S01]  /*2f220*/  LDCU UR13, c[0x0][0x3b8] ;  /* 0x00007700ff0d77ac */ /* 0x000f220008000800 */
[----:B------:R-:W-:Y:S02]  /*2f230*/  PRMT R9, R7, 0x5410, R6 ;  /* 0x0000541007097816 */ /* 0x000fe40000000006 */
[----:B------:R-:W3:Y:S04]  /*2f240*/  LDL.LU R6, [R1+0x109c] ;  /* 0x00109c0001067983 */ /* 0x000ee80000300800 */
[----:B------:R-:W3:Y:S01]  /*2f250*/  LDL.LU R7, [R1+0x10e4] ;  /* 0x0010e40001077983 */ /* 0x000ee20000300800 */
[----:B------:R-:W-:-:S03]  /*2f260*/  PRMT R8, R28, 0x5410, R3 ;  /* 0x000054101c087816 */ /* 0x000fc60000000003 */
[----:B------:R0:W-:Y:S01]  /*2f270*/  STL [R1+0x1048], R0 ;  /* 0x0010480001007387 */ /* 0x0001e20000100800 */
[----:B------:R-:W-:-:S03]  /*2f280*/  PRMT R10, R13, 0x5410, R14 ;  /* 0x000054100d0a7816 */ /* 0x000fc6000000000e */
[----:B------:R-:W4:Y:S01]  /*2f290*/  LDL.LU R28, [R1+0x10bc] ;  /* 0x0010bc00011c7983 */ /* 0x000f220000300800 */
[----:B------:R-:W-:-:S03]  /*2f2a0*/  PRMT R11, R2, 0x5410, R27 ;  /* 0x00005410020b7816 */ /* 0x000fc6000000001b */
[----:B------:R-:W4:Y:S01]  /*2f2b0*/  LDL.LU R14, [R1+0x10d8] ;  /* 0x0010d800010e7983 */ /* 0x000f220000300800 */
[----:B0-----:R-:W-:Y:S01]  /*2f2c0*/  VIADD R0, R0, UR14 ;  /* 0x0000000e00007c36 */ /* 0x001fe20008000000 */
[----:B------:R-:W0:Y:S02]  /*2f2d0*/  LDCU UR14, c[0x0][0x3b8] ;  /* 0x00007700ff0e77ac */ /* 0x000e240008000800 */
[----:B------:R-:W0:Y:S04]  /*2f2e0*/  LDS.128 R16, [R12+0x2000] ;  /* 0x002000000c107984 */ /* 0x000e280000000c00 */
[----:B------:R-:W-:Y:S04]  /*2f2f0*/  STL [R1+0x1050], R0 ;  /* 0x0010500001007387 */ /* 0x000fe80000100800 */
[----:B------:R-:W4:Y:S04]  /*2f300*/  LDL.LU R27, [R1+0x10ac] ;  /* 0x0010ac00011b7983 */ /* 0x000f280000300800 */
[----:B------:R-:W4:Y:S04]  /*2f310*/  LDL.LU R2, [R1+0x10c4] ;  /* 0x0010c40001027983 */ /* 0x000f280000300800 */
[----:B------:R-:W1:Y:S04]  /*2f320*/  LDS.128 R20, [R12] ;  /* 0x000000000c147984 */ /* 0x000e680000000c00 */
[----:B0-----:R-:W-:Y:S01]  /*2f330*/  STL.64 [R1+0xc0], R16 ;  /* 0x0000c01001007387 */ /* 0x001fe20000100a00 */
[----:B------:R-:W-:-:S03]  /*2f340*/  IMAD.MOV.U32 R13, RZ, RZ, R17 ;  /* 0x000000ffff0d7224 */ /* 0x000fc600078e0011 */
[----:B-1----:R-:W-:Y:S04]  /*2f350*/  STL.64 [R1+0xd0], R20 ;  /* 0x0000d01401007387 */ /* 0x002fe80000100a00 */
[----:B------:R-:W-:Y:S04]  /*2f360*/  STL.64 [R1+0xd8], R22 ;  /* 0x0000d81601007387 */ /* 0x000fe80000100a00 */
[----:B------:R-:W0:Y:S04]  /*2f370*/  LDS.128 R20, [R12+0x4000] ;  /* 0x004000000c147984 */ /* 0x000e280000000c00 */
[----:B------:R-:W-:Y:S04]  /*2f380*/  STL.64 [R1+0xc8], R18 ;  /* 0x0000c81201007387 */ /* 0x000fe80000100a00 */
[----:B------:R-:W1:Y:S01]  /*2f390*/  LDS.128 R16, [R12+0x6000] ;  /* 0x006000000c107984 */ /* 0x000e620000000c00 */
[----:B------:R-:W-:Y:S01]  /*2f3a0*/  VIADD R0, R0, UR15 ;  /* 0x0000000f00007c36 */ /* 0x000fe20008000000 */
[----:B------:R-:W-:Y:S06]  /*2f3b0*/  BAR.SYNC.DEFER_BLOCKING 0x0 ;  /* 0x0000000000007b1d */ /* 0x000fec0000010000 */
[----:B------:R0:W-:Y:S04]  /*2f3c0*/  STL [R1+0x1074], R0 ;  /* 0x0010740001007387 */ /* 0x0001e80000100800 */
[----:B------:R0:W-:Y:S02]  /*2f3d0*/  STL [R1+0x1330], R13 ;  /* 0x0013300d01007387 */ /* 0x0001e40000100800 */
[----:B0-----:R-:W-:Y:S01]  /*2f3e0*/  VIADD R0, R0, UR5 ;  /* 0x0000000500007c36 */ /* 0x001fe20008000000 */
[----:B------:R-:W0:Y:S01]  /*2f3f0*/  LDCU UR5, c[0x0][0x3b8] ;  /* 0x00007700ff0577ac */ /* 0x000e220008000800 */
[----:B------:R-:W-:Y:S04]  /*2f400*/  STL.64 [R1+0xb0], R20 ;  /* 0x0000b01401007387 */ /* 0x000fe80000100a00 */
[----:B------:R-:W-:Y:S04]  /*2f410*/  STL.64 [R1+0xb8], R22 ;  /* 0x0000b81601007387 */ /* 0x000fe80000100a00 */
[----:B-1----:R-:W-:Y:S04]  /*2f420*/  STL.64 [R1+0xa0], R16 ;  /* 0x0000a01001007387 */ /* 0x002fe80000100a00 */
[----:B------:R-:W-:Y:S04]  /*2f430*/  STL.64 [R1+0xa8], R18 ;  /* 0x0000a81201007387 */ /* 0x000fe80000100a00 */
[----:B------:R1:W-:Y:S04]  /*2f440*/  STL [R1+0x1084], R0 ;  /* 0x0010840001007387 */ /* 0x0003e80000100800 */
[----:B------:R-:W4:Y:S04]  /*2f450*/  LDL.LU R13, [R1+0x1088] ;  /* 0x00108800010d7983 */ /* 0x000f280000300800 */
[----:B------:R-:W4:Y:S01]  /*2f460*/  LDL.LU R15, [R1+0x10a0] ;  /* 0x0010a000010f7983 */ /* 0x000f220000300800 */
[----:B-1----:R-:W-:Y:S01]  /*2f470*/  VIADD R0, R0, UR6 ;  /* 0x0000000600007c36 */ /* 0x002fe20008000000 */
[----:B------:R-:W1:Y:S04]  /*2f480*/  LDCU UR6, c[0x0][0x3b8] ;  /* 0x00007700ff0677ac */ /* 0x000e680008000800 */
[----:B------:R0:W-:Y:S04]  /*2f490*/  STL [R1+0x1070], R0 ;  /* 0x0010700001007387 */ /* 0x0001e80000100800 */
[----:B------:R-:W4:Y:S04]  /*2f4a0*/  LDL.LU R29, [R1+0x940] ;  /* 0x00094000011d7983 */ /* 0x000f280000300800 */
[----:B------:R-:W4:Y:S01]  /*2f4b0*/  LDL.LU R18, [R1+0x950] ;  /* 0x0009500001127983 */ /* 0x000f220000300800 */
[----:B0-----:R-:W-:Y:S01]  /*2f4c0*/  VIADD R0, R0, UR7 ;  /* 0x0000000700007c36 */ /* 0x001fe20008000000 */
[----:B------:R-:W0:Y:S02]  /*2f4d0*/  LDCU UR7, c[0x0][0x3b8] ;  /* 0x00007700ff0777ac */ /* 0x000e240008000800 */
[----:B------:R-:W4:Y:S04]  /*2f4e0*/  LDL.LU R16, [R1+0x93c] ;  /* 0x00093c0001107983 */ /* 0x000f280000300800 */
[----:B------:R-:W4:Y:S04]  /*2f4f0*/  LDL.LU R17, [R1+0x94c] ;  /* 0x00094c0001117983 */ /* 0x000f280000300800 */
[----:B------:R2:W-:Y:S04]  /*2f500*/  STSM.16.M88.4 [R26], R8 ;  /* 0x000000081a007844 */ /* 0x0005e80000000200 */
[----:B------:R-:W4:Y:S04]  /*2f510*/  LDL.LU R19, [R1+0x87c] ;  /* 0x00087c0001137983 */ /* 0x000f280000300800 */
[----:B------:R-:W4:Y:S01]  /*2f520*/  LDL.LU R20, [R1+0x884] ;  /* 0x0008840001147983 */ /* 0x000f220000300800 */
[----:B--2---:R-:W-:-:S03]  /*2f530*/  PRMT R8, R5, 0x5410, R4 ;  /* 0x0000541005087816 */ /* 0x004fc60000000004 */
[----:B------:R-:W2:Y:S04]  /*2f540*/  LDL.LU R4, [R1+0x878] ;  /* 0x0008780001047983 */ /* 0x000ea80000300800 */
[----:B------:R0:W-:Y:S04]  /*2f550*/  STL [R1+0x109c], R0 ;  /* 0x00109c0001007387 */ /* 0x0001e80000100800 */
[----:B------:R-:W2:Y:S01]  /*2f560*/  LDL.LU R5, [R1+0x880] ;  /* 0x0008800001057983 */ /* 0x000ea20000300800 */
[----:B0-----:R-:W-:Y:S01]  /*2f570*/  VIADD R0, R0, UR8 ;  /* 0x0000000800007c36 */ /* 0x001fe20008000000 */
[----:B------:R-:W0:Y:S01]  /*2f580*/  LDCU UR8, c[0x0][0x3b8] ;  /* 0x00007700ff0877ac */ /* 0x000e220008000800 */
[----:B---3--:R-:W-:-:S02]  /*2f590*/  PRMT R9, R7, 0x5410, R6 ;  /* 0x0000541007097816 */ /* 0x008fc40000000006 */
[----:B------:R-:W3:Y:S04]  /*2f5a0*/  LDL.LU R6, [R1+0x82c] ;  /* 0x00082c0001067983 */ /* 0x000ee80000300800 */
[----:B------:R-:W3:Y:S04]  /*2f5b0*/  LDL.LU R7, [R1+0x834] ;  /* 0x0008340001077983 */ /* 0x000ee80000300800 */
[----:B------:R-:W2:Y:S04]  /*2f5c0*/  LDL.LU R21, [R1+0x828] ;  /* 0x0008280001157983 */ /* 0x000ea80000300800 */
[----:B------:R-:W2:Y:S01]  /*2f5d0*/  LDL.LU R22, [R1+0x830] ;  /* 0x0008300001167983 */ /* 0x000ea20000300800 */
[----:B----4-:R-:W-:-:S03]  /*2f5e0*/  PRMT R10, R14, 0x5410, R28 ;  /* 0x000054100e0a7816 */ /* 0x010fc6000000001c */
[----:B------:R-:W4:Y:S04]  /*2f5f0*/  LDL.LU R23, [R1+0x1270] ;  /* 0x0012700001177983 */ /* 0x000f280000300800 */
[----:B------:R-:W-:Y:S04]  /*2f600*/  STL [R1+0x10ac], R0 ;  /* 0x0010ac0001007387 */ /* 0x000fe80000100800 */
[----:B------:R-:W4:Y:S01]  /*2f610*/  LDL.LU R24, [R1+0x1278] ;  /* 0x0012780001187983 */ /* 0x000f220000300800 */
[----:B------:R-:W-:-:S03]  /*2f620*/  PRMT R11, R2, 0x5410, R27 ;  /* 0x00005410020b7816 */ /* 0x000fc6000000001b */
[----:B------:R-:W2:Y:S04]  /*2f630*/  LDL.LU R25, [R1+0x126c] ;  /* 0x00126c0001197983 */ /* 0x000ea80000300800 */
        /* <DEDUP_REMOVED lines=13> */
[----:B------:R0:W-:Y:S01]  /*2f710*/  STL [R1+0x10bc], R0 ;  /* 0x0010bc0001007387 */ /* 0x0001e20000100800 */
[----:B------:R-:W-:Y:S01]  /*2f720*/  PRMT R9, R15, 0x5410, R13 ;  /* 0x000054100f097816 */ /* 0x000fe2000000000d */
[----:B0-----:R-:W-:Y:S01]  /*2f730*/  VIADD R0, R0, UR11 ;  /* 0x0000000b00007c36 */ /* 0x001fe20008000000 */
[----:B------:R-:W0:Y:S04]  /*2f740*/  LDCU UR11, c[0x0][0x3b8] ;  /* 0x00007700ff0b77ac */ /* 0x000e280008000800 */
[----:B------:R1:W-:Y:S02]  /*2f750*/  STL [R1+0x1088], R0 ;  /* 0x0010880001007387 */ /* 0x0003e40000100800 */
[----:B-1----:R-:W-:Y:S01]  /*2f760*/  VIADD R0, R0, UR12 ;  /* 0x0000000c00007c36 */ /* 0x002fe20008000000 */
[----:B------:R-:W1:Y:S01]  /*2f770*/  LDCU UR12, c[0x0][0x3b8] ;  /* 0x00007700ff0c77ac */ /* 0x000e620008000800 */
[----:B--2---:R-:W-:-:S02]  /*2f780*/  PRMT R8, R11, 0x5410, R10 ;  /* 0x000054100b087816 */ /* 0x004fc4000000000a */
[----:B------:R-:W-:Y:S02]  /*2f790*/  PRMT R10, R18, 0x5410, R29 ;  /* 0x00005410120a7816 */ /* 0x000fe4000000001d */
[----:B------:R-:W-:-:S05]  /*2f7a0*/  PRMT R11, R17, 0x5410, R16 ;  /* 0x00005410110b7816 */ /* 0x000fca0000000010 */
[----:B------:R2:W-:Y:S02]  /*2f7b0*/  STSM.16.M88.4 [R26+0x1000], R8 ;  /* 0x001000081a007844 */ /* 0x0005e40000000200 */
[----:B--2---:R-:W-:Y:S02]  /*2f7c0*/  PRMT R8, R20, 0x5410, R19 ;  /* 0x0000541014087816 */ /* 0x004fe40000000013 */
[----:B------:R-:W-:Y:S02]  /*2f7d0*/  PRMT R9, R5, 0x5410, R4 ;  /* 0x0000541005097816 */ /* 0x000fe40000000004 */
[----:B---3--:R-:W-:Y:S01]  /*2f7e0*/  PRMT R10, R7, 0x5410, R6 ;  /* 0x00005410070a7816 */ /* 0x008fe20000000006 */
[----:B------:R-:W2:Y:S01]  /*2f7f0*/  LDL.LU R4, [R1+0x114c] ;  /* 0x00114c0001047983 */ /* 0x000ea20000300800 */
[----:B------:R-:W-:-:S03]  /*2f800*/  PRMT R11, R22, 0x5410, R21 ;  /* 0x00005410160b7816 */ /* 0x000fc60000000015 */
[----:B------:R-:W2:Y:S04]  /*2f810*/  LDL.LU R5, [R1+0x11a0] ;  /* 0x0011a00001057983 */ /* 0x000ea80000300800 */
[----:B------:R-:W-:Y:S01]  /*2f820*/  STSM.16.M88.4 [R26+0x1800], R8 ;  /* 0x001800081a007844 */ /* 0x000fe20000000200 */
[----:B------:R-:W-:Y:S06]  /*2f830*/  BAR.SYNC.DEFER_BLOCKING 0x0 ;  /* 0x0000000000007b1d */ /* 0x000fec0000010000 */
[----:B------:R-:W3:Y:S04]  /*2f840*/  LDS.128 R16, [R12] ;  /* 0x000000000c107984 */ /* 0x000ee80000000c00 */
[----:B------:R0:W-:Y:S04]  /*2f850*/  STL [R1+0x10a0], R0 ;  /* 0x0010a00001007387 */ /* 0x0001e80000100800 */
[----:B------:R-:W2:Y:S04]  /*2f860*/  LDL.LU R6, [R1+0x1148] ;  /* 0x0011480001067983 */ /* 0x000ea80000300800 */
[----:B------:R-:W2:Y:S01]  /*2f870*/  LDL.LU R7, [R1+0x119c] ;  /* 0x00119c0001077983 */ /* 0x000ea20000300800 */
[----:B0-----:R-:W-:Y:S01]  /*2f880*/  VIADD R0, R0, UR13 ;  /* 0x0000000d00007c36 */ /* 0x001fe20008000000 */
[----:B------:R-:W-:Y:S01]  /*2f890*/  PRMT R11, R2, 0x5410, R27 ;  /* 0x00005410020b7816 */ /* 0x000fe2000000001b */
[----:B------:R-:W0:Y:S03]  /*2f8a0*/  LDCU UR13, c[0x0][0x3b8] ;  /* 0x00007700ff0d77ac */ /* 0x000e260008000800 */
[----:B------:R1:W-:Y:S02]  /*2f8b0*/  STL [R1+0x10c4], R0 ;  /* 0x0010c40001007387 */ /* 0x0003e40000100800 */
[----:B-1----:R-:W-:-:S05]  /*2f8c0*/  VIADD R0, R0, UR14 ;  /* 0x0000000e00007c36 */ /* 0x002fca0008000000 */
[----:B------:R1:W-:Y:S01]  /*2f8d0*/  STL [R1+0x10a4], R0 ;  /* 0x0010a40001007387 */ /* 0x0003e20000100800 */
[----:B------:R-:W-:-:S03]  /*2f8e0*/  PRMT R10, R14, 0x5410, R28 ;  /* 0x000054100e0a7816 */ /* 0x000fc6000000001c */
[----:B------:R-:W2:Y:S04]  /*2f8f0*/  LDL.LU R27, [R1+0x1128] ;  /* 0x00112800011b7983 */ /* 0x000ea80000300800 */
[----:B------:R-:W2:Y:S01]  /*2f900*/  LDL.LU R2, [R1+0x1138] ;  /* 0x0011380001027983 */ /* 0x000ea20000300800 */
[----:B-1----:R-:W-:Y:S01]  /*2f910*/  VIADD R0, R0, UR5 ;  /* 0x0000000500007c36 */ /* 0x002fe20008000000 */
[----:B----4-:R-:W-:Y:S01]  /*2f920*/  PRMT R8, R24, 0x5410, R23 ;  /* 0x0000541018087816 */ /* 0x010fe20000000017 */
[----:B---3--:R-:W-:Y:S01]  /*2f930*/  IMAD.MOV.U32 R14, RZ, RZ, R18 ;  /* 0x000000ffff0e7224 */ /* 0x008fe200078e0012 */
[----:B------:R-:W-:Y:S01]  /*2f940*/  LDS.128 R20, [R12+0x4000] ;  /* 0x004000000c147984 */ /* 0x000fe20000000c00 */
[----:B------:R-:W-:Y:S01]  /*2f950*/  PRMT R9, R3, 0x5410, R25 ;  /* 0x0000541003097816 */ /* 0x000fe20000000019 */
[----:B------:R-:W1:Y:S02]  /*2f960*/  LDCU UR5, c[0x0][0x3b8] ;  /* 0x00007700ff0577ac */ /* 0x000e640008000800 */
[----:B------:R3:W-:Y:S04]  /*2f970*/  STL [R1+0x10d8], R0 ;  /* 0x0010d80001007387 */ /* 0x0007e80000100800 */
[----:B------:R-:W-:Y:S04]  /*2f980*/  STL.64 [R1+0x120], R16 ;  /* 0x0001201001007387 */ /* 0x000fe80000100a00 */
[----:B------:R-:W-:Y:S04]  /*2f990*/  STL.64 [R1+0x128], R18 ;  /* 0x0001281201007387 */ /* 0x000fe80000100a00 */
[----:B------:R-:W4:Y:S01]  /*2f9a0*/  LDS.128 R16, [R12+0x2000] ;  /* 0x002000000c107984 */ /* 0x000f220000000c00 */
[----:B---3--:R-:W-:Y:S01]  /*2f9b0*/  VIADD R0, R0, UR6 ;  /* 0x0000000600007c36 */ /* 0x008fe20008000000 */
[----:B------:R-:W3:Y:S04]  /*2f9c0*/  LDCU UR6, c[0x0][0x3b8] ;  /* 0x00007700ff0677ac */ /* 0x000ee80008000800 */
[----:B------:R0:W-:Y:S04]  /*2f9d0*/  STL [R1+0x10dc], R0 ;  /* 0x0010dc0001007387 */ /* 0x0001e80000100800 */
[----:B----4-:R-:W-:Y:S04]  /*2f9e0*/  STL.64 [R1+0x110], R16 ;  /* 0x0001101001007387 */ /* 0x010fe80000100a00 */
[----:B------:R-:W-:Y:S04]  /*2f9f0*/  STL.64 [R1+0x118], R18 ;  /* 0x0001181201007387 */ /* 0x000fe80000100a00 */
[----:B------:R-:W4:Y:S01]  /*2fa00*/  LDS.128 R16, [R12+0x6000] ;  /* 0x006000000c107984 */ /* 0x000f220000000c00 */
[----:B------:R-:W-:Y:S01]  /*2fa10*/  BAR.SYNC.DEFER_BLOCKING 0x0 ;  /* 0x0000000000007b1d */ /* 0x000fe20000010000 */
[----:B0-----:R-:W-:-:S05]  /*2fa20*/  VIADD R0, R0, UR7 ;  /* 0x0000000700007c36 */ /* 0x001fca0008000000 */
[----:B------:R-:W0:Y:S01]  /*2fa30*/  LDCU UR7, c[0x0][0x3b8] ;  /* 0x00007700ff0777ac */ /* 0x000e220008000800 */
[----:B------:R-:W-:Y:S04]  /*2fa40*/  STL.64 [R1+0x100], R20 ;  /* 0x0001001401007387 */ /* 0x000fe80000100a00 */
[----:B------:R-:W-:Y:S04]  /*2fa50*/  STL.64 [R1+0x108], R22 ;  /* 0x0001081601007387 */ /* 0x000fe80000100a00 */
[----:B------:R-:W3:Y:S04]  /*2fa60*/  LDL.LU R13, [R1+0x110c] ;  /* 0x00110c00010d7983 */ /* 0x000ee80000300800 */
[----:B------:R0:W-:Y:S04]  /*2fa70*/  STSM.16.M88.4 [R26], R8 ;  /* 0x000000081a007844 */ /* 0x0001e80000000200 */
[----:B----4-:R-:W-:Y:S04]  /*2fa80*/  STL.64 [R1+0xf0], R16 ;  /* 0x0000f01001007387 */ /* 0x010fe80000100a00 */
[----:B------:R-:W-:Y:S04]  /*2fa90*/  STL.64 [R1+0xf8], R18 ;  /* 0x0000f81201007387 */ /* 0x000fe80000100a00 */
[----:B------:R4:W-:Y:S04]  /*2faa0*/  STL [R1+0x10e4], R0 ;  /* 0x0010e40001007387 */ /* 0x0009e80000100800 */
[----:B0-----:R-:W3:Y:S01]  /*2fab0*/  LDL.LU R11, [R1+0x112c] ;  /* 0x00112c00010b7983 */ /* 0x001ee20000300800 */
[----:B----4-:R-:W-:Y:S01]  /*2fac0*/  VIADD R0, R0, UR8 ;  /* 0x0000000800007c36 */ /* 0x010fe20008000000 */
[----:B------:R-:W0:Y:S04]  /*2fad0*/  LDCU UR8, c[0x0][0x3b8] ;  /* 0x00007700ff0877ac */ /* 0x000e280008000800 */
[----:B------:R4:W-:Y:S04]  /*2fae0*/  STL [R1+0x10ec], R0 ;  /* 0x0010ec0001007387 */ /* 0x0009e80000100800 */
[----:B------:R-:W3:Y:S04]  /*2faf0*/  LDL.LU R15, [R1+0x10f4] ;  /* 0x0010f400010f7983 */ /* 0x000ee80000300800 */
[----:B------:R-:W3:Y:S01]  /*2fb00*/  LDL.LU R29, [R1+0x1104] ;  /* 0x00110400011d7983 */ /* 0x000ee20000300800 */
[----:B----4-:R-:W-:Y:S01]  /*2fb10*/  VIADD R0, R0, UR9 ;  /* 0x0000000900007c36 */ /* 0x010fe20008000000 */
[----:B------:R-:W4:Y:S02]  /*2fb20*/  LDCU UR9, c[0x0][0x3b8] ;  /* 0x00007700ff0977ac */ /* 0x000f240008000800 */
[----:B------:R-:W4:Y:S04]  /*2fb30*/  LDL.LU R18, [R1+0x998] ;  /* 0x0009980001127983 */ /* 0x000f280000300800 */
[----:B------:R-:W4:Y:S04]  /*2fb40*/  LDL.LU R16, [R1+0x98c] ;  /* 0x00098c0001107983 */ /* 0x000f280000300800 */
        /* <DEDUP_REMOVED lines=13> */
[----:B--2---:R-:W-:-:S02]  /*2fc20*/  PRMT R8, R5, 0x5410, R4 ;  /* 0x0000541005087816 */ /* 0x004fc40000000004 */
[----:B------:R-:W2:Y:S04]  /*2fc30*/  LDL.LU R4, [R1+0x1290] ;  /* 0x0012900001047983 */ /* 0x000ea80000300800 */
[----:B------:R-:W2:Y:S01]  /*2fc40*/  LDL.LU R5, [R1+0x12a0] ;  /* 0x0012a00001057983 */ /* 0x000ea20000300800 */
[----:B------:R-:W-:-:S03]  /*2fc50*/  PRMT R9, R7, 0x5410, R6 ;  /* 0x0000541007097816 */ /* 0x000fc60000000006 */
[----:B------:R-:W2:Y:S04]  /*2fc60*/  LDL.LU R6, [R1+0x1250] ;  /* 0x0012500001067983 */ /* 0x000ea80000300800 */
[----:B------:R-:W2:Y:S01]  /*2fc70*/  LDL.LU R7, [R1+0x1258] ;  /* 0x0012580001077983 */ /* 0x000ea20000300800 */
[----:B------:R-:W-:-:S03]  /*2fc80*/  PRMT R10, R2, 0x5410, R27 ;  /* 0x00005410020a7816 */ /* 0x000fc6000000001b */
[----:B------:R-:W2:Y:S04]  /*2fc90*/  LDL.LU R27, [R1+0x124c] ;  /* 0x00124c00011b7983 */ /* 0x000ea80000300800 */
[----:B------:R-:W2:Y:S01]  /*2fca0*/  LDL.LU R2, [R1+0x1254] ;  /* 0x0012540001027983 */ /* 0x000ea20000300800 */
[----:B---3--:R-:W-:-:S03]  /*2fcb0*/  PRMT R11, R11, 0x5410, R13 ;  /* 0x000054100b0b7816 */ /* 0x008fc6000000000d */
[----:B------:R-:W3:Y:S04]  /*2fcc0*/  LDL.LU R13, [R1+0x1330] ;  /* 0x00133000010d7983 */ /* 0x000ee80000300800 */
[----:B------:R0:W-:Y:S04]  /*2fcd0*/  STSM.16.M88.4 [R26+0x800], R8 ;  /* 0x000800081a007844 */ /* 0x0001e80000000200 */
[----:B0-----:R-:W2:Y:S04]  /*2fce0*/  LDL.LU R8, [R1+0x1114] ;  /* 0x0011140001087983 */ /* 0x001ea80000300800 */
[----:B------:R-:W3:Y:S04]  /*2fcf0*/  LDL.LU R9, [R1+0x1110] ;  /* 0x0011100001097983 */ /* 0x000ee80000300800 */
[----:B------:R-:W4:Y:S04]  /*2fd00*/  LDL.LU R10, [R1+0x1100] ;  /* 0x00110000010a7983 */ /* 0x000f280000300800 */
[----:B------:R0:W-:Y:S04]  /*2fd10*/  STL [R1+0x110c], R0 ;  /* 0x00110c0001007387 */ /* 0x0001e80000100800 */
[----:B------:R-:W4:Y:S01]  /*2fd20*/  LDL.LU R11, [R1+0x10f0] ;  /* 0x0010f000010b7983 */ /* 0x000f220000300800 */
[----:B0-----:R-:W-:Y:S01]  /*2fd30*/  VIADD R0, R0, UR11 ;  /* 0x0000000b00007c36 */ /* 0x001fe20008000000 */
[----:B------:R-:W0:Y:S01]  /*2fd40*/  LDCU UR11, c[0x0][0x3b8] ;  /* 0x00007700ff0b77ac */ /* 0x000e220008000800 */
[----:B--2---:R-:W-:-:S02]  /*2fd50*/  PRMT R8, R8, 0x5410, R15 ;  /* 0x0000541008087816 */ /* 0x004fc4000000000f */
[----:B------:R-:W2:Y:S01]  /*2fd60*/  LDL.LU R15, [R1+0x132c] ;  /* 0x00132c00010f7983 */ /* 0x000ea20000300800 */
[----:B---3--:R-:W-:-:S03]  /*2fd70*/  PRMT R9, R9, 0x5410, R29 ;  /* 0x0000541009097816 */ /* 0x008fc6000000001d */
[----:B------:R-:W3:Y:S01]  /*2fd80*/  LDL.LU R29, [R1+0x1328] ;  /* 0x00132800011d7983 */ /* 0x000ee20000300800 */
[----:B----4-:R-:W-:-:S03]  /*2fd90*/  PRMT R10, R10, 0x5410, R18 ;  /* 0x000054100a0a7816 */ /* 0x010fc60000000012 */
[----:B------:R-:W4:Y:S01]  /*2fda0*/  LDL.LU R18, [R1+0x1324] ;  /* 0x0013240001127983 */ /* 0x000f220000300800 */
[----:B------:R-:W-:-:S05]  /*2fdb0*/  PRMT R11, R11, 0x5410, R16 ;  /* 0x000054100b0b7816 */ /* 0x000fca0000000010 */
[----:B------:R0:W-:Y:S02]  /*2fdc0*/  STSM.16.M88.4 [R26+0x1000], R8 ;  /* 0x001000081a007844 */ /* 0x0001e40000000200 */
[----:B0-----:R-:W-:Y:S02]  /*2fdd0*/  PRMT R8, R19, 0x5410, R17 ;  /* 0x0000541013087816 */ /* 0x001fe40000000011 */
[----:B------:R-:W-:Y:S02]  /*2fde0*/  PRMT R9, R21, 0x5410, R20 ;  /* 0x0000541015097816 */ /* 0x000fe40000000014 */
[----:B------:R-:W-:Y:S02]  /*2fdf0*/  PRMT R10, R23, 0x5410, R22 ;  /* 0x00005410170a7816 */ /* 0x000fe40000000016 */
[----:B------:R-:W-:-:S05]  /*2fe00*/  PRMT R11, R25, 0x5410, R24 ;  /* 0x00005410190b7816 */ /* 0x000fca0000000018 */
[----:B------:R-:W-:Y:S01]  /*2fe10*/  STSM.16.M88.4 [R26+0x1800], R8 ;  /* 0x001800081a007844 */ /* 0x000fe20000000200 */
[----:B------:R-:W-:Y:S06]  /*2fe20*/  BAR.SYNC.DEFER_BLOCKING 0x0 ;  /* 0x0000000000007b1d */ /* 0x000fec0000010000 */
[----:B------:R0:W-:Y:S04]  /*2fe30*/  STL [R1+0x10f4], R0 ;  /* 0x0010f40001007387 */ /* 0x0001e80000100800 */
[----:B------:R-:W2:Y:S01]  /*2fe40*/  LDL.LU R16, [R1+0x1320] ;  /* 0x0013200001107983 */ /* 0x000ea20000300800 */
[----:B0-----:R-:W-:-:S03]  /*2fe50*/  VIADD R0, R0, UR12 ;  /* 0x0000000c00007c36 */ /* 0x001fc60008000000 */
[----:B------:R-:W0:Y:S04]  /*2fe60*/  LDS.128 R20, [R12] ;  /* 0x000000000c147984 */ /* 0x000e280000000c00 */
[----:B------:R1:W-:Y:S02]  /*2fe70*/  STL [R1+0x1110], R0 ;  /* 0x0011100001007387 */ /* 0x0003e40000100800 */
[----:B-1----:R-:W-:-:S05]  /*2fe80*/  VIADD R0, R0, UR13 ;  /* 0x0000000d00007c36 */ /* 0x002fca0008000000 */
[----:B------:R1:W-:Y:S02]  /*2fe90*/  STL [R1+0x10f0], R0 ;  /* 0x0010f00001007387 */ /* 0x0003e40000100800 */
[----:B-1----:R-:W-:Y:S01]  /*2fea0*/  VIADD R0, R0, UR5 ;  /* 0x0000000500007c36 */ /* 0x002fe20008000000 */
[----:B------:R-:W-:Y:S01]  /*2feb0*/  PRMT R9, R5, 0x5410, R4 ;  /* 0x0000541005097816 */ /* 0x000fe20000000004 */
[----:B------:R-:W1:Y:S03]  /*2fec0*/  LDCU UR5, c[0x0][0x3b8] ;  /* 0x00007700ff0577ac */ /* 0x000e660008000800 */
[----:B------:R0:W-:Y:S02]  /*2fed0*/  STL [R1+0x1104], R0 ;  /* 0x0011040001007387 */ /* 0x0001e40000100800 */
[----:B0-----:R-:W-:Y:S01]  /*2fee0*/  VIADD R0, R0, UR6 ;  /* 0x0000000600007c36 */ /* 0x001fe20008000000 */
[----:B------:R-:W-:Y:S01]  /*2fef0*/  PRMT R8, R28, 0x5410, R3 ;  /* 0x000054101c087816 */ /* 0x000fe20000000003 */
[----:B------:R-:W0:Y:S03]  /*2ff00*/  LDCU UR6, c[0x0][0x3b8] ;  /* 0x00007700ff0677ac */ /* 0x000e260008000800 */
[----:B------:R1:W-:Y:S02]  /*2ff10*/  STL [R1+0x1128], R0 ;  /* 0x0011280001007387 */ /* 0x0003e40000100800 */
[----:B-1----:R-:W-:Y:S01]  /*2ff20*/  VIADD R0, R0, UR7 ;  /* 0x0000000700007c36 */ /* 0x002fe20008000000 */
[----:B------:R-:W-:Y:S01]  /*2ff30*/  PRMT R11, R2, 0x5410, R27 ;  /* 0x00005410020b7816 */ /* 0x000fe2000000001b */
[----:B------:R-:W1:Y:S03]  /*2ff40*/  LDCU UR7, c[0x0][0x3b8] ;  /* 0x00007700ff0777ac */ /* 0x000e660008000800 */
[----:B------:R0:W-:Y:S04]  /*2ff50*/  STL [R1+0x1100], R0 ;  /* 0x0011000001007387 */ /* 0x0001e80000100800 */
[----:B------:R-:W2:Y:S04]  /*2ff60*/  LDL.LU R17, [R1+0x1210] ;  /* 0x0012100001117983 */ /* 0x000ea80000300800 */
[----:B------:R-:W2:Y:S01]  /*2ff70*/  LDL.LU R19, [R1+0x1200] ;  /* 0x0012000001137983 */ /* 0x000ea20000300800 */
[----:B0-----:R-:W-:Y:S01]  /*2ff80*/  VIADD R0, R0, UR8 ;  /* 0x0000000800007c36 */ /* 0x001fe20008000000 */
[----:B------:R-:W-:Y:S01]  /*2ff90*/  PRMT R10, R7, 0x5410, R6 ;  /* 0x00005410070a7816 */ /* 0x000fe20000000006 */
[----:B------:R-:W0:Y:S03]  /*2ffa0*/  LDCU UR8, c[0x0][0x3b8] ;  /* 0x00007700ff0877ac */ /* 0x000e260008000800 */
[----:B------:R-:W-:Y:S04]  /*2ffb0*/  STL [R1+0x1114], R0 ;  /* 0x0011140001007387 */ /* 0x000fe80000100800 */
[----:B------:R-:W2:Y:S04]  /*2ffc0*/  LDL.LU R24, [R1+0x1190] ;  /* 0x0011900001187983 */ /* 0x000ea80000300800 */
[----:B------:R-:W2:Y:S04]  /*2ffd0*/  LDL.LU R25, [R1+0x118c] ;  /* 0x00118c0001197983 */ /* 0x000ea80000300800 */
[----:B------:R-:W-:Y:S04]  /*2ffe0*/  STL.64 [R1+0xe0], R20 ;  /* 0x0000e01401007387 */ /* 0x000fe80000100a00 */
[----:B------:R-:W-:Y:S04]  /*2fff0*/  STL.64 [R1+0xe8], R22 ;  /* 0x0000e81601007387 */ /* 0x000fe80000100a00 */
[----:B------:R-:W0:Y:S01]  /*30000*/  LDS.128 R20, [R12+0x2000] ;  /* 0x002000000c147984 */ /* 0x000e220000000c00 */
[----:B------:R-:W-:Y:S01]  /*30010*/  VIADD R4, R0, UR9 ;  /* 0x0000000900047c36 */ /* 0x000fe20008000000 */
[----:B------:R-:W0:Y:S02]  /*30020*/  LDCU UR9, c[0x0][0x3b8] ;  /* 0x00007700ff0977ac */ /* 0x000e240008000800 */
[----:B0-----:R-:W-:Y:S04]  /*30030*/  STL.64 [R1+0x170], R20 ;  /* 0x0001701401007387 */ /* 0x001fe80000100a00 */
[----:B------:R-:W-:Y:S04]  /*30040*/  STL.64 [R1+0x178], R22 ;  /* 0x0001781601007387 */ /* 0x000fe80000100a00 */
[----:B------:R-:W0:Y:S04]  /*30050*/  LDS.128 R20, [R12+0x4000] ;  /* 0x004000000c147984 */ /* 0x000e280000000c00 */
[----:B------:R0:W-:Y:S04]  /*30060*/  STL [R1+0x1138], R4 ;  /* 0x0011380401007387 */ /* 0x0001e80000100800 */
[----:B------:R-:W2:Y:S04]  /*30070*/  LDL.LU R3, [R1+0x113c] ;  /* 0x00113c0001037983 */ /* 0x000ea80000300800 */
[----:B0-----:R-:W-:Y:S04]  /*30080*/  STL.64 [R1+0x160], R20 ;  /* 0x0001601401007387 */ /* 0x001fe80000100a00 */
[----:B------:R-:W-:Y:S04]  /*30090*/  STL.64 [R1+0x168], R22 ;  /* 0x0001681601007387 */ /* 0x000fe80000100a00 */
[----:B------:R-:W0:Y:S01]  /*300a0*/  LDS.128 R20, [R12+0x6000] ;  /* 0x006000000c147984 */ /* 0x000e220000000c00 */
[----:B------:R-:W-:Y:S01]  /*300b0*/  BAR.SYNC.DEFER_BLOCKING 0x0 ;  /* 0x0000000000007b1d */ /* 0x000fe20000010000 */
[----:B------:R-:W-:-:S05]  /*300c0*/  VIADD R4, R4, UR10 ;  /* 0x0000000a04047c36 */ /* 0x000fca0008000000 */
[----:B------:R-:W2:Y:S04]  /*300d0*/  LDL.LU R27, [R1+0x1180] ;  /* 0x00118000011b7983 */ /* 0x000ea80000300800 */
[----:B------:R-:W2:Y:S04]  /*300e0*/  LDL.LU R2, [R1+0x1154] ;  /* 0x0011540001027983 */ /* 0x000ea80000300800 */
[----:B------:R-:W2:Y:S04]  /*300f0*/  LDL.LU R0, [R1+0x1150] ;  /* 0x0011500001007983 */ /* 0x000ea80000300800 */
[----:B------:R0:W-:Y:S04]  /*30100*/  STSM.16.M88.4 [R26], R8 ;  /* 0x000000081a007844 */ /* 0x0001e80000000200 */
[----:B0-----:R-:W-:Y:S04]  /*30110*/  STL.64 [R1+0x150], R20 ;  /* 0x0001501401007387 */ /* 0x001fe80000100a00 */
[----:B------:R-:W-:Y:S04]  /*30120*/  STL.64 [R1+0x158], R22 ;  /* 0x0001581601007387 */ /* 0x000fe80000100a00 */
[----:B------:R0:W-:Y:S04]  /*30130*/  STL [R1+0x114c], R4 ;  /* 0x00114c0401007387 */ /* 0x0001e80000100800 */
[----:B------:R-:W2:Y:S04]  /*30140*/  LDL.LU R8, [R1+0x1218] ;  /* 0x0012180001087983 */ /* 0x000ea80000300800 */
[----:B------:R-:W3:Y:S04]  /*30150*/  LDL.LU R9, [R1+0x1214] ;  /* 0x0012140001097983 */ /* 0x000ee80000300800 */
[----:B------:R-:W4:Y:S04]  /*30160*/  LDL.LU R10, [R1+0x1198] ;  /* 0x00119800010a7983 */ /* 0x000f280000300800 */
[----:B------:R-:W4:Y:S01]  /*30170*/  LDL.LU R11, [R1+0x1194] ;  /* 0x00119400010b7983 */ /* 0x000f220000300800 */
[----:B0-----:R-:W-:-:S03]  /*30180*/  VIADD R4, R4, UR11 ;  /* 0x0000000b04047c36 */ /* 0x001fc60008000000 */
[----:B------:R-:W4:Y:S04]  /*30190*/  LDL.LU R20, [R1+0x888] ;  /* 0x0008880001147983 */ /* 0x000f280000300800 */
[----:B------:R-:W4:Y:S04]  /*301a0*/  LDL.LU R21, [R1+0x898] ;  /* 0x0008980001157983 */ /* 0x000f280000300800 */
[----:B------:R-:W4:Y:S04]  /*301b0*/  LDL.LU R22, [R1+0x12b0] ;  /* 0x0012b00001167983 */ /* 0x000f280000300800 */
[----:B------:R0:W-:Y:S04]  /*301c0*/  STL [R1+0x112c], R4 ;  /* 0x00112c0401007387 */ /* 0x0001e80000100800 */
[----:B------:R-:W4:Y:S04]  /*301d0*/  LDL.LU R23, [R1+0x12b8] ;  /* 0x0012b80001177983 */ /* 0x000f280000300800 */
[----:B------:R-:W4:Y:S01]  /*301e0*/  LDL.LU R28, [R1+0x12ac] ;  /* 0x0012ac00011c7983 */ /* 0x000f220000300800 */
[----:B0-----:R-:W-:Y:S01]  /*301f0*/  VIADD R4, R4, UR5 ;  /* 0x0000000504047c36 */ /* 0x001fe20008000000 */
[----:B------:R-:W0:Y:S02]  /*30200*/  LDCU UR5, c[0x0][0x3b8] ;  /* 0x00007700ff0577ac */ /* 0x000e240008000800 */
[----:B------:R-:W4:Y:S04]  /*30210*/  LDL.LU R5, [R1+0x12b4] ;  /* 0x0012b40001057983 */ /* 0x000f280000300800 */
[----:B------:R-:W4:Y:S04]  /*30220*/  LDL.LU R6, [R1+0x1280] ;  /* 0x0012800001067983 */ /* 0x000f280000300800 */
[----:B------:R-:W4:Y:S01]  /*30230*/  LDL.LU R7, [R1+0x1288] ;  /* 0x0012880001077983 */ /* 0x000f220000300800 */
[----:B--2---:R-:W-:-:S03]  /*30240*/  PRMT R8, R8, 0x5410, R17 ;  /* 0x0000541008087816 */ /* 0x004fc60000000011 */
[----:B------:R-:W2:Y:S01]  /*30250*/  LDL.LU R17, [R1+0x131c] ;  /* 0x00131c0001117983 */ /* 0x000ea20000300800 */
[----:B---3--:R-:W-:-:S03]  /*30260*/  PRMT R9, R9, 0x5410, R19 ;  /* 0x0000541009097816 */ /* 0x008fc60000000013 */
[----:B------:R-:W3:Y:S01]  /*30270*/  LDL.LU R19, [R1+0x1318] ;  /* 0x0013180001137983 */ /* 0x000ee20000300800 */
[----:B----4-:R-:W-:-:S03]  /*30280*/  PRMT R10, R10, 0x5410, R24 ;  /* 0x000054100a0a7816 */ /* 0x010fc60000000018 */
[----:B------:R-:W4:Y:S01]  /*30290*/  LDL.LU R24, [R1+0x1314] ;  /* 0x0013140001187983 */ /* 0x000f220000300800 */
[----:B------:R-:W-:-:S03]  /*302a0*/  PRMT R11, R11, 0x5410, R25 ;  /* 0x000054100b0b7816 */ /* 0x000fc60000000019 */
[----:B------:R-:W4:Y:S04]  /*302b0*/  LDL.LU R25, [R1+0x1310] ;  /* 0x0013100001197983 */ /* 0x000f280000300800 */
[----:B------:R0:W-:Y:S04]  /*302c0*/  STL [R1+0x1148], R4 ;  /* 0x0011480401007387 */ /* 0x0001e80000100800 */
[----:B------:R1:W-:Y:S01]  /*302d0*/  STSM.16.M88.4 [R26+0x800], R8 ;  /* 0x000800081a007844 */ /* 0x0003e20000000200 */
[----:B0-----:R-:W-:Y:S01]  /*302e0*/  VIADD R4, R4, UR6 ;  /* 0x0000000604047c36 */ /* 0x001fe20008000000 */
[----:B------:R-:W0:Y:S02]  /*302f0*/  LDCU UR6, c[0x0][0x3b8] ;  /* 0x00007700ff0677ac */ /* 0x000e240008000800 */
[----:B-1----:R-:W2:Y:S04]  /*30300*/  LDL.LU R8, [R1+0x1188] ;  /* 0x0011880001087983 */ /* 0x002ea80000300800 */
[----:B------:R-:W3:Y:S04]  /*30310*/  LDL.LU R9, [R1+0x1184] ;  /* 0x0011840001097983 */ /* 0x000ee80000300800 */
[----:B------:R-:W4:Y:S04]  /*30320*/  LDL.LU R10, [R1+0x115c] ;  /* 0x00115c00010a7983 */ /* 0x000f280000300800 */
[----:B------:R1:W-:Y:S04]  /*30330*/  STL [R1+0x119c], R4 ;  /* 0x00119c0401007387 */ /* 0x0003e80000100800 */
[----:B------:R-:W4:Y:S01]  /*30340*/  LDL.LU R11, [R1+0x1158] ;  /* 0x00115800010b7983 */ /* 0x000f220000300800 */
[----:B-1----:R-:W-:Y:S01]  /*30350*/  VIADD R4, R4, UR7 ;  /* 0x0000000704047c36 */ /* 0x002fe20008000000 */
[----:B------:R-:W1:Y:S01]  /*30360*/  LDCU UR7, c[0x0][0x3b8] ;  /* 0x00007700ff0777ac */ /* 0x000e620008000800 */
[----:B--2---:R-:W-:-:S02]  /*30370*/  PRMT R8, R8, 0x5410, R3 ;  /* 0x0000541008087816 */ /* 0x004fc40000000003 */
[----:B------:R-:W2:Y:S01]  /*30380*/  LDL.LU R3, [R1+0x130c] ;  /* 0x00130c0001037983 */ /* 0x000ea20000300800 */
[----:B---3--:R-:W-:-:S03]  /*30390*/  PRMT R9, R9, 0x5410, R27 ;  /* 0x0000541009097816 */ /* 0x008fc6000000001b */
[----:B------:R-:W3:Y:S01]  /*303a0*/  LDL.LU R27, [R1+0x1308] ;  /* 0x00130800011b7983 */ /* 0x000ee20000300800 */
[----:B----4-:R-:W-:-:S03]  /*303b0*/  PRMT R10, R10, 0x5410, R2 ;  /* 0x000054100a0a7816 */ /* 0x010fc60000000002 */
[----:B------:R-:W4:Y:S04]  /*303c0*/  LDL.LU R2, [R1+0x1304] ;  /* 0x0013040001027983 */ /* 0x000f280000300800 */
[----:B------:R0:W-:Y:S01]  /*303d0*/  STL [R1+0x113c], R4 ;  /* 0x00113c0401007387 */ /* 0x0001e20000100800 */
[----:B------:R-:W-:-:S03]  /*303e0*/  PRMT R11, R11, 0x5410, R0 ;  /* 0x000054100b0b7816 */ /* 0x000fc60000000000 */
[----:B------:R-:W4:Y:S01]  /*303f0*/  LDL.LU R0, [R1+0x1300] ;  /* 0x0013000001007983 */ /* 0x000f220000300800 */
[----:B0-----:R-:W-:-:S03]  /*30400*/  VIADD R4, R4, UR8 ;  /* 0x0000000804047c36 */ /* 0x001fc60008000000 */
[----:B------:R0:W-:Y:S01]  /*30410*/  STSM.16.M88.4 [R26+0x1000], R8 ;  /* 0x001000081a007844 */ /* 0x0001e20000000200 */
[----:B------:R-:W1:Y:S03]  /*30420*/  LDCU UR8, c[0x0][0x3b8] ;  /* 0x00007700ff0877ac */ /* 0x000e660008000800 */
[----:B------:R0:W-:Y:S04]  /*30430*/  STL [R1+0x1198], R4 ;  /* 0x0011980401007387 */ /* 0x0001e80000100800 */
[----:B0-----:R-:W2:Y:S04]  /*30440*/  LDL.LU R8, [R1+0x960] ;  /* 0x0009600001087983 */ /* 0x001ea80000300800 */
[----:B------:R-:W2:Y:S04]  /*30450*/  LDL.LU R9, [R1+0x970] ;  /* 0x0009700001097983 */ /* 0x000ea80000300800 */
[----:B------:R-:W3:Y:S04]  /*30460*/  LDL.LU R10, [R1+0x88c] ;  /* 0x00088c00010a7983 */ /* 0x000ee80000300800 */
[----:B------:R-:W3:Y:S01]  /*30470*/  LDL.LU R11, [R1+0x89c] ;  /* 0x00089c00010b7983 */ /* 0x000ee20000300800 */
[----:B------:R-:W-:Y:S01]  /*30480*/  VIADD R4, R4, UR9 ;  /* 0x0000000904047c36 */ /* 0x000fe20008000000 */
[----:B------:R-:W0:Y:S01]  /*30490*/  LDCU UR9, c[0x0][0x3b8] ;  /* 0x00007700ff0977ac */ /* 0x000e220008000800 */
[----:B--2---:R-:W-:-:S02]  /*304a0*/  PRMT R8, R9, 0x5410, R8 ;  /* 0x0000541009087816 */ /* 0x004fc40000000008 */
[----:B----4-:R-:W-:Y:S02]  /*304b0*/  PRMT R9, R0, 0x5410, R2 ;  /* 0x0000541000097816 */ /* 0x010fe40000000002 */
[----:B------:R-:W2:Y:S04]  /*304c0*/  LDL.LU R2, [R1+0x12fc] ;  /* 0x0012fc0001027983 */ /* 0x000ea80000300800 */
[----:B------:R-:W2:Y:S01]  /*304d0*/  LDL.LU R0, [R1+0x12f8] ;  /* 0x0012f80001007983 */ /* 0x000ea20000300800 */
[----:B---3--:R-:W-:Y:S02]  /*304e0*/  PRMT R10, R11, 0x5410, R10 ;  /* 0x000054100b0a7816 */ /* 0x008fe4000000000a */
[----:B------:R-:W-:-:S05]  /*304f0*/  PRMT R11, R21, 0x5410, R20 ;  /* 0x00005410150b7816 */ /* 0x000fca0000000014 */
[----:B------:R3:W-:Y:S02]  /*30500*/  STSM.16.M88.4 [R26+0x1800], R8 ;  /* 0x001800081a007844 */ /* 0x0007e40000000200 */
[----:B---3--:R-:W-:Y:S01]  /*30510*/  PRMT R8, R23, 0x5410, R22 ;  /* 0x0000541017087816 */ /* 0x008fe20000000016 */
[----:B------:R-:W-:Y:S06]  /*30520*/  BAR.SYNC.DEFER_BLOCKING 0x0 ;  /* 0x0000000000007b1d */ /* 0x000fec0000010000 */
[----:B------:R-:W3:Y:S04]  /*30530*/  LDS.128 R20, [R12] ;  /* 0x000000000c147984 */ /* 0x000ee80000000c00 */
[----:B------:R4:W-:Y:S02]  /*30540*/  STL [R1+0x118c], R4 ;  /* 0x00118c0401007387 */ /* 0x0009e40000100800 */
[----:B----4-:R-:W-:-:S05]  /*30550*/  VIADD R4, R4, UR5 ;  /* 0x0000000504047c36 */ /* 0x010fca0008000000 */
[----:B------:R4:W-:Y:S02]  /*30560*/  STL [R1+0x1194], R4 ;  /* 0x0011940401007387 */ /* 0x0009e40000100800 */
[----:B----4-:R-:W-:-:S05]  /*30570*/  VIADD R4, R4, UR6 ;  /* 0x0000000604047c36 */ /* 0x010fca0008000000 */
[----:B------:R1:W-:Y:S01]  /*30580*/  STL [R1+0x1188], R4 ;  /* 0x0011880401007387 */ /* 0x0003e20000100800 */
[----:B------:R-:W-:Y:S02]  /*30590*/  PRMT R9, R5, 0x5410, R28 ;  /* 0x0000541005097816 */ /* 0x000fe4000000001c */
[----:B------:R-:W-:Y:S01]  /*305a0*/  PRMT R10, R7, 0x5410, R6 ;  /* 0x00005410070a7816 */ /* 0x000fe20000000006 */
[----:B-1----:R-:W-:-:S04]  /*305b0*/  VIADD R4, R4, UR7 ;  /* 0x0000000704047c36 */ /* 0x002fc80008000000 */
[----:B------:R-:W-:Y:S01]  /*305c0*/  VIADD R28, R4, UR8 ;  /* 0x00000008041c7c36 */ /* 0x000fe20008000000 */
[----:B--2---:R-:W-:Y:S02]  /*305d0*/  PRMT R11, R0, 0x5410, R2 ;  /* 0x00005410000b7816 */ /* 0x004fe40000000002 */
[----:B------:R-:W2:Y:S04]  /*305e0*/  LDL.LU R2, [R1+0x12f4] ;  /* 0x0012f40001027983 */ /* 0x000ea80000300800 */
[----:B------:R-:W4:Y:S04]  /*305f0*/  LDL.LU R0, [R1+0x12f0] ;  /* 0x0012f00001007983 */ /* 0x000f280000300800 */
[----:B---3--:R-:W-:Y:S04]  /*30600*/  STL.64 [R1+0x140], R20 ;  /* 0x0001401401007387 */ /* 0x008fe80000100a00 */
[----:B------:R1:W-:Y:S04]  /*30610*/  STL.64 [R1+0x148], R22 ;  /* 0x0001481601007387 */ /* 0x0003e80000100a00 */
[----:B-1----:R-:W3:Y:S04]  /*30620*/  LDL.LU.64 R22, [R1+0x12e8] ;  /* 0x0012e80001167983 */ /* 0x002ee80000300a00 */
[----:B------:R-:W2:Y:S04]  /*30630*/  LDL.LU.64 R20, [R1+0x12e0] ;  /* 0x0012e00001147983 */ /* 0x000ea80000300a00 */
[----:B------:R-:W-:Y:S04]  /*30640*/  STL [R1+0x1190], R4 ;  /* 0x0011900401007387 */ /* 0x000fe80000100800 */
[----:B------:R-:W1:Y:S04]  /*30650*/  LDS.128 R4, [R12+0x2000] ;  /* 0x002000000c047984 */ /* 0x000e680000000c00 */
[----:B-1----:R-:W-:Y:S04]  /*30660*/  STL.64 [R1+0x130], R4 ;  /* 0x0001300401007387 */ /* 0x002fe80000100a00 */
[----:B------:R-:W-:Y:S04]  /*30670*/  STL.64 [R1+0x138], R6 ;  /* 0x0001380601007387 */ /* 0x000fe80000100a00 */
[----:B------:R-:W1:Y:S04]  /*30680*/  LDS.128 R4, [R12+0x4000] ;  /* 0x004000000c047984 */ /* 0x000e680000000c00 */
[----:B-1----:R-:W-:Y:S04]  /*30690*/  STL.64 [R1+0x190], R4 ;  /* 0x0001900401007387 */ /* 0x002fe80000100a00 */
[----:B------:R-:W-:Y:S04]  /*306a0*/  STL.64 [R1+0x198], R6 ;  /* 0x0001980601007387 */ /* 0x000fe80000100a00 */
[----:B------:R-:W1:Y:S04]  /*306b0*/  LDS.128 R4, [R12+0x6000] ;  /* 0x006000000c047984 */ /* 0x000e680000000c00 */
[----:B-1----:R-:W-:Y:S04]  /*306c0*/  STL.64 [R1+0x180], R4 ;  /* 0x0001800401007387 */ /* 0x002fe80000100a00 */
[----:B------:R1:W-:Y:S04]  /*306d0*/  STL.64 [R1+0x188], R6 ;  /* 0x0001880601007387 */ /* 0x0003e80000100a00 */
[----:B-1----:R-:W2:Y:S04]  /*306e0*/  LDL.LU.64 R6, [R1+0x12d8] ;  /* 0x0012d80001067983 */ /* 0x002ea80000300a00 */
[----:B------:R-:W2:Y:S04]  /*306f0*/  LDL.LU.64 R4, [R1+0x12d0] ;  /* 0x0012d00001047983 */ /* 0x000ea80000300a00 */
[----:B------:R0:W-:Y:S02]  /*30700*/  STL [R1+0x11a0], R28 ;  /* 0x0011a01c01007387 */ /* 0x0001e40000100800 */
[----:B0-----:R-:W-:-:S05]  /*30710*/  VIADD R28, R28, UR9 ;  /* 0x000000091c1c7c36 */ /* 0x001fca0008000000 */
[----:B------:R-:W-:Y:S04]  /*30720*/  STL [R1+0x11a4], R28 ;  /* 0x0011a41c01007387 */ /* 0x000fe80000100800 */
[----:B------:R0:W-:Y:S04]  /*30730*/  STL [R1+0x1720], R12 ;  /* 0x0017200c01007387 */ /* 0x0001e80000100800 */
[----:B------:R-:W-:Y:S04]  /*30740*/  STL [R1+0x171c], R14 ;  /* 0x00171c0e01007387 */ /* 0x000fe80000100800 */
[----:B------:R-:W-:Y:S01]  /*30750*/  STL [R1+0x1718], R13 ;  /* 0x0017180d01007387 */ /* 0x000fe20000100800 */
[----:B------:R-:W-:Y:S01]  /*30760*/  LOP3.LUT R27, R27, 0xbfffffff, RZ, 0xc0, !PT ;  /* 0xbfffffff1b1b7812 */ /* 0x000fe200078ec0ff */
[----:B0-----:R-:W-:-:S02]  /*30770*/  IMAD.MOV.U32 R12, RZ, RZ, R15 ;  /* 0x000000ffff0c7224 */ /* 0x001fc400078e000f */
[----:B------:R0:W-:Y:S01]  /*30780*/  STL [R1+0x1714], R17 ;  /* 0x0017141101007387 */ /* 0x0001e20000100800 */
[----:B------:R-:W-:Y:S06]  /*30790*/  BAR.SYNC.DEFER_BLOCKING 0x0 ;  /* 0x0000000000007b1d */ /* 0x000fec0000010000 */
[----:B0-----:R-:W2:Y:S01]  /*307a0*/  LDL.LU R17, [R1+0x11b4] ;  /* 0x0011b40001117983 */ /* 0x001ea20000300800 */
[----:B------:R-:W-:-:S04]  /*307b0*/  @P3 LOP3.LUT R27, R27, 0x40000000, RZ, 0xfc, !PT ;  /* 0x400000001b1b3812 */ /* 0x000fc800078efcff */
[----:B------:R-:W-:-:S04]  /*307c0*/  LOP3.LUT R27, R27, 0xdfffffff, RZ, 0xc0, !PT ;  /* 0xdfffffff1b1b7812 */ /* 0x000fc800078ec0ff */
        /* <DEDUP_REMOVED lines=8> */
[----:B------:R-:W-:Y:S02]  /*30850*/  @P5 LOP3.LUT R27, R27, 0x2000000, RZ, 0xfc, !PT ;  /* 0x020000001b1b5812 */ /* 0x000fe400078efcff */
[----:B------:R-:W-:Y:S01]  /*30860*/  LOP3.LUT P3, RZ, R18, 0x1, RZ, 0xc0, !PT ;  /* 0x0000000112ff7812 */ /* 0x000fe2000786c0ff */
[----:B------:R-:W-:Y:S04]  /*30870*/  STSM.16.M88.4 [R26], R8 ;  /* 0x000000081a007844 */ /* 0x000fe80000000200 */
[----:B--2---:R0:W-:Y:S04]  /*30880*/  STL [R1+0x1724], R17 ;  /* 0x0017241101007387 */ /* 0x0041e80000100800 */
[----:B------:R-:W2:Y:S04]  /*30890*/  LDL.LU R15, [R1+0x12c8] ;  /* 0x0012c800010f7983 */ /* 0x000ea80000300800 */
[----:B------:R-:W2:Y:S04]  /*308a0*/  LDL.LU R28, [R1+0x129c] ;  /* 0x00129c00011c7983 */ /* 0x000ea80000300800 */
[----:B----4-:R1:W-:Y:S04]  /*308b0*/  STL [R1+0x16f8], R0 ;  /* 0x0016f80001007387 */ /* 0x0103e80000100800 */
[----:B0-----:R-:W4:Y:S01]  /*308c0*/  LDL.LU R17, [R1+0x1238] ;  /* 0x0012380001117983 */ /* 0x001f220000300800 */
[----:B-1----:R-:W-:-:S03]  /*308d0*/  IMAD.MOV.U32 R0, RZ, RZ, R12 ;  /* 0x000000ffff007224 */ /* 0x002fc600078e000c */
[----:B------:R-:W2:Y:S04]  /*308e0*/  LDL.LU R12, [R1+0x1234] ;  /* 0x00123400010c7983 */ /* 0x000ea80000300800 */
[----:B------:R-:W2:Y:S04]  /*308f0*/  LDL.LU R14, [R1+0x11d8] ;  /* 0x0011d800010e7983 */ /* 0x000ea80000300800 */
[----:B------:R-:W2:Y:S04]  /*30900*/  LDL.LU R13, [R1+0x11d4] ;  /* 0x0011d400010d7983 */ /* 0x000ea80000300800 */
[----:B------:R0:W-:Y:S04]  /*30910*/  STL [R1+0x16f4], R2 ;  /* 0x0016f40201007387 */ /* 0x0001e80000100800 */
[----:B0-----:R-:W2:Y:S04]  /*30920*/  LDL.LU R2, [R1+0x128c] ;  /* 0x00128c0001027983 */ /* 0x001ea80000300800 */
        /* <DEDUP_REMOVED lines=12> */
[----:B------:R0:W-:Y:S04]  /*309f0*/  STL.64 [R1+0x1538], R24 ;  /* 0x0015381801007387 */ /* 0x0001e80000100a00 */
[----:B0-----:R-:W2:Y:S04]  /*30a00*/  LDL.LU R24, [R1+0x928] ;  /* 0x0009280001187983 */ /* 0x001ea80000300800 */
[----:B------:R-:W2:Y:S04]  /*30a10*/  LDL.LU R25, [R1+0x910] ;  /* 0x0009100001197983 */ /* 0x000ea80000300800 */
[----:B---3--:R0:W-:Y:S04]  /*30a20*/  STL [R1+0x14d4], R23 ;  /* 0x0014d41701007387 */ /* 0x0081e80000100800 */
[----:B0-----:R-:W3:Y:S04]  /*30a30*/  LDL.LU R23, [R1+0x918] ;  /* 0x0009180001177983 */ /* 0x001ee80000300800 */
        /* <DEDUP_REMOVED lines=14> */
[----:B------:R-:W4:Y:S04]  /*30b20*/  LDL.LU R8, [R1+0x1248] ;  /* 0x0012480001087983 */ /* 0x000f280000300800 */
[----:B------:R-:W2:Y:S04]  /*30b30*/  LDL.LU R9, [R1+0x1244] ;  /* 0x0012440001097983 */ /* 0x000ea80000300800 */
[----:B------:R-:W3:Y:S04]  /*30b40*/  LDL.LU R10, [R1+0x11e8] ;  /* 0x0011e800010a7983 */ /* 0x000ee80000300800 */
[----:B------:R-:W3:Y:S01]  /*30b50*/  LDL.LU R11, [R1+0x11e4] ;  /* 0x0011e400010b7983 */ /* 0x000ee20000300800 */
[----:B----4-:R-:W-:-:S03]  /*30b60*/  PRMT R8, R8, 0x5410, R17 ;  /* 0x0000541008087816 */ /* 0x010fc60000000011 */
[----:B------:R-:W4:Y:S01]  /*30b70*/  LDL.LU R17, [R1+0x1724] ;  /* 0x0017240001117983 */ /* 0x000f220000300800 */
[----:B--2---:R-:W-:-:S03]  /*30b80*/  PRMT R9, R9, 0x5410, R12 ;  /* 0x0000541009097816 */ /* 0x004fc6000000000c */
[----:B------:R-:W2:Y:S01]  /*30b90*/  LDL.LU R12, [R1+0x1720] ;  /* 0x00172000010c7983 */ /* 0x000ea20000300800 */
[----:B---3--:R-:W-:-:S03]  /*30ba0*/  PRMT R10, R10, 0x5410, R14 ;  /* 0x000054100a0a7816 */ /* 0x008fc6000000000e */
[----:B------:R-:W3:Y:S01]  /*30bb0*/  LDL.LU R14, [R1+0x171c] ;  /* 0x00171c00010e7983 */ /* 0x000ee20000300800 */
[----:B------:R-:W-:-:S03]  /*30bc0*/  PRMT R11, R11, 0x5410, R13 ;  /* 0x000054100b0b7816 */ /* 0x000fc6000000000d */
[----:B------:R-:W2:Y:S04]  /*30bd0*/  LDL.LU R13, [R1+0x1718] ;  /* 0x00171800010d7983 */ /* 0x000ea80000300800 */
[----:B------:R0:W-:Y:S04]  /*30be0*/  STSM.16.M88.4 [R26+0x800], R8 ;  /* 0x000800081a007844 */ /* 0x0001e80000000200 */
[----:B0-----:R-:W4:Y:S04]  /*30bf0*/  LDL.LU R8, [R1+0x11bc] ;  /* 0x0011bc0001087983 */ /* 0x001f280000300800 */
[----:B------:R-:W2:Y:S04]  /*30c00*/  LDL.LU R9, [R1+0x11b0] ;  /* 0x0011b00001097983 */ /* 0x000ea80000300800 */
[----:B------:R-:W2:Y:S04]  /*30c10*/  LDL.LU R10, [R1+0x11b8] ;  /* 0x0011b800010a7983 */ /* 0x000ea80000300800 */
[----:B------:R-:W3:Y:S01]  /*30c20*/  LDL.LU R11, [R1+0x1164] ;  /* 0x00116400010b7983 */ /* 0x000ee20000300800 */
[----:B----4-:R-:W-:-:S03]  /*30c30*/  PRMT R8, R8, 0x5410, R17 ;  /* 0x0000541008087816 */ /* 0x010fc60000000011 */
[----:B------:R-:W4:Y:S01]  /*30c40*/  LDL.LU R17, [R1+0x1714] ;  /* 0x0017140001117983 */ /* 0x000f220000300800 */
[----:B--2---:R-:W-:Y:S02]  /*30c50*/  PRMT R9, R10, 0x5410, R9 ;  /* 0x000054100a097816 */ /* 0x004fe40000000009 */
[----:B---3--:R-:W-:Y:S02]  /*30c60*/  PRMT R10, R27, 0x5410, R11 ;  /* 0x000054101b0a7816 */ /* 0x008fe4000000000b */
[----:B------:R-:W-:-:S05]  /*30c70*/  PRMT R11, R16, 0x5410, R18 ;  /* 0x00005410100b7816 */ /* 0x000fca0000000012 */
[----:B------:R0:W-:Y:S02]  /*30c80*/  STSM.16.M88.4 [R26+0x1000], R8 ;  /* 0x001000081a007844 */ /* 0x0001e40000000200 */
[----:B0-----:R-:W-:Y:S02]  /*30c90*/  PRMT R8, R20, 0x5410, R19 ;  /* 0x0000541014087816 */ /* 0x001fe40000000013 */
[----:B------:R-:W-:Y:S02]  /*30ca0*/  PRMT R9, R22, 0x5410, R21 ;  /* 0x0000541016097816 */ /* 0x000fe40000000015 */
[----:B------:R-:W-:Y:S02]  /*30cb0*/  PRMT R10, R24, 0x5410, R23 ;  /* 0x00005410180a7816 */ /* 0x000fe40000000017 */
[----:B------:R-:W-:-:S05]  /*30cc0*/  PRMT R11, R4, 0x5410, R25 ;  /* 0x00005410040b7816 */ /* 0x000fca0000000019 */
[----:B------:R0:W-:Y:S02]  /*30cd0*/  STSM.16.M88.4 [R26+0x1800], R8 ;  /* 0x001800081a007844 */ /* 0x0001e40000000200 */
[----:B0-----:R-:W-:-:S05]  /*30ce0*/  PRMT R8, R6, 0x5410, R7 ;  /* 0x0000541006087816 */ /* 0x001fca0000000007 */
[----:B------:R-:W-:Y:S01]  /*30cf0*/  STL [R1+0x1710], R8 ;  /* 0x0017100801007387 */ /* 0x000fe20000100800 */
[----:B------:R-:W-:Y:S06]  /*30d00*/  BAR.SYNC.DEFER_BLOCKING 0x0 ;  /* 0x0000000000007b1d */ /* 0x000fec0000010000 */
[----:B------:R-:W0:Y:S01]  /*30d10*/  LDS.128 R8, [R12] ;  /* 0x000000000c087984 */ /* 0x000e220000000c00 */
[----:B------:R-:W-:-:S03]  /*30d20*/  PRMT R4, R28, 0x5410, R2 ;  /* 0x000054101c047816 */ /* 0x000fc60000000002 */
[----:B0-----:R-:W-:Y:S04]  /*30d30*/  STL [R1+0x90], R8 ;  /* 0x0000900801007387 */ /* 0x001fe80000100800 */
[----:B------:R-:W-:Y:S04]  /*30d40*/  STL.64 [R1+0x98], R10 ;  /* 0x0000980a01007387 */ /* 0x000fe80000100a00 */
[----:B------:R-:W2:Y:S01]  /*30d50*/  LDL.LU R28, [R1+0x958] ;  /* 0x00095800011c7983 */ /* 0x000ea20000300800 */
[----:B------:R-:W-:Y:S02]  /*30d60*/  IMAD.MOV.U32 R19, RZ, RZ, R9 ;  /* 0x000000ffff137224 */ /* 0x000fe400078e0009 */
[----:B------:R-:W-:-:S02]  /*30d70*/  IMAD.MOV.U32 R18, RZ, RZ, R11 ;  /* 0x000000ffff127224 */ /* 0x000fc400078e000b */
[----:B------:R-:W0:Y:S01]  /*30d80*/  LDS.128 R8, [R12+0x2000] ;  /* 0x002000000c087984 */ /* 0x000e220000000c00 */
[----:B------:R-:W-:Y:S02]  /*30d90*/  PRMT R7, R3, 0x5410, R29 ;  /* 0x0000541003077816 */ /* 0x000fe4000000001d */
[----:B------:R-:W-:Y:S01]  /*30da0*/  PRMT R15, R15, 0x5410, R5 ;  /* 0x000054100f0f7816 */ /* 0x000fe20000000005 */
[----:B------:R-:W-:Y:S01]  /*30db0*/  IMAD.MOV.U32 R5, RZ, RZ, R0 ;  /* 0x000000ffff057224 */ /* 0x000fe200078e0000 */
[----:B--2---:R-:W-:Y:S04]  /*30dc0*/  STL [R1+0x16fc], R28 ;  /* 0x0016fc1c01007387 */ /* 0x004fe80000100800 */
[----:B------:R-:W2:Y:S04]  /*30dd0*/  LDL.LU R27, [R1+0x954] ;  /* 0x00095400011b7983 */ /* 0x000ea80000300800 */
[----:B------:R-:W3:Y:S04]  /*30de0*/  LDL R23, [R1+0x40] ;  /* 0x0000400001177983 */ /* 0x000ee80000100800 */
[----:B------:R1:W-:Y:S04]  /*30df0*/  STL [R1+0x13b8], R18 ;  /* 0x0013b81201007387 */ /* 0x0003e80000100800 */
[----:B-1----:R-:W2:Y:S04]  /*30e00*/  LDL.LU R18, [R1+0x944] ;  /* 0x0009440001127983 */ /* 0x002ea80000300800 */
[----:B------:R1:W-:Y:S04]  /*30e10*/  STL [R1+0x1488], R19 ;  /* 0x0014881301007387 */ /* 0x0003e80000100800 */
[----:B-1----:R-:W2:Y:S04]  /*30e20*/  LDL.LU R19, [R1+0x948] ;  /* 0x0009480001137983 */ /* 0x002ea80000300800 */
[----:B0-----:R0:W-:Y:S04]  /*30e30*/  STL.64 [R1], R8 ;  /* 0x0000000801007387 */ /* 0x0011e80000100a00 */
[----:B------:R-:W-:Y:S04]  /*30e40*/  STL [R1+0x8], R10 ;  /* 0x0000080a01007387 */ /* 0x000fe80000100800 */
[----:B0-----:R-:W2:Y:S04]  /*30e50*/  LDL.LU R8, [R1+0x1710] ;  /* 0x0017100001087983 */ /* 0x001ea80000300800 */
[----:B------:R-:W2:Y:S04]  /*30e60*/  LDL.LU R29, [R1+0x11c4] ;  /* 0x0011c400011d7983 */ /* 0x000ea80000300800 */
[----:B------:R-:W2:Y:S04]  /*30e70*/  LDL.LU R6, [R1+0x11c0] ;  /* 0x0011c00001067983 */ /* 0x000ea80000300800 */
[----:B------:R-:W2:Y:S04]  /*30e80*/  LDL.LU R28, [R1+0x1260] ;  /* 0x00126000011c7983 */ /* 0x000ea80000300800 */
[----:B------:R-:W2:Y:S04]  /*30e90*/  LDL.LU R0, [R1+0x125c] ;  /* 0x00125c0001007983 */ /* 0x000ea80000300800 */
[----:B------:R-:W2:Y:S04]  /*30ea0*/  LDL.LU R2, [R1+0x11f8] ;  /* 0x0011f80001027983 */ /* 0x000ea80000300800 */
[----:B------:R-:W2:Y:S04]  /*30eb0*/  LDL.LU R3, [R1+0x11ec] ;  /* 0x0011ec0001037983 */ /* 0x000ea80000300800 */
[----:B------:R-:W2:Y:S04]  /*30ec0*/  LDL.LU.64 R20, [R1+0x8c0] ;  /* 0x0008c00001147983 */ /* 0x000ea80000300a00 */
[----:B------:R-:W3:Y:S04]  /*30ed0*/  LDL.LU R22, [R1+0x8d0] ;  /* 0x0008d00001167983 */ /* 0x000ee80000300800 */
[----:B---3--:R0:W-:Y:S04]  /*30ee0*/  STL.64 [R1+0x16e8], R22 ;  /* 0x0016e81601007387 */ /* 0x0081e80000100a00 */
[----:B0-----:R-:W3:Y:S04]  /*30ef0*/  LDL.LU R22, [R1+0x120c] ;  /* 0x00120c0001167983 */ /* 0x001ee80000300800 */
[----:B------:R-:W3:Y:S04]  /*30f00*/  LDL.LU R23, [R1+0x11fc] ;  /* 0x0011fc0001177983 */ /* 0x000ee80000300800 */
[----:B--2---:R0:W-:Y:S04]  /*30f10*/  STL.64 [R1+0x16e0], R20 ;  /* 0x0016e01401007387 */ /* 0x0041e80000100a00 */
[----:B0-----:R-:W2:Y:S04]  /*30f20*/  LDL.LU R20, [R1+0x1268] ;  /* 0x0012680001147983 */ /* 0x001ea80000300800 */
[----:B------:R-:W2:Y:S01]  /*30f30*/  LDL.LU R21, [R1+0x1264] ;  /* 0x0012640001157983 */ /* 0x000ea20000300800 */
[----:B------:R-:W-:-:S03]  /*30f40*/  IMAD.MOV.U32 R16, RZ, RZ, R11 ;  /* 0x000000ffff107224 */ /* 0x000fc600078e000b */
[----:B---3--:R0:W-:Y:S02]  /*30f50*/  STL.64 [R1+0x1708], R22 ;  /* 0x0017081601007387 */ /* 0x0081e40000100a00 */
[----:B0-----:R-:W-:Y:S02]  /*30f60*/  IMAD.MOV.U32 R22, RZ, RZ, R7 ;  /* 0x000000ffff167224 */ /* 0x001fe400078e0007 */
[----:B------:R-:W-:Y:S01]  /*30f70*/  IMAD.MOV.U32 R23, RZ, RZ, R4 ;  /* 0x000000ffff177224 */ /* 0x000fe200078e0004 */
[----:B--2---:R0:W-:Y:S01]  /*30f80*/  STL.64 [R1+0x1700], R20 ;  /* 0x0017001401007387 */ /* 0x0041e20000100a00 */
[----:B------:R-:W-:Y:S02]  /*30f90*/  IMAD.MOV.U32 R4, RZ, RZ, R14 ;  /* 0x000000ffff047224 */ /* 0x000fe400078e000e */
[----:B------:R-:W-:Y:S01]  /*30fa0*/  IMAD.MOV.U32 R7, RZ, RZ, R13 ;  /* 0x000000ffff077224 */ /* 0x000fe200078e000d */
[----:B------:R-:W2:Y:S01]  /*30fb0*/  LDL.LU.64 R24, [R1+0x8c8] ;  /* 0x0008c80001187983 */ /* 0x000ea20000300a00 */
[----:B0-----:R-:W-:-:S03]  /*30fc0*/  IMAD.MOV.U32 R21, RZ, RZ, R8 ;  /* 0x000000ffff157224 */ /* 0x001fc600078e0008 */
[----:B------:R-:W0:Y:S01]  /*30fd0*/  LDS.128 R8, [R12+0x4000] ;  /* 0x004000000c087984 */ /* 0x000e220000000c00 */
[----:B------:R-:W-:-:S03]  /*30fe0*/  IMAD.MOV.U32 R20, RZ, RZ, R15 ;  /* 0x000000ffff147224 */ /* 0x000fc600078e000f */
[----:B------:R-:W1:Y:S01]  /*30ff0*/  LDS.128 R12, [R12+0x6000] ;  /* 0x006000000c0c7984 */ /* 0x000e620000000c00 */
[----:B------:R-:W-:Y:S06]  /*31000*/  BAR.SYNC.DEFER_BLOCKING 0x0 ;  /* 0x0000000000007b1d */ /* 0x000fec0000010000 */
[----:B----4-:R3:W-:Y:S04]  /*31010*/  STL.64 [R1+0x1378], R16 ;  /* 0x0013781001007387 */ /* 0x0107e80000100a00 */
[----:B---3--:R-:W3:Y:S04]  /*31020*/  LDL.LU R16, [R1+0x1130] ;  /* 0x0011300001107983 */ /* 0x008ee80000300800 */
[----:B------:R-:W3:Y:S04]  /*31030*/  LDL.LU R17, [R1+0x1140] ;  /* 0x0011400001117983 */ /* 0x000ee80000300800 */
[----:B0-----:R0:W-:Y:S04]  /*31040*/  STL.64 [R1+0x1370], R8 ;  /* 0x0013700801007387 */ /* 0x0011e80000100a00 */
[----:B0-----:R-:W4:Y:S04]  /*31050*/  LDL.LU R8, [R1+0x1134] ;  /* 0x0011340001087983 */ /* 0x001f280000300800 */
[----:B------:R-:W4:Y:S04]  /*31060*/  LDL.LU R9, [R1+0x1144] ;  /* 0x0011440001097983 */ /* 0x000f280000300800 */
[----:B------:R0:W-:Y:S04]  /*31070*/  STL.64 [R1+0x1368], R10 ;  /* 0x0013680a01007387 */ /* 0x0001e80000100a00 */
[----:B------:R-:W-:Y:S04]  /*31080*/  STSM.16.M88.4 [R26], R20 ;  /* 0x000000141a007844 */ /* 0x000fe80000000200 */
[----:B0-----:R-:W2:Y:S04]  /*31090*/  LDL.LU R10, [R1+0x1170] ;  /* 0x00117000010a7983 */ /* 0x001ea80000300800 */
[----:B------:R-:W2:Y:S04]  /*310a0*/  LDL.LU R11, [R1+0x1178] ;  /* 0x00117800010b7983 */ /* 0x000ea80000300800 */
[----:B-1----:R0:W-:Y:S04]  /*310b0*/  STL.64 [R1+0x1360], R12 ;  /* 0x0013600c01007387 */ /* 0x0021e80000100a00 */
[----:B0-----:R-:W2:Y:S04]  /*310c0*/  LDL.LU R12, [R1+0x11cc] ;  /* 0x0011cc00010c7983 */ /* 0x001ea80000300800 */
[----:B------:R-:W2:Y:S04]  /*310d0*/  LDL.LU R13, [R1+0x11c8] ;  /* 0x0011c800010d7983 */ /* 0x000ea80000300800 */
[----:B------:R0:W-:Y:S04]  /*310e0*/  STL.64 [R1+0x1358], R14 ;  /* 0x0013580e01007387 */ /* 0x0001e80000100a00 */
[----:B0-----:R-:W2:Y:S04]  /*310f0*/  LDL.LU R14, [R1+0x1174] ;  /* 0x00117400010e7983 */ /* 0x001ea80000300800 */
[----:B------:R-:W2:Y:S04]  /*31100*/  LDL.LU R15, [R1+0x117c] ;  /* 0x00117c00010f7983 */ /* 0x000ea80000300800 */
[----:B------:R-:W2:Y:S04]  /*31110*/  LDL.LU.64 R22, [R1+0x1708] ;  /* 0x0017080001167983 */ /* 0x000ea80000300a00 */
[----:B------:R-:W2:Y:S02]  /*31120*/  LDL.LU.64 R20, [R1+0x1700] ;  /* 0x0017000001147983 */ /* 0x000ea40000300a00 */
[----:B--2---:R-:W-:-:S02]  /*31130*/  PRMT R20, R20, 0x5410, R28 ;  /* 0x0000541014147816 */ /* 0x004fc4000000001c */
[----:B------:R-:W2:Y:S01]  /*31140*/  LDL.LU R28, [R1+0x16fc] ;  /* 0x0016fc00011c7983 */ /* 0x000ea20000300800 */
[----:B------:R-:W-:Y:S02]  /*31150*/  PRMT R21, R21, 0x5410, R0 ;  /* 0x0000541015157816 */ /* 0x000fe40000000000 */
[----:B------:R-:W-:Y:S01]  /*31160*/  PRMT R22, R22, 0x5410, R2 ;  /* 0x0000541016167816 */ /* 0x000fe20000000002 */
[----:B------:R-:W2:Y:S01]  /*31170*/  LDL.LU R0, [R1+0x16f8] ;  /* 0x0016f80001007983 */ /* 0x000ea20000300800 */
[----:B------:R-:W-:-:S03]  /*31180*/  PRMT R23, R23, 0x5410, R3 ;  /* 0x0000541017177816 */ /* 0x000fc60000000003 */
[----:B------:R-:W2:Y:S04]  /*31190*/  LDL.LU R2, [R1+0x16f4] ;  /* 0x0016f40001027983 */ /* 0x000ea80000300800 */
[----:B------:R-:W2:Y:S04]  /*311a0*/  LDL.LU R3, [R1+0x16f0] ;  /* 0x0016f00001037983 */ /* 0x000ea80000300800 */
[----:B------:R0:W-:Y:S04]  /*311b0*/  STSM.16.M88.4 [R26+0x800], R20 ;  /* 0x000800141a007844 */ /* 0x0001e80000000200 */
[----:B0-----:R-:W2:Y:S04]  /*311c0*/  LDL.LU.64 R22, [R1+0x16e8] ;  /* 0x0016e80001167983 */ /* 0x001ea80000300a00 */
[----:B------:R-:W2:Y:S01]  /*311d0*/  LDL.LU.64 R20, [R1+0x16e0] ;  /* 0x0016e00001147983 */ /* 0x000ea20000300a00 */
[----:B------:R-:W-:-:S02]  /*311e0*/  PRMT R12, R12, 0x5410, R29 ;  /* 0x000054100c0c7816 */ /* 0x000fc4000000001d */
[----:B------:R-:W-:Y:S01]  /*311f0*/  PRMT R14, R15, 0x5410, R14 ;  /* 0x000054100f0e7816 */ /* 0x000fe2000000000e */
[----:B------:R-:W2:Y:S01]  /*31200*/  LDL.LU R29, [R1+0x16dc] ;  /* 0x0016dc00011d7983 */ /* 0x000ea20000300800 */
[----:B------:R-:W-:Y:S02]  /*31210*/  PRMT R13, R13, 0x5410, R6 ;  /* 0x000054100d0d7816 */ /* 0x000fe40000000006 */
[----:B------:R-:W-:Y:S01]  /*31220*/  PRMT R15, R11, 0x5410, R10 ;  /* 0x000054100b0f7816 */ /* 0x000fe2000000000a */
[----:B------:R-:W2:Y:S01]  /*31230*/  LDL.LU R6, [R1+0x16d8] ;  /* 0x0016d80001067983 */ /* 0x000ea20000300800 */
[----:B----4-:R-:W-:Y:S02]  /*31240*/  PRMT R8, R9, 0x5410, R8 ;  /* 0x0000541009087816 */ /* 0x010fe40000000008 */
[----:B---3--:R-:W-:Y:S02]  /*31250*/  PRMT R9, R17, 0x5410, R16 ;  /* 0x0000541011097816 */ /* 0x008fe40000000010 */
[----:B------:R-:W-:-:S02]  /*31260*/  PRMT R11, R27, 0x5410, R18 ;  /* 0x000054101b0b7816 */ /* 0x000fc40000000012 */
[----:B------:R-:W3:Y:S04]  /*31270*/  LDL.LU R27, [R1+0x46c] ;  /* 0x00046c00011b7983 */ /* 0x000ee80000300800 */
[----:B------:R-:W4:Y:S04]  /*31280*/  LDL.LU R17, [R1+0x8d4] ;  /* 0x0008d40001117983 */ /* 0x000f280000300800 */
[----:B------:R-:W-:Y:S01]  /*31290*/  STSM.16.M88.4 [R26+0x1000], R12 ;  /* 0x0010000c1a007844 */ /* 0x000fe20000000200 */
[----:B--2---:R-:W-:-:S03]  /*312a0*/  PRMT R10, R28, 0x5410, R19 ;  /* 0x000054101c0a7816 */ /* 0x004fc60000000013 */
[----:B------:R-:W2:Y:S04]  /*312b0*/  LDL.LU R19, [R1+0x8d8] ;  /* 0x0008d80001137983 */ /* 0x000ea80000300800 */
[----:B------:R-:W-:Y:S04]  /*312c0*/  STSM.16.M88.4 [R26+0x1800], R8 ;  /* 0x001800081a007844 */ /* 0x000fe80000000200 */
[----:B------:R-:W3:Y:S01]  /*312d0*/  LDL.LU R18, [R1+0x8dc] ;  /* 0x0008dc0001127983 */ /* 0x000ee20000300800 */
[C---:B------:R-:W-:Y:S01]  /*312e0*/  PRMT R28, R23.reuse, 0x7770, RZ ;  /* 0x00007770171c7816 */ /* 0x040fe200000000ff */
[----:B------:R-:W-:Y:S06]  /*312f0*/  BAR.SYNC.DEFER_BLOCKING 0x0 ;  /* 0x0000000000007b1d */ /* 0x000fec0000010000 */
[----:B------:R0:W-:Y:S02]  /*31300*/  @P4 STG.E.U8 desc[UR40][R20.64], R28 ;  /* 0x0000001c14004986 */ /* 0x0001e4000c101128 */
[----:B0-----:R-:W-:-:S02]  /*31310*/  PRMT R28, R23, 0x7771, RZ ;  /* 0x00007771171c7816 */ /* 0x001fc400000000ff */
[----:B------:R-:W3:Y:S01]  /*31320*/  LDL.LU R23, [R1+0x8e0] ;  /* 0x0008e00001177983 */ /* 0x000ee20000300800 */
[----:B------:R-:W-:-:S04]  /*31330*/  IADD3 R8, P4, PT, R22, R0, RZ ;  /* 0x0000000016087210 */ /* 0x000fc80007f9e0ff */
[----:B------:R-:W-:Y:S02]  /*31340*/  LEA.HI.X.SX32 R9, R22, R2, 0x1, P4 ;  /* 0x0000000216097211 */ /* 0x000fe400020f0eff */
[----:B------:R-:W3:Y:S04]  /*31350*/  LDL.LU R22, [R1+0x8e4] ;  /* 0x0008e40001167983 */ /* 0x000ee80000300800 */
[----:B------:R-:W3:Y:S04]  /*31360*/  LDL.LU R20, [R1+0x8e8] ;  /* 0x0008e80001147983 */ /* 0x000ee80000300800 */
[----:B------:R0:W-:Y:S04]  /*31370*/  @P3 STG.E.U8 desc[UR40][R24.64], R28 ;  /* 0x0000001c18003986 */ /* 0x0001e8000c101128 */
[----:B0-----:R-:W3:Y:S04]  /*31380*/  LDL.LU R24, [R1+0x8ec] ;  /* 0x0008ec0001187983 */ /* 0x001ee80000300800 */
[----:B------:R-:W3:Y:S04]  /*31390*/  LDL.LU R25, [R1+0x8f0] ;  /* 0x0008f00001197983 */ /* 0x000ee80000300800 */
[----:B------:R-:W3:Y:S04]  /*313a0*/  LDL.LU R21, [R1+0x8f4] ;  /* 0x0008f40001157983 */ /* 0x000ee80000300800 */
[----:B------:R-:W3:Y:S01]  /*313b0*/  LDL.LU R16, [R1+0x8f8] ;  /* 0x0008f80001107983 */ /* 0x000ee20000300800 */
[----:B----4-:R-:W-:-:S04]  /*313c0*/  IADD3 R10, P4, PT, R17, R0, RZ ;  /* 0x00000000110a7210 */ /* 0x010fc80007f9e0ff */
[----:B------:R-:W-:Y:S02]  /*313d0*/  LEA.HI.X.SX32 R11, R17, R2, 0x1, P4 ;  /* 0x00000002110b7211 */ /* 0x000fe400020f0eff */
[----:B------:R-:W4:Y:S04]  /*313e0*/  LDL.LU R17, [R1+0x8fc] ;  /* 0x0008fc0001117983 */ /* 0x000f280000300800 */
[----:B------:R2:W-:Y:S02]  /*313f0*/  STL.64 [R1+0x988], R10 ;  /* 0x0009880a01007387 */ /* 0x0005e40000100a00 */
[----:B--2---:R-:W-:-:S04]  /*31400*/  IADD3 R10, P4, PT, R19, R0, RZ ;  /* 0x00000000130a7210 */ /* 0x004fc80007f9e0ff */
[----:B------:R-:W-:Y:S02]  /*31410*/  LEA.HI.X.SX32 R11, R19, R2, 0x1, P4 ;  /* 0x00000002130b7211 */ /* 0x000fe400020f0eff */
[----:B------:R-:W2:Y:S04]  /*31420*/  LDL.LU R19, [R1+0x900] ;  /* 0x0009000001137983 */ /* 0x000ea80000300800 */
[----:B------:R3:W-:Y:S02]  /*31430*/  STL.64 [R1+0x980], R10 ;  /* 0x0009800a01007387 */ /* 0x0007e40000100a00 */
[----:B---3--:R-:W-:-:S04]  /*31440*/  IADD3 R10, P4, PT, R18, R0, RZ ;  /* 0x00000000120a7210 */ /* 0x008fc80007f9e0ff */
[----:B------:R-:W-:Y:S02]  /*31450*/  LEA.HI.X.SX32 R11, R18, R2, 0x1, P4 ;  /* 0x00000002120b7211 */ /* 0x000fe400020f0eff */
[----:B------:R-:W3:Y:S04]  /*31460*/  LDL.LU R18, [R1+0x904] ;  /* 0x0009040001127983 */ /* 0x000ee80000300800 */
[----:B------:R0:W-:Y:S02]  /*31470*/  STL.64 [R1+0x978], R10 ;  /* 0x0009780a01007387 */ /* 0x0001e40000100a00 */
[----:B0-----:R-:W-:-:S04]  /*31480*/  IADD3 R10, P4, PT, R23, R0, RZ ;  /* 0x00000000170a7210 */ /* 0x001fc80007f9e0ff */
[----:B------:R-:W-:-:S05]  /*31490*/  LEA.HI.X.SX32 R11, R23, R2, 0x1, P4 ;  /* 0x00000002170b7211 */ /* 0x000fca00020f0eff */
[----:B------:R0:W-:Y:S04]  /*314a0*/  STL.64 [R1+0x970], R10 ;  /* 0x0009700a01007387 */ /* 0x0001e80000100a00 */
[----:B------:R-:W3:Y:S01]  /*314b0*/  LDL.LU R23, [R1+0x908] ;  /* 0x0009080001177983 */ /* 0x000ee20000300800 */
[----:B0-----:R-:W-:-:S04]  /*314c0*/  IADD3 R10, P4, PT, R22, R0, RZ ;  /* 0x00000000160a7210 */ /* 0x001fc80007f9e0ff */
[----:B------:R-:W-:Y:S02]  /*314d0*/  LEA.HI.X.SX32 R11, R22, R2, 0x1, P4 ;  /* 0x00000002160b7211 */ /* 0x000fe400020f0eff */
[----:B------:R-:W3:Y:S04]  /*314e0*/  LDL.LU R22, [R1+0x90c] ;  /* 0x00090c0001167983 */ /* 0x000ee80000300800 */
[----:B------:R0:W-:Y:S02]  /*314f0*/  STL.64 [R1+0x968], R10 ;  /* 0x0009680a01007387 */ /* 0x0001e40000100a00 */
        /* <DEDUP_REMOVED lines=145> */
[----:B------:R-:W-:-:S05]  /*31e10*/  LEA.HI.X.SX32 R11, R19, R2, 0x1, P4 ;  /* 0x00000002130b7211 */ /* 0x000fca00020f0eff */
[----:B------:R3:W-:Y:S04]  /*31e20*/  STL.64 [R1+0x840], R10 ;  /* 0x0008400a01007387 */ /* 0x0007e80000100a00 */
[----:B------:R-:W2:Y:S01]  /*31e30*/  LDL.LU R19, [R1+0xa24] ;  /* 0x000a240001137983 */ /* 0x000ea20000300800 */
        /* <DEDUP_REMOVED lines=73> */
[----:B------:R-:W-:-:S05]  /*322d0*/  LEA.HI.X.SX32 R11, R17, R2, 0x1, P4 ;  /* 0x00000002110b7211 */ /* 0x000fca00020f0eff */
[----:B------:R2:W-:Y:S04]  /*322e0*/  STL.64 [R1+0x7a8], R10 ;  /* 0x0007a80a01007387 */ /* 0x0005e80000100a00 */
[----:B------:R-:W4:Y:S01]  /*322f0*/  LDL.LU R17, [R1+0xa70] ;  /* 0x000a700001117983 */ /* 0x000f220000300800 */
        /* <DEDUP_REMOVED lines=73> */
[----:B------:R-:W-:-:S05]  /*32790*/  LEA.HI.X.SX32 R11, R16, R2, 0x1, P4 ;  /* 0x00000002100b7211 */ /* 0x000fca00020f0eff */
[----:B------:R4:W-:Y:S04]  /*327a0*/  STL.64 [R1+0x710], R10 ;  /* 0x0007100a01007387 */ /* 0x0009e80000100a00 */
        /* <DEDUP_REMOVED lines=316> */
[----:B------:R0:W-:Y:S04]  /*33b70*/  STL.64 [R1+0x498], R10 ;  /* 0x0004980a01007387 */ /* 0x0001e80000100a00 */
[----:B------:R-:W3:Y:S01]  /*33b80*/  LDL.LU R13, [R1+0xc00] ;  /* 0x000c0000010d7983 */ /* 0x000ee20000300800 */
[----:B0-----:R-:W-:-:S04]  /*33b90*/  IADD3 R10, P4, PT, R16, R0, RZ ;  /* 0x00000000100a7210 */ /* 0x001fc80007f9e0ff */
[----:B------:R-:W-:-:S05]  /*33ba0*/  LEA.HI.X.SX32 R11, R16, R2, 0x1, P4 ;  /* 0x00000002100b7211 */ /* 0x000fca00020f0eff */
[----:B------:R4:W-:Y:S04]  /*33bb0*/  STL.64 [R1+0x490], R10 ;  /* 0x0004900a01007387 */ /* 0x0009e80000100a00 */
[----:B------:R-:W3:Y:S01]  /*33bc0*/  LDL.LU R16, [R1+0xc04] ;  /* 0x000c040001107983 */ /* 0x000ee20000300800 */
[----:B----4-:R-:W-:-:S04]  /*33bd0*/  IADD3 R10, P4, PT, R17, R0, RZ ;  /* 0x00000000110a7210 */ /* 0x010fc80007f9e0ff */
[----:B------:R-:W-:-:S05]  /*33be0*/  LEA.HI.X.SX32 R11, R17, R2, 0x1, P4 ;  /* 0x00000002110b7211 */ /* 0x000fca00020f0eff */
        /* <DEDUP_REMOVED lines=11> */
[----:B------:R-:W4:Y:S04]  /*33ca0*/  LDL.LU R23, [R1+0xc10] ;  /* 0x000c100001177983 */ /* 0x000f280000300800 */
[----:B------:R0:W-:Y:S04]  /*33cb0*/  STL.64 [R1+0x470], R10 ;  /* 0x0004700a01007387 */ /* 0x0001e80000100a00 */
[----:B------:R-:W4:Y:S01]  /*33cc0*/  LDL.LU R17, [R1+0xc14] ;  /* 0x000c140001117983 */ /* 0x000f220000300800 */
[----:B0-----:R-:W-:-:S04]  /*33cd0*/  IADD3 R10, P4, PT, R22, R0, RZ ;  /* 0x00000000160a7210 */ /* 0x001fc80007f9e0ff */
[----:B------:R-:W-:-:S05]  /*33ce0*/  LEA.HI.X.SX32 R11, R22, R2, 0x1, P4 ;  /* 0x00000002160b7211 */ /* 0x000fca00020f0eff */
[----:B------:R0:W-:Y:S04]  /*33cf0*/  STL.64 [R1+0x460], R10 ;  /* 0x0004600a01007387 */ /* 0x0001e80000100a00 */
[----:B------:R-:W4:Y:S01]  /*33d00*/  LDL.LU R22, [R1+0xc18] ;  /* 0x000c180001167983 */ /* 0x000f220000300800 */
[----:B0-----:R-:W-:-:S04]  /*33d10*/  IADD3 R10, P4, PT, R20, R0, RZ ;  /* 0x00000000140a7210 */ /* 0x001fc80007f9e0ff */
[----:B------:R-:W-:Y:S02]  /*33d20*/  LEA.HI.X.SX32 R11, R20, R2, 0x1, P4 ;  /* 0x00000002140b7211 */ /* 0x000fe400020f0eff */
[----:B------:R-:W4:Y:S04]  /*33d30*/  LDL.LU R20, [R1+0xc1c] ;  /* 0x000c1c0001147983 */ /* 0x000f280000300800 */
[----:B------:R0:W-:Y:S02]  /*33d40*/  STL.64 [R1+0x458], R10 ;  /* 0x0004580a01007387 */ /* 0x0001e40000100a00 */
        /* <DEDUP_REMOVED lines=13> */
[----:B------:R-:W-:-:S05]  /*33e20*/  LEA.HI.X.SX32 R11, R13, R2, 0x1, P4 ;  /* 0x000000020d0b7211 */ /* 0x000fca00020f0eff */
[----:B------:R0:W-:Y:S04]  /*33e30*/  STL.64 [R1+0x438], R10 ;  /* 0x0004380a01007387 */ /* 0x0001e80000100a00 */
[----:B------:R-:W4:Y:S01]  /*33e40*/  LDL.LU R12, [R1+0xc2c] ;  /* 0x000c2c00010c7983 */ /* 0x000f220000300800 */
[----:B0-----:R-:W-:-:S04]  /*33e50*/  IADD3 R10, P4, PT, R16, R0, RZ ;  /* 0x00000000100a7210 */ /* 0x001fc80007f9e0ff */
        /* <DEDUP_REMOVED lines=10> */
[----:B----4-:R-:W-:-:S04]  /*33f00*/  IADD3 R10, P4, PT, R23, R0, RZ ;  /* 0x00000000170a7210 */ /* 0x010fc80007f9e0ff */
[----:B------:R-:W-:Y:S02]  /*33f10*/  LEA.HI.X.SX32 R11, R23, R2, 0x1, P4 ;  /* 0x00000002170b7211 */ /* 0x000fe400020f0eff */
[----:B------:R-:W4:Y:S04]  /*33f20*/  LDL.LU R23, [R1+0xc38] ;  /* 0x000c380001177983 */ /* 0x000f280000300800 */
[----:B------:R0:W-:Y:S02]  /*33f30*/  STL.64 [R1+0x418], R10 ;  /* 0x0004180a01007387 */ /* 0x0001e40000100a00 */
[----:B0-----:R-:W-:-:S04]  /*33f40*/  IADD3 R10, P4, PT, R17, R0, RZ ;  /* 0x00000000110a7210 */ /* 0x001fc80007f9e0ff */
[----:B------:R-:W-:-:S05]  /*33f50*/  LEA.HI.X.SX32 R11, R17, R2, 0x1, P4 ;  /* 0x00000002110b7211 */ /* 0x000fca00020f0eff */
        /* <DEDUP_REMOVED lines=16> */
[----:B------:R-:W-:-:S03]  /*34060*/  IADD3 R24, P4, PT, R21, R0, RZ ;  /* 0x0000000015187210 */ /* 0x000fc60007f9e0ff */
[----:B------:R0:W-:Y:S01]  /*34070*/  STL.64 [R1+0x3f0], R10 ;  /* 0x0003f00a01007387 */ /* 0x0001e20000100a00 */
[----:B------:R-:W-:-:S03]  /*34080*/  LEA.HI.X.SX32 R25, R21, R2, 0x1, P4 ;  /* 0x0000000215197211 */ /* 0x000fc600020f0eff */
[----:B------:R-:W4:Y:S04]  /*34090*/  LDL.LU R21, [R1+0xc4c] ;  /* 0x000c4c0001157983 */ /* 0x000f280000300800 */
[----:B------:R-:W4:Y:S04]  /*340a0*/  LDL.LU R16, [R1+0xc50] ;  /* 0x000c500001107983 */ /* 0x000f280000300800 */
[----:B------:R-:W-:Y:S01]  /*340b0*/  STL.64 [R1+0x1540], R24 ;  /* 0x0015401801007387 */ /* 0x000fe20000100a00 */
[----:B0-----:R-:W-:-:S04]  /*340c0*/  IADD3 R10, P4, PT, R12, R0, RZ ;  /* 0x000000000c0a7210 */ /* 0x001fc80007f9e0ff */
        /* <DEDUP_REMOVED lines=12> */
[----:B------:R-:W-:Y:S01]  /*34190*/  LEA.HI.X.SX32 R11, R23, R2, 0x1, P4 ;  /* 0x00000002170b7211 */ /* 0x000fe200020f0eff */
[----:B------:R-:W-:Y:S02]  /*341a0*/  IMAD.MOV.U32 R23, RZ, RZ, R4 ;  /* 0x000000ffff177224 */ /* 0x000fe400078e0004 */
[----:B------:R-:W-:Y:S02]  /*341b0*/  IMAD.MOV.U32 R4, RZ, RZ, R7 ;  /* 0x000000ffff047224 */ /* 0x000fe400078e0007 */
[----:B------:R0:W-:Y:S01]  /*341c0*/  STL.64 [R1+0x3c8], R10 ;  /* 0x0003c80a01007387 */ /* 0x0001e20000100a00 */
[----:B------:R-:W-:-:S03]  /*341d0*/  IMAD.MOV.U32 R7, RZ, RZ, R29 ;  /* 0x000000ffff077224 */ /* 0x000fc600078e001d */
        /* <DEDUP_REMOVED lines=61> */
[----:B------:R-:W-:-:S04]  /*345b0*/  IADD3 R20, P4, PT, R16, R0, RZ ;  /* 0x0000000010147210 */ /* 0x000fc80007f9e0ff */
[----:B------:R-:W-:Y:S02]  /*345c0*/  LEA.HI.X.SX32 R21, R16, R2, 0x1, P4 ;  /* 0x0000000210157211 */ /* 0x000fe400020f0eff */
[----:B------:R-:W4:Y:S04]  /*345d0*/  LDL.LU R16, [R1+0xca0] ;  /* 0x000ca00001107983 */ /* 0x000f280000300800 */
[----:B------:R-:W-:Y:S01]  /*345e0*/  STL.64 [R1+0x1510], R20 ;  /* 0x0015101401007387 */ /* 0x000fe20000100a00 */
        /* <DEDUP_REMOVED lines=8> */
[----:B----4-:R-:W-:-:S04]  /*34670*/  IADD3 R10, P4, PT, R29, R0, RZ ;  /* 0x000000001d0a7210 */ /* 0x010fc80007f9e0ff */
        /* <DEDUP_REMOVED lines=185> */
[----:B------:R0:W-:Y:S02]  /*35210*/  STL.64 [R1+0x1c0], R10 ;  /* 0x0001c00a01007387 */ /* 0x0001e40000100a00 */
[----:B0-----:R-:W-:-:S04]  /*35220*/  IADD3 R10, P4, PT, R16, R0, RZ ;  /* 0x00000000100a7210 */ /* 0x001fc80007f9e0ff */
[----:B------:R-:W-:-:S05]  /*35230*/  LEA.HI.X.SX32 R11, R16, R2, 0x1, P4 ;  /* 0x00000002100b7211 */ /* 0x000fca00020f0eff */
[----:B------:R0:W-:Y:S04]  /*35240*/  STL.64 [R1+0x1b8], R10 ;  /* 0x0001b80a01007387 */ /* 0x0001e80000100a00 */
[----:B0-----:R-:W4:Y:S04]  /*35250*/  LDL.LU R10, [R1+0xe80] ;  /* 0x000e8000010a7983 */ /* 0x001f280000300800 */
[----:B------:R-:W4:Y:S01]  /*35260*/  LDL.LU R11, [R1+0xe90] ;  /* 0x000e9000010b7983 */ /* 0x000f220000300800 */
[----:B--2---:R-:W-:-:S04]  /*35270*/  IADD3 R12, P4, PT, R19, R0, RZ ;  /* 0x00000000130c7210 */ /* 0x004fc80007f9e0ff */
[----:B------:R-:W-:-:S05]  /*35280*/  LEA.HI.X.SX32 R13, R19, R2, 0x1, P4 ;  /* 0x00000002130d7211 */ /* 0x000fca00020f0eff */
[----:B------:R3:W-:Y:S04]  /*35290*/  STL.64 [R1+0x1b0], R12 ;  /* 0x0001b00c01007387 */ /* 0x0007e80000100a00 */
[----:B------:R-:W2:Y:S01]  /*352a0*/  LDL.LU R16, [R1+0xea0] ;  /* 0x000ea00001107983 */ /* 0x000ea20000300800 */
[----:B---3--:R-:W-:-:S04]  /*352b0*/  IADD3 R12, P4, PT, R18, R0, RZ ;  /* 0x00000000120c7210 */ /* 0x008fc80007f9e0ff */
[----:B------:R-:W-:-:S05]  /*352c0*/  LEA.HI.X.SX32 R13, R18, R2, 0x1, P4 ;  /* 0x00000002120d7211 */ /* 0x000fca00020f0eff */
[----:B------:R4:W-:Y:S04]  /*352d0*/  STL.64 [R1+0x1a8], R12 ;  /* 0x0001a80c01007387 */ /* 0x0009e80000100a00 */
[----:B------:R-:W3:Y:S01]  /*352e0*/  LDL.LU R19, [R1+0xeb8] ;  /* 0x000eb80001137983 */ /* 0x000ee20000300800 */
[----:B----4-:R-:W-:-:S04]  /*352f0*/  IADD3 R12, P4, PT, R29, R0, RZ ;  /* 0x000000001d0c7210 */ /* 0x010fc80007f9e0ff */
[----:B------:R-:W-:-:S05]  /*35300*/  LEA.HI.X.SX32 R13, R29, R2, 0x1, P4 ;  /* 0x000000021d0d7211 */ /* 0x000fca00020f0eff */
[----:B------:R0:W-:Y:S01]  /*35310*/  STL.64 [R1+0x1a0], R12 ;  /* 0x0001a00c01007387 */ /* 0x0001e20000100a00 */
[----:B------:R-:W-:-:S04]  /*35320*/  IADD3 R28, P4, PT, R22, R0, RZ ;  /* 0x00000000161c7210 */ /* 0x000fc80007f9e0ff */
[----:B------:R-:W-:Y:S02]  /*35330*/  LEA.HI.X.SX32 R29, R22, R2, 0x1, P4 ;  /* 0x00000002161d7211 */ /* 0x000fe400020f0eff */
[----:B------:R-:W4:Y:S04]  /*35340*/  LDL.LU R22, [R1+0xec8] ;  /* 0x000ec80001167983 */ /* 0x000f280000300800 */
[----:B------:R-:W4:Y:S04]  /*35350*/  LDL.LU R18, [R1+0xee0] ;  /* 0x000ee00001127983 */ /* 0x000f280000300800 */
[----:B------:R-:W-:Y:S01]  /*35360*/  STL.64 [R1+0x14a8], R28 ;  /* 0x0014a81c01007387 */ /* 0x000fe20000100a00 */
        /* <DEDUP_REMOVED lines=66> */
[----:B0-----:R-:W2:Y:S01]  /*35790*/  LDL.LU R12, [R1+0xfb4] ;  /* 0x000fb400010c7983 */ /* 0x001ea20000300800 */
[----:B---3--:R-:W-:-:S03]  /*357a0*/  IADD3 R14, P4, PT, R19, R0, RZ ;  /* 0x00000000130e7210 */ /* 0x008fc60007f9e0ff */
[----:B------:R-:W3:Y:S01]  /*357b0*/  LDL.LU R13, [R1+0xfbc] ;  /* 0x000fbc00010d7983 */ /* 0x000ee20000300800 */
[----:B------:R-:W-:-:S05]  /*357c0*/  LEA.HI.X.SX32 R15, R19, R2, 0x1, P4 ;  /* 0x00000002130f7211 */ /* 0x000fca00020f0eff */
[----:B------:R4:W-:Y:S02]  /*357d0*/  STL.64 [R1+0xa20], R14 ;  /* 0x000a200e01007387 */ /* 0x0009e40000100a00 */
[----:B----4-:R-:W-:-:S04]  /*357e0*/  IADD3 R14, P4, PT, R22, R0, RZ ;  /* 0x00000000160e7210 */ /* 0x010fc80007f9e0ff */
[----:B------:R-:W-:Y:S02]  /*357f0*/  LEA.HI.X.SX32 R15, R22, R2, 0x1, P4 ;  /* 0x00000002160f7211 */ /* 0x000fe400020f0eff */
[----:B------:R-:W4:Y:S04]  /*35800*/  LDL.LU R22, [R1+0xfc4] ;  /* 0x000fc40001167983 */ /* 0x000f280000300800 */
[----:B------:R0:W-:Y:S04]  /*35810*/  STL.64 [R1+0xa28], R14 ;  /* 0x000a280e01007387 */ /* 0x0001e80000100a00 */
[----:B------:R-:W4:Y:S01]  /*35820*/  LDL.LU R16, [R1+0xfec] ;  /* 0x000fec0001107983 */ /* 0x000f220000300800 */
[----:B0-----:R-:W-:-:S04]  /*35830*/  IADD3 R14, P4, PT, R18, R0, RZ ;  /* 0x00000000120e7210 */ /* 0x001fc80007f9e0ff */
        /* <DEDUP_REMOVED lines=443> */
[----:B------:R-:W-:-:S04]  /*373f0*/  IADD3 R16, P4, PT, R21, R0, RZ ;  /* 0x0000000015107210 */ /* 0x000fc80007f9e0ff */
        /* <DEDUP_REMOVED lines=26> */
[----:B------:R-:W-:Y:S02]  /*375a0*/  IMAD.MOV.U32 R28, RZ, RZ, R8 ;  /* 0x000000ffff1c7224 */ /* 0x000fe400078e0008 */
[----:B------:R-:W-:Y:S01]  /*375b0*/  IMAD.MOV.U32 R29, RZ, RZ, R9 ;  /* 0x000000ffff1d7224 */ /* 0x000fe200078e0009 */
[----:B----4-:R-:W-:-:S04]  /*375c0*/  IADD3 R16, P4, PT, R22, R0, RZ ;  /* 0x0000000016107210 */ /* 0x010fc80007f9e0ff */
[----:B------:R-:W-:Y:S02]  /*375d0*/  LEA.HI.X.SX32 R17, R22, R2, 0x1, P4 ;  /* 0x0000000216117211 */ /* 0x000fe400020f0eff */
[----:B------:R-:W4:Y:S04]  /*375e0*/  LDL.LU R22, [R1+0xe44] ;  /* 0x000e440001167983 */ /* 0x000f280000300800 */
[----:B------:R-:W-:Y:S01]  /*375f0*/  STL.64 [R1+0x1388], R16 ;  /* 0x0013881001007387 */ /* 0x000fe20000100a00 */
[----:B------:R-:W-:-:S04]  /*37600*/  IADD3 R8, P4, PT, R14, R0, RZ ;  /* 0x000000000e087210 */ /* 0x000fc80007f9e0ff */
[----:B------:R-:W-:-:S05]  /*37610*/  LEA.HI.X.SX32 R9, R14, R2, 0x1, P4 ;  /* 0x000000020e097211 */ /* 0x000fca00020f0eff */
[----:B------:R0:W-:Y:S04]  /*37620*/  STL.64 [R1+0xe00], R8 ;  /* 0x000e000801007387 */ /* 0x0001e80000100a00 */
[----:B------:R-:W4:Y:S01]  /*37630*/  LDL.LU R14, [R1+0xe4c] ;  /* 0x000e4c00010e7983 */ /* 0x000f220000300800 */
[----:B0-----:R-:W-:-:S04]  /*37640*/  IADD3 R8, P4, PT, R15, R0, RZ ;  /* 0x000000000f087210 */ /* 0x001fc80007f9e0ff */
[----:B------:R-:W-:Y:S02]  /*37650*/  LEA.HI.X.SX32 R9, R15, R2, 0x1, P4 ;  /* 0x000000020f097211 */ /* 0x000fe400020f0eff */
[----:B------:R-:W4:Y:S01]  /*37660*/  LDL.LU R15, [R1+0xe54] ;  /* 0x000e5400010f7983 */ /* 0x000f220000300800 */
[----:B------:R-:W-:-:S03]  /*37670*/  IADD3 R16, P4, PT, R24, R0, RZ ;  /* 0x0000000018107210 */ /* 0x000fc60007f9e0ff */
[----:B------:R0:W-:Y:S01]  /*37680*/  STL.64 [R1+0x1390], R8 ;  /* 0x0013900801007387 */ /* 0x0001e20000100a00 */
[----:B------:R-:W-:-:S03]  /*37690*/  LEA.HI.X.SX32 R17, R24, R2, 0x1, P4 ;  /* 0x0000000218117211 */ /* 0x000fc600020f0eff */
[----:B------:R-:W4:Y:S04]  /*376a0*/  LDL.LU R20, [R1+0xe5c] ;  /* 0x000e5c0001147983 */ /* 0x000f280000300800 */
[----:B------:R1:W-:Y:S01]  /*376b0*/  STL.64 [R1+0xe10], R16 ;  /* 0x000e101001007387 */ /* 0x0003e20000100a00 */
[----:B0-----:R-:W-:-:S04]  /*376c0*/  IADD3 R8, P4, PT, R25, R0, RZ ;  /* 0x0000000019087210 */ /* 0x001fc80007f9e0ff */
[----:B------:R-:W-:-:S05]  /*376d0*/  LEA.HI.X.SX32 R9, R25, R2, 0x1, P4 ;  /* 0x0000000219097211 */ /* 0x000fca00020f0eff */
[----:B------:R0:W-:Y:S04]  /*376e0*/  STL.64 [R1+0xe18], R8 ;  /* 0x000e180801007387 */ /* 0x0001e80000100a00 */
[----:B-1----:R-:W4:Y:S01]  /*376f0*/  LDL.LU R16, [R1+0xe64] ;  /* 0x000e640001107983 */ /* 0x002f220000300800 */
[----:B0-----:R-:W-:-:S04]  /*37700*/  IADD3 R8, P4, PT, R10, R0, RZ ;  /* 0x000000000a087210 */ /* 0x001fc80007f9e0ff */
[----:B------:R-:W-:-:S05]  /*37710*/  LEA.HI.X.SX32 R9, R10, R2, 0x1, P4 ;  /* 0x000000020a097211 */ /* 0x000fca00020f0eff */
[----:B------:R0:W-:Y:S04]  /*37720*/  STL.64 [R1+0xe20], R8 ;  /* 0x000e200801007387 */ /* 0x0001e80000100a00 */
[----:B------:R-:W4:Y:S01]  /*37730*/  LDL.LU R21, [R1+0xe6c] ;  /* 0x000e6c0001157983 */ /* 0x000f220000300800 */
[----:B0-----:R-:W-:-:S04]  /*37740*/  IADD3 R8, P4, PT, R11, R0, RZ ;  /* 0x000000000b087210 */ /* 0x001fc80007f9e0ff */
[----:B------:R-:W-:-:S05]  /*37750*/  LEA.HI.X.SX32 R9, R11, R2, 0x1, P4 ;  /* 0x000000020b097211 */ /* 0x000fca00020f0eff */
[----:B------:R3:W-:Y:S04]  /*37760*/  STL.64 [R1+0xe28], R8 ;  /* 0x000e280801007387 */ /* 0x0007e80000100a00 */
[----:B------:R-:W4:Y:S04]  /*37770*/  LDL.LU R25, [R1+0xe74] ;  /* 0x000e740001197983 */ /* 0x000f280000300800 */
[----:B------:R-:W4:Y:S01]  /*37780*/  LDL.LU R24, [R1+0xe7c] ;  /* 0x000e7c0001187983 */ /* 0x000f220000300800 */
[----:B--2---:R-:W-:-:S04]  /*37790*/  IADD3 R10, P4, PT, R12, R0, RZ ;  /* 0x000000000c0a7210 */ /* 0x004fc80007f9e0ff */
[----:B------:R-:W-:-:S05]  /*377a0*/  LEA.HI.X.SX32 R11, R12, R2, 0x1, P4 ;  /* 0x000000020c0b7211 */ /* 0x000fca00020f0eff */
[----:B------:R-:W-:Y:S04]  /*377b0*/  STL.64 [R1+0x1398], R10 ;  /* 0x0013980a01007387 */ /* 0x000fe80000100a00 */
[----:B------:R-:W2:Y:S01]  /*377c0*/  LDL.LU R17, [R1+0xe84] ;  /* 0x000e840001117983 */ /* 0x000ea20000300800 */
[----:B---3--:R-:W-:-:S04]  /*377d0*/  IADD3 R8, P4, PT, R13, R0, RZ ;  /* 0x000000000d087210 */ /* 0x008fc80007f9e0ff */
[----:B------:R-:W-:-:S05]  /*377e0*/  LEA.HI.X.SX32 R9, R13, R2, 0x1, P4 ;  /* 0x000000020d097211 */ /* 0x000fca00020f0eff */
[----:B------:R0:W-:Y:S01]  /*377f0*/  STL.64 [R1+0xe38], R8 ;  /* 0x000e380801007387 */ /* 0x0001e20000100a00 */
[----:B------:R-:W-:Y:S02]  /*37800*/  IMAD.MOV.U32 R18, RZ, RZ, R28 ;  /* 0x000000ffff127224 */ /* 0x000fe400078e001c */
[----:B------:R-:W-:Y:S01]  /*37810*/  IMAD.MOV.U32 R19, RZ, RZ, R29 ;  /* 0x000000ffff137224 */ /* 0x000fe200078e001d */
[----:B----4-:R-:W-:-:S04]  /*37820*/  IADD3 R12, P4, PT, R22, R0, RZ ;  /* 0x00000000160c7210 */ /* 0x010fc80007f9e0ff */
[----:B------:R-:W-:Y:S02]  /*37830*/  LEA.HI.X.SX32 R13, R22, R2, 0x1, P4 ;  /* 0x00000002160d7211 */ /* 0x000fe400020f0eff */
[----:B------:R-:W3:Y:S04]  /*37840*/  LDL.LU R22, [R1+0xe8c] ;  /* 0x000e8c0001167983 */ /* 0x000ee80000300800 */
[----:B------:R-:W-:Y:S04]  /*37850*/  STL.64 [R1+0x13a0], R12 ;  /* 0x0013a00c01007387 */ /* 0x000fe80000100a00 */
        /* <DEDUP_REMOVED lines=35> */
[----:B------:R4:W-:Y:S04]  /*37a90*/  STL.64 [R1+0xe88], R8 ;  /* 0x000e880801007387 */ /* 0x0009e80000100a00 */
[----:B------:R-:W3:Y:S01]  /*37aa0*/  LDL.LU R16, [R1+0xeec] ;  /* 0x000eec0001107983 */ /* 0x000ee20000300800 */
        /* <DEDUP_REMOVED lines=70> */
[----:B------:R3:W-:Y:S04]  /*37f10*/  STL.64 [R1+0xf38], R8 ;  /* 0x000f380801007387 */ /* 0x0007e80000100a00 */
[----:B------:R-:W2:Y:S01]  /*37f20*/  LDL.LU R11, [R1+0xd84] ;  /* 0x000d8400010b7983 */ /* 0x000ea20000300800 */
[----:B---3--:R-:W-:-:S04]  /*37f30*/  IADD3 R8, P4, PT, R22, R0, RZ ;  /* 0x0000000016087210 */ /* 0x008fc80007f9e0ff */
[----:B------:R-:W-:Y:S02]  /*37f40*/  LEA.HI.X.SX32 R9, R22, R2, 0x1, P4 ;  /* 0x0000000216097211 */ /* 0x000fe400020f0eff */
[----:B------:R-:W3:Y:S04]  /*37f50*/  LDL.LU R22, [R1+0xeb0] ;  /* 0x000eb00001167983 */ /* 0x000ee80000300800 */
[----:B------:R0:W-:Y:S02]  /*37f60*/  STL.64 [R1+0xf48], R8 ;  /* 0x000f480801007387 */ /* 0x0001e40000100a00 */
[----:B0-----:R-:W-:-:S04]  /*37f70*/  IADD3 R8, P4, PT, R16, R0, RZ ;  /* 0x0000000010087210 */ /* 0x001fc80007f9e0ff */
        /* <DEDUP_REMOVED lines=31> */
[----:B0-----:R-:W-:-:S04]  /*38170*/  IADD3 R8, P4, PT, R11, R0, RZ ;  /* 0x000000000b087210 */ /* 0x001fc80007f9e0ff */
        /* <DEDUP_REMOVED lines=35> */
[----:B--2---:R-:W-:-:S04]  /*383b0*/  IADD3 R8, P4, PT, R17, R0, RZ ;  /* 0x0000000011087210 */ /* 0x004fc80007f9e0ff */
[----:B------:R-:W-:Y:S02]  /*383c0*/  LEA.HI.X.SX32 R9, R17, R2, 0x1, P4 ;  /* 0x0000000211097211 */ /* 0x000fe400020f0eff */
[----:B------:R-:W2:Y:S04]  /*383d0*/  LDL.LU R17, [R1+0x100c] ;  /* 0x00100c0001117983 */ /* 0x000ea80000300800 */
[----:B------:R0:W-:Y:S02]  /*383e0*/  STL.64 [R1+0xfb0], R8 ;  /* 0x000fb00801007387 */ /* 0x0001e40000100a00 */
[----:B0-----:R-:W-:-:S04]  /*383f0*/  IADD3 R8, P4, PT, R11, R0, RZ ;  /* 0x000000000b087210 */ /* 0x001fc80007f9e0ff */
[----:B------:R-:W-:-:S05]  /*38400*/  LEA.HI.X.SX32 R9, R11, R2, 0x1, P4 ;  /* 0x000000020b097211 */ /* 0x000fca00020f0eff */
        /* <DEDUP_REMOVED lines=194> */
[----:B------:R-:W-:-:S05]  /*39030*/  LEA.HI.X.SX32 R9, R22, R2, 0x1, P4 ;  /* 0x0000000216097211 */ /* 0x000fca00020f0eff */
[----:B------:R0:W-:Y:S01]  /*39040*/  STL.64 [R1+0x1180], R8 ;  /* 0x0011800801007387 */ /* 0x0001e20000100a00 */
[----:B------:R-:W-:Y:S02]  /*39050*/  IMAD.MOV.U32 R22, RZ, RZ, R4 ;  /* 0x000000ffff167224 */ /* 0x000fe400078e0004 */
[----:B------:R-:W-:Y:S02]  /*39060*/  IMAD.MOV.U32 R4, RZ, RZ, R7 ;  /* 0x000000ffff047224 */ /* 0x000fe400078e0007 */
[----:B------:R-:W3:Y:S01]  /*39070*/  LDL.LU R7, [R1+0x1190] ;  /* 0x0011900001077983 */ /* 0x000ee20000300800 */
[----:B0-----:R-:W-:-:S04]  /*39080*/  IADD3 R8, P4, PT, R16, R0, RZ ;  /* 0x0000000010087210 */ /* 0x001fc80007f9e0ff */
[----:B------:R-:W-:-:S05]  /*39090*/  LEA.HI.X.SX32 R9, R16, R2, 0x1, P4 ;  /* 0x0000000210097211 */ /* 0x000fca00020f0eff */
[----:B------:R4:W-:Y:S04]  /*390a0*/  STL.64 [R1+0x1178], R8 ;  /* 0x0011780801007387 */ /* 0x0009e80000100a00 */
[----:B------:R-:W2:Y:S01]  /*390b0*/  LDL.LU R10, [R1+0x48] ;  /* 0x00004800010a7983 */ /* 0x000ea20000300800 */
[----:B----4-:R-:W-:-:S04]  /*390c0*/  IADD3 R8, P4, PT, R28, R0, RZ ;  /* 0x000000001c087210 */ /* 0x010fc80007f9e0ff */
[----:B------:R-:W-:-:S05]  /*390d0*/  LEA.HI.X.SX32 R9, R28, R2, 0x1, P4 ;  /* 0x000000021c097211 */ /* 0x000fca00020f0eff */
[----:B------:R0:W-:Y:S04]  /*390e0*/  STL.64 [R1+0x1160], R8 ;  /* 0x0011600801007387 */ /* 0x0001e80000100a00 */
[----:B------:R-:W4:Y:S01]  /*390f0*/  LDL.LU R28, [R1+0x11a0] ;  /* 0x0011a000011c7983 */ /* 0x000f220000300800 */
[----:B0-----:R-:W-:-:S04]  /*39100*/  IADD3 R8, P4, PT, R29, R0, RZ ;  /* 0x000000001d087210 */ /* 0x001fc80007f9e0ff */
[----:B------:R-:W-:-:S05]  /*39110*/  LEA.HI.X.SX32 R9, R29, R2, 0x1, P4 ;  /* 0x000000021d097211 */ /* 0x000fca00020f0eff */
[----:B------:R0:W-:Y:S04]  /*39120*/  STL.64 [R1+0x1148], R8 ;  /* 0x0011480801007387 */ /* 0x0001e80000100a00 */
[----:B------:R-:W2:Y:S04]  /*39130*/  LDL.LU R29, [R1+0x11a4] ;  /* 0x0011a400011d7983 */ /* 0x000ea80000300800 */
[----:B------:R-:W2:Y:S01]  /*39140*/  LDL.LU R11, [R1+0x4c] ;  /* 0x00004c00010b7983 */ /* 0x000ea20000300800 */
[----:B------:R-:W-:Y:S02]  /*39150*/  LOP3.LUT P5, RZ, R3, 0x8000, RZ, 0xc0, !PT ;  /* 0x0000800003ff7812 */ /* 0x000fe400078ac0ff */
[----:B------:R-:W-:-:S11]  /*39160*/  LOP3.LUT R26, R26, 0xefffffff, RZ, 0xc0, !PT ;  /* 0xefffffff1a1a7812 */ /* 0x000fd600078ec0ff */
[----:B------:R-:W-:Y:S02]  /*39170*/  @P5 LOP3.LUT R26, R26, 0x10000000, RZ, 0xfc, !PT ;  /* 0x100000001a1a5812 */ /* 0x000fe400078efcff */
[----:B------:R-:W-:Y:S02]  /*39180*/  LOP3.LUT P5, RZ, R3, 0x2000, RZ, 0xc0, !PT ;  /* 0x0000200003ff7812 */ /* 0x000fe400078ac0ff */
[----:B------:R-:W-:-:S11]  /*39190*/  LOP3.LUT R26, R26, 0xdfffffff, RZ, 0xc0, !PT ;  /* 0xdfffffff1a1a7812 */ /* 0x000fd600078ec0ff */
[----:B------:R-:W-:Y:S02]  /*391a0*/  @P5 LOP3.LUT R26, R26, 0x20000000, RZ, 0xfc, !PT ;  /* 0x200000001a1a5812 */ /* 0x000fe400078efcff */
[----:B------:R-:W-:Y:S02]  /*391b0*/  LOP3.LUT P5, RZ, R3, 0x1000, RZ, 0xc0, !PT ;  /* 0x0000100003ff7812 */ /* 0x000fe400078ac0ff */
[----:B------:R-:W-:Y:S02]  /*391c0*/  LOP3.LUT R26, R26, 0xbfffffff, RZ, 0xc0, !PT ;  /* 0xbfffffff1a1a7812 */ /* 0x000fe400078ec0ff */
[----:B0-----:R-:W-:-:S04]  /*391d0*/  IADD3 R8, P4, PT, R20, R0, RZ ;  /* 0x0000000014087210 */ /* 0x001fc80007f9e0ff */
[----:B------:R-:W-:-:S05]  /*391e0*/  LEA.HI.X.SX32 R9, R20, R2, 0x1, P4 ;  /* 0x0000000214097211 */ /* 0x000fca00020f0eff */
[----:B------:R-:W-:Y:S02]  /*391f0*/  @P5 LOP3.LUT R26, R26, 0x40000000, RZ, 0xfc, !PT ;  /* 0x400000001a1a5812 */ /* 0x000fe400078efcff */
[----:B------:R-:W-:Y:S02]  /*39200*/  LOP3.LUT P5, RZ, R3, 0x800, RZ, 0xc0, !PT ;  /* 0x0000080003ff7812 */ /* 0x000fe400078ac0ff */
[----:B------:R-:W-:-:S11]  /*39210*/  LOP3.LUT R26, R26, 0x7fffffff, RZ, 0xc0, !PT ;  /* 0x7fffffff1a1a7812 */ /* 0x000fd600078ec0ff */
[----:B------:R-:W-:Y:S02]  /*39220*/  @P5 LOP3.LUT R26, R26, 0x80000000, RZ, 0xfc, !PT ;  /* 0x800000001a1a5812 */ /* 0x000fe400078efcff */
[----:B------:R-:W-:Y:S02]  /*39230*/  LOP3.LUT P5, RZ, R3, 0x400, RZ, 0xc0, !PT ;  /* 0x0000040003ff7812 */ /* 0x000fe400078ac0ff */
[----:B------:R-:W-:-:S11]  /*39240*/  LOP3.LUT R27, R27, 0xfffffffe, RZ, 0xc0, !PT ;  /* 0xfffffffe1b1b7812 */ /* 0x000fd600078ec0ff */
[----:B------:R-:W-:Y:S01]  /*39250*/  @P5 LOP3.LUT R27, R27, 0x1, RZ, 0xfc, !PT ;  /* 0x000000011b1b5812 */ /* 0x000fe200078efcff */
[----:B--2---:R-:W-:Y:S04]  /*39260*/  STL.64 [R1+0x16d0], R10 ;  /* 0x0016d00a01007387 */ /* 0x004fe80000100a00 */
[----:B------:R0:W-:Y:S02]  /*39270*/  STL.64 [R1+0x1138], R8 ;  /* 0x0011380801007387 */ /* 0x0001e40000100a00 */
[----:B0-----:R-:W-:-:S04]  /*39280*/  IADD3 R8, P4, PT, R21, R0, RZ ;  /* 0x0000000015087210 */ /* 0x001fc80007f9e0ff */
[----:B------:R-:W-:-:S05]  /*39290*/  LEA.HI.X.SX32 R9, R21, R2, 0x1, P4 ;  /* 0x0000000215097211 */ /* 0x000fca00020f0eff */
[----:B------:R0:W-:Y:S02]  /*392a0*/  STL.64 [R1+0x1128], R8 ;  /* 0x0011280801007387 */ /* 0x0001e40000100a00 */
[----:B0-----:R-:W-:-:S04]  /*392b0*/  IADD3 R8, P4, PT, R25, R0, RZ ;  /* 0x0000000019087210 */ /* 0x001fc80007f9e0ff */
[----:B------:R-:W-:Y:S02]  /*392c0*/  LEA.HI.X.SX32 R9, R25, R2, 0x1, P4 ;  /* 0x0000000219097211 */ /* 0x000fe400020f0eff */
[----:B------:R-:W2:Y:S04]  /*392d0*/  LDL R25, [R1+0x44] ;  /* 0x0000440001197983 */ /* 0x000ea80000100800 */
[----:B------:R0:W-:Y:S04]  /*392e0*/  STL.64 [R1+0x1110], R8 ;  /* 0x0011100801007387 */ /* 0x0001e80000100a00 */
[----:B------:R-:W2:Y:S01]  /*392f0*/  LDL.LU.64 R20, [R1+0x11a8] ;  /* 0x0011a80001147983 */ /* 0x000ea20000300a00 */
[----:B0-----:R-:W-:-:S04]  /*39300*/  IADD3 R8, P4, PT, R24, R0, RZ ;  /* 0x0000000018087210 */ /* 0x001fc80007f9e0ff */
[----:B------:R-:W-:Y:S01]  /*39310*/  LEA.HI.X.SX32 R9, R24, R2, 0x1, P4 ;  /* 0x0000000218097211 */ /* 0x000fe200020f0eff */
[----:B------:R-:W-:Y:S02]  /*39320*/  IMAD.MOV.U32 R24, RZ, RZ, R27 ;  /* 0x000000ffff187224 */ /* 0x000fe400078e001b */
        /* <DEDUP_REMOVED lines=8> */
[----:B---3--:R0:W-:Y:S04]  /*393b0*/  STL.64 [R1+0x16b8], R6 ;  /* 0x0016b80601007387 */ /* 0x0081e80000100a00 */
[----:B0-----:R-:W3:Y:S04]  /*393c0*/  LDL.LU.64 R6, [R1+0x978] ;  /* 0x0009780001067983 */ /* 0x001ee80000300a00 */
[----:B------:R-:W-:Y:S04]  /*393d0*/  STL.64 [R1+0x1070], R8 ;  /* 0x0010700801007387 */ /* 0x000fe80000100a00 */
[----:B---3--:R0:W-:Y:S04]  /*393e0*/  STL.64 [R1+0x16c0], R6 ;  /* 0x0016c00601007387 */ /* 0x0081e80000100a00 */
[----:B0-----:R-:W3:Y:S01]  /*393f0*/  LDL.LU.64 R6, [R1+0x980] ;  /* 0x0009800001067983 */ /* 0x001ee20000300a00 */
[----:B----4-:R-:W-:-:S04]  /*39400*/  IADD3 R8, P4, PT, R28, R0, RZ ;  /* 0x000000001c087210 */ /* 0x010fc80007f9e0ff */
[----:B------:R-:W-:Y:S02]  /*39410*/  LEA.HI.X.SX32 R9, R28, R2, 0x1, P4 ;  /* 0x000000021c097211 */ /* 0x000fe400020f0eff */
[----:B------:R-:W-:Y:S01]  /*39420*/  LOP3.LUT P5, RZ, R3, 0x200, RZ, 0xc0, !PT ;  /* 0x0000020003ff7812 */ /* 0x000fe200078ac0ff */
[----:B------:R-:W-:Y:S02]  /*39430*/  IMAD.MOV.U32 R10, RZ, RZ, R18 ;  /* 0x000000ffff0a7224 */ /* 0x000fe400078e0012 */
[----:B------:R-:W-:Y:S01]  /*39440*/  IMAD.MOV.U32 R11, RZ, RZ, R19 ;  /* 0x000000ffff0b7224 */ /* 0x000fe200078e0013 */
[----:B---3--:R0:W-:Y:S04]  /*39450*/  STL.64 [R1+0x16c8], R6 ;  /* 0x0016c80601007387 */ /* 0x0081e80000100a00 */
[----:B0-----:R-:W3:Y:S04]  /*39460*/  LDL.LU.64 R6, [R1+0x988] ;  /* 0x0009880001067983 */ /* 0x001ee80000300a00 */
[----:B------:R-:W4:Y:S04]  /*39470*/  LDL.LU.64 R14, [R1+0x970] ;  /* 0x00097000010e7983 */ /* 0x000f280000300a00 */
[----:B------:R-:W3:Y:S04]  /*39480*/  LDL.LU.64 R12, [R1+0x968] ;  /* 0x00096800010c7983 */ /* 0x000ee80000300a00 */
[----:B------:R0:W-:Y:S04]  /*39490*/  STL.64 [R1+0x1050], R8 ;  /* 0x0010500801007387 */ /* 0x0001e80000100a00 */
[----:B------:R1:W-:Y:S01]  /*394a0*/  STL [R1+0x1688], R0 ;  /* 0x0016880001007387 */ /* 0x0003e20000100800 */
[----:B0-----:R-:W-:-:S03]  /*394b0*/  IADD3 R8, P4, PT, R29, R0, RZ ;  /* 0x000000001d087210 */ /* 0x001fc60007f9e0ff */
[----:B-1----:R-:W3:Y:S01]  /*394c0*/  LDL.LU R0, [R1+0x30] ;  /* 0x0000300001007983 */ /* 0x002ee20000300800 */
[----:B------:R-:W-:-:S03]  /*394d0*/  LEA.HI.X.SX32 R9, R29, R2, 0x1, P4 ;  /* 0x000000021d097211 */ /* 0x000fc600020f0eff */
[----:B------:R-:W3:Y:S04]  /*394e0*/  LDL.LU.64 R16, [R1+0x960] ;  /* 0x0009600001107983 */ /* 0x000ee80000300a00 */
[----:B------:R-:W3:Y:S04]  /*394f0*/  LDL.LU.64 R18, [R1+0x958] ;  /* 0x0009580001127983 */ /* 0x000ee80000300a00 */
[----:B------:R-:W3:Y:S04]  /*39500*/  LDL.LU.64 R28, [R1+0x950] ;  /* 0x00095000011c7983 */ /* 0x000ee80000300a00 */
[----:B------:R2:W-:Y:S02]  /*39510*/  STL.64 [R1+0x1048], R8 ;  /* 0x0010480801007387 */ /* 0x0005e40000100a00 */
[----:B--2---:R-:W-:-:S05]  /*39520*/  PRMT R8, R25, 0x7770, RZ ;  /* 0x0000777019087816 */ /* 0x004fca00000000ff */
[----:B------:R0:W-:Y:S01]  /*39530*/  @P5 STG.E.U8 desc[UR40][R20.64], R8 ;  /* 0x0000000814005986 */ /* 0x0001e2000c101128 */
[----:B------:R-:W-:Y:S02]  /*39540*/  LOP3.LUT P5, RZ, R24, 0x1, RZ, 0xc0, !PT ;  /* 0x0000000118ff7812 */ /* 0x000fe400078ac0ff */
[----:B0-----:R-:W-:Y:S01]  /*39550*/  PRMT R8, R25, 0x7771, RZ ;  /* 0x0000777119087816 */ /* 0x001fe200000000ff */
[----:B------:R-:W2:Y:S04]  /*39560*/  LDL.LU.64 R20, [R1+0x948] ;  /* 0x0009480001147983 */ /* 0x000ea80000300a00 */
[----:B------:R-:W2:Y:S06]  /*39570*/  LDL.LU.64 R24, [R1+0x940] ;  /* 0x0009400001187983 */ /* 0x000eac0000300a00 */
[----:B------:R0:W-:Y:S04]  /*39580*/  @P5 STG.E.U8 desc[UR40][R10.64], R8 ;  /* 0x000000080a005986 */ /* 0x0001e8000c101128 */
[----:B0-----:R-:W2:Y:S01]  /*39590*/  LDL.LU.64 R10, [R1+0x16d0] ;  /* 0x0016d000010a7983 */ /* 0x001ea20000300a00 */
[----:B------:R-:W-:-:S02]  /*395a0*/  LOP3.LUT P5, RZ, R26, 0x80000000, RZ, 0xc0, !PT ;  /* 0x800000001aff7812 */ /* 0x000fc400078ac0ff */
[----:B--2---:R-:W-:-:S11]  /*395b0*/  PRMT R8, R10, 0x7770, RZ ;  /* 0x000077700a087816 */ /* 0x004fd600000000ff */
[----:B---3--:R0:W-:Y:S04]  /*395c0*/  @P5 STG.E.U8 desc[UR40][R6.64], R8 ;  /* 0x0000000806005986 */ /* 0x0081e8000c101128 */
[----:B0-----:R-:W2:Y:S01]  /*395d0*/  LDL.LU.64 R6, [R1+0x16c8] ;  /* 0x0016c80001067983 */ /* 0x001ea20000300a00 */
[----:B------:R-:W-:Y:S02]  /*395e0*/  LOP3.LUT P5, RZ, R26, 0x40000000, RZ, 0xc0, !PT ;  /* 0x400000001aff7812 */ /* 0x000fe400078ac0ff */
[----:B------:R-:W-:-:S11]  /*395f0*/  PRMT R8, R10, 0x7771, RZ ;  /* 0x000077710a087816 */ /* 0x000fd600000000ff */
[----:B--2---:R0:W-:Y:S04]  /*39600*/  @P5 STG.E.U8 desc[UR40][R6.64], R8 ;  /* 0x0000000806005986 */ /* 0x0041e8000c101128 */
[----:B0-----:R-:W2:Y:S01]  /*39610*/  LDL.LU.64 R6, [R1+0x16c0] ;  /* 0x0016c00001067983 */ /* 0x001ea20000300a00 */
[----:B------:R-:W-:Y:S02]  /*39620*/  LOP3.LUT P5, RZ, R26, 0x20000000, RZ, 0xc0, !PT ;  /* 0x200000001aff7812 */ /* 0x000fe400078ac0ff */
[----:B------:R-:W-:Y:S02]  /*39630*/  LOP3.LUT P4, RZ, R3, 0x4000, RZ, 0xc0, !PT ;  /* 0x0000400003ff7812 */ /* 0x000fe4000788c0ff */
[----:B------:R-:W-:Y:S02]  /*39640*/  PRMT R8, R11, 0x7770, RZ ;  /* 0x000077700b087816 */ /* 0x000fe400000000ff */
[----:B------:R-:W-:-:S02]  /*39650*/  LOP3.LUT P6, RZ, R3, 0x10000, RZ, 0xc0, !PT ;  /* 0x0001000003ff7812 */ /* 0x000fc400078cc0ff */
[C---:B------:R-:W-:Y:S02]  /*39660*/  LOP3.LUT P0, RZ, R3.reuse, 0x20000, RZ, 0xc0, !PT ;  /* 0x0002000003ff7812 */ /* 0x040fe4000780c0ff */
[----:B------:R-:W-:-:S03]  /*39670*/  LOP3.LUT P1, RZ, R3, 0x40000, RZ, 0xc0, !PT ;  /* 0x0004000003ff7812 */ /* 0x000fc6000782c0ff */
[----:B--2---:R0:W-:Y:S01]  /*39680*/  @P5 STG.E.U8 desc[UR40][R6.64], R8 ;  /* 0x0000000806005986 */ /* 0x0041e2000c101128 */
[----:B------:R-:W-:Y:S02]  /*39690*/  LOP3.LUT P5, RZ, R26, 0x10000000, RZ, 0xc0, !PT ;  /* 0x100000001aff7812 */ /* 0x000fe400078ac0ff */
[----:B0-----:R-:W-:Y:S01]  /*396a0*/  PRMT R8, R11, 0x7771, RZ ;  /* 0x000077710b087816 */ /* 0x001fe200000000ff */
[----:B------:R-:W2:Y:S04]  /*396b0*/  LDL.LU.64 R6, [R1+0x16b8] ;  /* 0x0016b80001067983 */ /* 0x000ea80000300a00 */
[----:B----4-:R0:W-:Y:S02]  /*396c0*/  @P4 STG.E.U8 desc[UR40][R14.64], R8 ;  /* 0x000000080e004986 */ /* 0x0101e4000c101128 */
[----:B0-----:R-:W-:-:S05]  /*396d0*/  PRMT R8, R0, 0x7770, RZ ;  /* 0x0000777000087816 */ /* 0x001fca00000000ff */
[----:B------:R0:W-:Y:S02]  /*396e0*/  @P5 STG.E.U8 desc[UR40][R12.64], R8 ;  /* 0x000000080c005986 */ /* 0x0001e4000c101128 */
[----:B0-----:R-:W-:-:S05]  /*396f0*/  PRMT R8, R0, 0x7771, RZ ;  /* 0x0000777100087816 */ /* 0x001fca00000000ff */
[----:B------:R0:W-:Y:S04]  /*39700*/  @P6 STG.E.U8 desc[UR40][R16.64], R8 ;  /* 0x0000000810006986 */ /* 0x0001e8000c101128 */
[----:B------:R-:W-:Y:S04]  /*39710*/  STL.64 [R1+0x1690], R10 ;  /* 0x0016900a01007387 */ /* 0x000fe80000100a00 */
[----:B------:R-:W3:Y:S01]  /*39720*/  LDL.LU.64 R14, [R1+0x938] ;  /* 0x00093800010e7983 */ /* 0x000ee20000300a00 */
[----:B0-----:R-:W-:-:S03]  /*39730*/  PRMT R8, R27, 0x7770, RZ ;  /* 0x000077701b087816 */ /* 0x001fc600000000ff */
[----:B------:R-:W4:Y:S04]  /*39740*/  LDL.LU.64 R12, [R1+0x930] ;  /* 0x00093000010c7983 */ /* 0x000f280000300a00 */
[----:B------:R0:W-:Y:S04]  /*39750*/  @P0 STG.E.U8 desc[UR40][R18.64], R8 ;  /* 0x0000000812000986 */ /* 0x0001e8000c101128 */
[----:B------:R-:W3:Y:S01]  /*39760*/  LDL.LU.64 R16, [R1+0x928] ;  /* 0x0009280001107983 */ /* 0x000ee20000300a00 */
[----:B0-----:R-:W-:-:S05]  /*39770*/  PRMT R8, R27, 0x7771, RZ ;  /* 0x000077711b087816 */ /* 0x001fca00000000ff */
[----:B------:R0:W-:Y:S04]  /*39780*/  @P1 STG.E.U8 desc[UR40][R28.64], R8 ;  /* 0x000000081c001986 */ /* 0x0001e8000c101128 */
[----:B0-----:R-:W3:Y:S04]  /*39790*/  LDL.LU.64 R28, [R1+0x920] ;  /* 0x00092000011c7983 */ /* 0x001ee80000300a00 */
[----:B------:R-:W3:Y:S04]  /*397a0*/  LDL.LU.64 R10, [R1+0x918] ;  /* 0x00091800010a7983 */ /* 0x000ee80000300a00 */
[----:B------:R-:W3:Y:S04]  /*397b0*/  LDL.LU R9, [R1+0x3c] ;  /* 0x00003c0001097983 */ /* 0x000ee80000300800 */
[----:B------:R-:W4:Y:S01]  /*397c0*/  LDL.LU R18, [R1+0x20] ;  /* 0x0000200001127983 */ /* 0x000f220000300800 */
[----:B------:R-:W-:-:S02]  /*397d0*/  LOP3.LUT P2, RZ, R3, 0x80000, RZ, 0xc0, !PT ;  /* 0x0008000003ff7812 */ /* 0x000fc4000784c0ff */
[C---:B------:R-:W-:Y:S01]  /*397e0*/  LOP3.LUT P3, RZ, R3.reuse, 0x100000, RZ, 0xc0, !PT ;  /* 0x0010000003ff7812 */ /* 0x040fe2000786c0ff */
[----:B------:R-:W4:Y:S01]  /*397f0*/  LDL.LU R19, [R1+0x24] ;  /* 0x0000240001137983 */ /* 0x000f220000300800 */
[C---:B------:R-:W-:Y:S02]  /*39800*/  LOP3.LUT P0, RZ, R3.reuse, 0x200000, RZ, 0xc0, !PT ;  /* 0x0020000003ff7812 */ /* 0x040fe4000780c0ff */
[----:B------:R-:W-:Y:S02]  /*39810*/  LOP3.LUT P1, RZ, R3, 0x400000, RZ, 0xc0, !PT ;  /* 0x0040000003ff7812 */ /* 0x000fe4000782c0ff */
[----:B--2---:R-:W-:-:S05]  /*39820*/  PRMT R8, R7, 0x7770, RZ ;  /* 0x0000777007087816 */ /* 0x004fca00000000ff */
[----:B------:R0:W-:Y:S01]  /*39830*/  @P2 STG.E.U8 desc[UR40][R20.64], R8 ;  /* 0x0000000814002986 */ /* 0x0001e2000c101128 */
[----:B------:R-:W-:Y:S02]  /*39840*/  LOP3.LUT P2, RZ, R3, 0x800000, RZ, 0xc0, !PT ;  /* 0x0080000003ff7812 */ /* 0x000fe4000784c0ff */
[----:B0-----:R-:W-:Y:S01]  /*39850*/  PRMT R8, R7, 0x7771, RZ ;  /* 0x0000777107087816 */ /* 0x001fe200000000ff */
[----:B------:R-:W2:Y:S04]  /*39860*/  LDL.LU R20, [R1+0x28] ;  /* 0x0000280001147983 */ /* 0x000ea80000300800 */
[----:B------:R0:W-:Y:S01]  /*39870*/  @P3 STG.E.U8 desc[UR40][R24.64], R8 ;  /* 0x0000000818003986 */ /* 0x0001e2000c101128 */
[----:B------:R-:W-:Y:S01]  /*39880*/  LOP3.LUT P3, RZ, R3, 0x1000000, RZ, 0xc0, !PT ;  /* 0x0100000003ff7812 */ /* 0x000fe2000786c0ff */
[----:B0-----:R-:W-:-:S02]  /*39890*/  IMAD.MOV.U32 R25, RZ, RZ, R4 ;  /* 0x000000ffff197224 */ /* 0x001fc400078e0004 */
[----:B------:R-:W2:Y:S04]  /*398a0*/  LDL.LU R24, [R1+0x2c] ;  /* 0x00002c0001187983 */ /* 0x000ea80000300800 */
[----:B------:R0:W-:Y:S01]  /*398b0*/  STL.64 [R1+0x1588], R2 ;  /* 0x0015880201007387 */ /* 0x0001e20000100a00 */
[----:B------:R-:W-:Y:S02]  /*398c0*/  IMAD.MOV.U32 R21, RZ, RZ, R25 ;  /* 0x000000ffff157224 */ /* 0x000fe400078e0019 */
[----:B------:R-:W-:Y:S01]  /*398d0*/  IMAD.MOV.U32 R25, RZ, RZ, R5 ;  /* 0x000000ffff197224 */ /* 0x000fe200078e0005 */
[C---:B---3--:R-:W-:Y:S02]  /*398e0*/  PRMT R4, R9.reuse, 0x7770, RZ ;  /* 0x0000777009047816 */ /* 0x048fe400000000ff */
[----:B0-----:R-:W-:-:S03]  /*398f0*/  PRMT R2, R9, 0x7771, RZ ;  /* 0x0000777109027816 */ /* 0x001fc600000000ff */
[----:B------:R0:W-:Y:S04]  /*39900*/  @P0 STG.E.U8 desc[UR40][R14.64], R4 ;  /* 0x000000040e000986 */ /* 0x0001e8000c101128 */
[----:B----4-:R1:W-:Y:S04]  /*39910*/  @P1 STG.E.U8 desc[UR40][R12.64], R2 ;  /* 0x000000020c001986 */ /* 0x0103e8000c101128 */
[----:B0-----:R-:W3:Y:S01]  /*39920*/  LDL.LU.64 R14, [R1+0x910] ;  /* 0x00091000010e7983 */ /* 0x001ee20000300a00 */
[----:B-1----:R-:W-:-:S03]  /*39930*/  PRMT R2, R18, 0x7770, RZ ;  /* 0x0000777012027816 */ /* 0x002fc600000000ff */
[----:B------:R-:W4:Y:S04]  /*39940*/  LDL.LU R4, [R1+0x10] ;  /* 0x0000100001047983 */ /* 0x000f280000300800 */
[----:B------:R0:W-:Y:S04]  /*39950*/  @P2 STG.E.U8 desc[UR40][R16.64], R2 ;  /* 0x0000000210002986 */ /* 0x0001e8000c101128 */
[----:B------:R-:W2:Y:S01]  /*39960*/  LDL.LU.64 R12, [R1+0x908] ;  /* 0x00090800010c7983 */ /* 0x000ea20000300a00 */
[----:B0-----:R-:W-:-:S03]  /*39970*/  PRMT R2, R18, 0x7771, RZ ;  /* 0x0000777112027816 */ /* 0x001fc600000000ff */
[----:B------:R-:W2:Y:S04]  /*39980*/  LDL.LU.64 R16, [R1+0x900] ;  /* 0x0009000001107983 */ /* 0x000ea80000300a00 */
[----:B------:R0:W-:Y:S04]  /*39990*/  @P3 STG.E.U8 desc[UR40][R28.64], R2 ;  /* 0x000000021c003986 */ /* 0x0001e8000c101128 */
[----:B0-----:R-:W2:Y:S04]  /*399a0*/  LDL.LU.64 R28, [R1+0x8f8] ;  /* 0x0008f800011c7983 */ /* 0x001ea80000300a00 */
[----:B------:R-:W4:Y:S04]  /*399b0*/  LDL.LU R5, [R1+0x18] ;  /* 0x0000180001057983 */ /* 0x000f280000300800 */
[----:B----4-:R0:W-:Y:S04]  /*399c0*/  STL.64 [R1+0x16b0], R4 ;  /* 0x0016b00401007387 */ /* 0x0101e80000100a00 */
[----:B------:R-:W-:Y:S04]  /*399d0*/  STL.64 [R1+0x1698], R6 ;  /* 0x0016980601007387 */ /* 0x000fe80000100a00 */
[----:B0-----:R-:W4:Y:S04]  /*399e0*/  LDL.LU.64 R4, [R1+0x8f0] ;  /* 0x0008f00001047983 */ /* 0x001f280000300a00 */
[----:B------:R-:W2:Y:S01]  /*399f0*/  LDL.LU R8, [R1+0x1c] ;  /* 0x00001c0001087983 */ /* 0x000ea20000300800 */
[----:B------:R-:W-:-:S02]  /*39a00*/  LOP3.LUT P4, RZ, R6, 0x2, RZ, 0xc0, !PT ;  /* 0x0000000206ff7812 */ /* 0x000fc4000788c0ff */
[----:B------:R-:W-:-:S11]  /*39a10*/  LOP3.LUT R26, R26, 0xffefffff, RZ, 0xc0, !PT ;  /* 0xffefffff1a1a7812 */ /* 0x000fd600078ec0ff */
[----:B------:R-:W-:Y:S02]  /*39a20*/  @P4 LOP3.LUT R26, R26, 0x100000, RZ, 0xfc, !PT ;  /* 0x001000001a1a4812 */ /* 0x000fe400078efcff */
[----:B------:R-:W-:Y:S02]  /*39a30*/  LOP3.LUT P4, RZ, R6, 0x1, RZ, 0xc0, !PT ;  /* 0x0000000106ff7812 */ /* 0x000fe4000788c0ff */
        /* <DEDUP_REMOVED lines=14> */
[----:B------:R-:W-:Y:S01]  /*39b20*/  LOP3.LUT P4, RZ, R3, 0x8000000, RZ, 0xc0, !PT ;  /* 0x0800000003ff7812 */ /* 0x000fe2000788c0ff */
[----:B--2---:R0:W-:Y:S04]  /*39b30*/  STL.64 [R1+0x16a0], R8 ;  /* 0x0016a00801007387 */ /* 0x0041e80000100a00 */
[----:B0-----:R-:W2:Y:S01]  /*39b40*/  LDL.LU.64 R8, [R1+0x8e0] ;  /* 0x0008e00001087983 */ /* 0x001ea20000300a00 */
[----:B------:R-:W-:-:S07]  /*39b50*/  LOP3.LUT R26, R26, 0xfbffffff, RZ, 0xc0, !PT ;  /* 0xfbffffff1a1a7812 */ /* 0x000fce00078ec0ff */
[----:B------:R-:W-:Y:S02]  /*39b60*/  @P4 LOP3.LUT R26, R26, 0x4000000, RZ, 0xfc, !PT ;  /* 0x040000001a1a4812 */ /* 0x000fe400078efcff */
[----:B------:R-:W-:Y:S02]  /*39b70*/  LOP3.LUT P4, RZ, R3, 0x4000000, RZ, 0xc0, !PT ;  /* 0x0400000003ff7812 */ /* 0x000fe4000788c0ff */
[----:B------:R-:W-:Y:S02]  /*39b80*/  LOP3.LUT R26, R26, 0xf7ffffff, RZ, 0xc0, !PT ;  /* 0xf7ffffff1a1a7812 */ /* 0x000fe400078ec0ff */
[----:B------:R-:W-:-:S09]  /*39b90*/  PRMT R2, R19, 0x7770, RZ ;  /* 0x0000777013027816 */ /* 0x000fd200000000ff */
[----:B------:R-:W-:Y:S02]  /*39ba0*/  @P4 LOP3.LUT R26, R26, 0x8000000, RZ, 0xfc, !PT ;  /* 0x080000001a1a4812 */ /* 0x000fe400078efcff */
[----:B------:R-:W-:-:S13]  /*39bb0*/  LOP3.LUT P4, RZ, R3, 0x2000000, RZ, 0xc0, !PT ;  /* 0x0200000003ff7812 */ /* 0x000fda000788c0ff */
[----:B------:R0:W-:Y:S01]  /*39bc0*/  @P4 STG.E.U8 desc[UR40][R10.64], R2 ;  /* 0x000000020a004986 */ /* 0x0001e2000c101128 */
[----:B------:R-:W-:Y:S02]  /*39bd0*/  LOP3.LUT P4, RZ, R26, 0x8000000, RZ, 0xc0, !PT ;  /* 0x080000001aff7812 */ /* 0x000fe4000788c0ff */
[----:B0-----:R-:W-:-:S11]  /*39be0*/  PRMT R2, R19, 0x7771, RZ ;  /* 0x0000777113027816 */ /* 0x001fd600000000ff */
[----:B---3--:R0:W-:Y:S01]  /*39bf0*/  @P4 STG.E.U8 desc[UR40][R14.64], R2 ;  /* 0x000000020e004986 */ /* 0x0081e2000c101128 */
[----:B------:R-:W-:Y:S02]  /*39c00*/  LOP3.LUT P4, RZ, R26, 0x4000000, RZ, 0xc0, !PT ;  /* 0x040000001aff7812 */ /* 0x000fe4000788c0ff */
[----:B0-----:R-:W-:-:S11]  /*39c10*/  PRMT R2, R20, 0x7770, RZ ;  /* 0x0000777014027816 */ /* 0x001fd600000000ff */
[----:B------:R-:W-:Y:S01]  /*39c20*/  @P4 STG.E.U8 desc[UR40][R12.64], R2 ;  /* 0x000000020c004986 */ /* 0x000fe2000c101128 */
[----:B------:R-:W-:Y:S02]  /*39c30*/  LOP3.LUT P4, RZ, R26, 0x2000000, RZ, 0xc0, !PT ;  /* 0x020000001aff7812 */ /* 0x000fe4000788c0ff */
[----:B------:R-:W-:-:S11]  /*39c40*/  PRMT R3, R20, 0x7771, RZ ;  /* 0x0000777114037816 */ /* 0x000fd600000000ff */
[----:B------:R0:W-:Y:S01]  /*39c50*/  @P4 STG.E.U8 desc[UR40][R16.64], R3 ;  /* 0x0000000310004986 */ /* 0x0001e2000c101128 */
[----:B------:R-:W-:Y:S02]  /*39c60*/  LOP3.LUT P4, RZ, R26, 0x1000000, RZ, 0xc0, !PT ;  /* 0x010000001aff7812 */ /* 0x000fe4000788c0ff */
[----:B0-----:R-:W-:-:S11]  /*39c70*/  PRMT R3, R24, 0x7770, RZ ;  /* 0x0000777018037816 */ /* 0x001fd600000000ff */
[----:B------:R0:W-:Y:S01]  /*39c80*/  @P4 STG.E.U8 desc[UR40][R28.64], R3 ;  /* 0x000000031c004986 */ /* 0x0001e2000c101128 */
[----:B------:R-:W-:Y:S02]  /*39c90*/  LOP3.LUT P4, RZ, R26, 0x800000, RZ, 0xc0, !PT ;  /* 0x008000001aff7812 */ /* 0x000fe4000788c0ff */
[C---:B------:R-:W-:Y:S02]  /*39ca0*/  LOP3.LUT P5, RZ, R6.reuse, 0x4, RZ, 0xc0, !PT ;  /* 0x0000000406ff7812 */ /* 0x040fe400078ac0ff */
[C---:B------:R-:W-:Y:S02]  /*39cb0*/  LOP3.LUT P6, RZ, R6.reuse, 0x8, RZ, 0xc0, !PT ;  /* 0x0000000806ff7812 */ /* 0x040fe400078cc0ff */
[C---:B------:R-:W-:Y:S02]  /*39cc0*/  LOP3.LUT P0, RZ, R6.reuse, 0x10, RZ, 0xc0, !PT ;  /* 0x0000001006ff7812 */ /* 0x040fe4000780c0ff */
[C---:B------:R-:W-:Y:S02]  /*39cd0*/  LOP3.LUT P1, RZ, R6.reuse, 0x20, RZ, 0xc0, !PT ;  /* 0x0000002006ff7812 */ /* 0x040fe4000782c0ff */
[----:B------:R-:W-:-:S02]  /*39ce0*/  LOP3.LUT P2, RZ, R6, 0x40, RZ, 0xc0, !PT ;  /* 0x0000004006ff7812 */ /* 0x000fc4000784c0ff */
[----:B------:R-:W-:Y:S02]  /*39cf0*/  LOP3.LUT P3, RZ, R6, 0x80, RZ, 0xc0, !PT ;  /* 0x0000008006ff7812 */ /* 0x000fe4000786c0ff */
[----:B0-----:R-:W-:-:S05]  /*39d00*/  PRMT R3, R24, 0x7771, RZ ;  /* 0x0000777118037816 */ /* 0x001fca00000000ff */
[----:B----4-:R-:W-:Y:S04]  /*39d10*/  @P4 STG.E.U8 desc[UR40][R4.64], R3 ;  /* 0x0000000304004986 */ /* 0x010fe8000c101128 */
[----:B--2---:R0:W-:Y:S04]  /*39d20*/  STL.64 [R1+0x16a8], R8 ;  /* 0x0016a80801007387 */ /* 0x0041e80000100a00 */
[----:B0-----:R-:W2:Y:S04]  /*39d30*/  LDL.LU.64 R8, [R1+0x8e8] ;  /* 0x0008e80001087983 */ /* 0x001ea80000300a00 */
[----:B------:R-:W3:Y:S04]  /*39d40*/  LDL.LU.64 R6, [R1+0x8d8] ;  /* 0x0008d80001067983 */ /* 0x000ee80000300a00 */
[----:B------:R-:W4:Y:S04]  /*39d50*/  LDL.LU.64 R10, [R1+0x8d0] ;  /* 0x0008d000010a7983 */ /* 0x000f280000300a00 */
[----:B------:R0:W-:Y:S04]  /*39d60*/  STL.64 [R1+0x1648], R18 ;  /* 0x0016481201007387 */ /* 0x0001e80000100a00 */
[----:B0-----:R-:W2:Y:S04]  /*39d70*/  LDL.LU.64 R18, [R1+0x8c8] ;  /* 0x0008c80001127983 */ /* 0x001ea80000300a00 */
[----:B------:R-:W2:Y:S04]  /*39d80*/  LDL.LU.64 R14, [R1+0x8c0] ;  /* 0x0008c000010e7983 */ /* 0x000ea80000300a00 */
[----:B------:R-:W2:Y:S04]  /*39d90*/  LDL.LU.64 R12, [R1+0x8b8] ;  /* 0x0008b800010c7983 */ /* 0x000ea80000300a00 */
[----:B------:R-:W2:Y:S04]  /*39da0*/  LDL.LU R2, [R1+0x40] ;  /* 0x0000400001027983 */ /* 0x000ea80000300800 */
[----:B------:R-:W2:Y:S04]  /*39db0*/  LDL.LU.64 R16, [R1+0x8b0] ;  /* 0x0008b00001107983 */ /* 0x000ea80000300a00 */
[----:B------:R-:W2:Y:S04]  /*39dc0*/  LDL.LU.64 R28, [R1+0x8a8] ;  /* 0x0008a800011c7983 */ /* 0x000ea80000300a00 */
[----:B------:R-:W2:Y:S01]  /*39dd0*/  LDL.LU.64 R4, [R1+0x16b0] ;  /* 0x0016b00001047983 */ /* 0x000ea20000300a00 */
[----:B------:R-:W-:-:S02]  /*39de0*/  LOP3.LUT P4, RZ, R26, 0x400000, RZ, 0xc0, !PT ;  /* 0x004000001aff7812 */ /* 0x000fc4000788c0ff */
[----:B--2---:R-:W-:-:S11]  /*39df0*/  PRMT R3, R4, 0x7770, RZ ;  /* 0x0000777004037816 */ /* 0x004fd600000000ff */
[----:B------:R0:W-:Y:S04]  /*39e00*/  @P4 STG.E.U8 desc[UR40][R8.64], R3 ;  /* 0x0000000308004986 */ /* 0x0001e8000c101128 */
[----:B0-----:R-:W2:Y:S01]  /*39e10*/  LDL.LU.64 R8, [R1+0x16a8] ;  /* 0x0016a80001087983 */ /* 0x001ea20000300a00 */
[----:B------:R-:W-:Y:S02]  /*39e20*/  LOP3.LUT P4, RZ, R26, 0x200000, RZ, 0xc0, !PT ;  /* 0x002000001aff7812 */ /* 0x000fe4000788c0ff */
[----:B------:R-:W-:-:S11]  /*39e30*/  PRMT R3, R4, 0x7771, RZ ;  /* 0x0000777104037816 */ /* 0x000fd600000000ff */
[----:B--2---:R0:W-:Y:S04]  /*39e40*/  @P4 STG.E.U8 desc[UR40][R8.64], R3 ;  /* 0x0000000308004986 */ /* 0x0041e8000c101128 */
[----:B0-----:R-:W2:Y:S01]  /*39e50*/  LDL.LU.64 R8, [R1+0x16a0] ;  /* 0x0016a00001087983 */ /* 0x001ea20000300a00 */
[----:B------:R-:W-:Y:S02]  /*39e60*/  LOP3.LUT P4, RZ, R26, 0x100000, RZ, 0xc0, !PT ;  /* 0x001000001aff7812 */ /* 0x000fe4000788c0ff */
[----:B------:R-:W-:-:S11]  /*39e70*/  PRMT R3, R21, 0x7770, RZ ;  /* 0x0000777015037816 */ /* 0x000fd600000000ff */
[----:B---3--:R0:W-:Y:S02]  /*39e80*/  @P4 STG.E.U8 desc[UR40][R6.64], R3 ;  /* 0x0000000306004986 */ /* 0x0081e4000c101128 */
[----:B0-----:R-:W-:Y:S02]  /*39e90*/  PRMT R3, R21, 0x7771, RZ ;  /* 0x0000777115037816 */ /* 0x001fe400000000ff */
[----:B------:R-:W3:Y:S04]  /*39ea0*/  LDL.LU.64 R6, [R1+0x1698] ;  /* 0x0016980001067983 */ /* 0x000ee80000300a00 */
[----:B----4-:R0:W-:Y:S02]  /*39eb0*/  @P5 STG.E.U8 desc[UR40][R10.64], R3 ;  /* 0x000000030a005986 */ /* 0x0101e4000c101128 */
[----:B0-----:R-:W-:-:S02]  /*39ec0*/  PRMT R3, R5, 0x7770, RZ ;  /* 0x0000777005037816 */ /* 0x001fc400000000ff */
[----:B------:R-:W4:Y:S04]  /*39ed0*/  LDL.LU.64 R10, [R1+0x1690] ;  /* 0x00169000010a7983 */ /* 0x000f280000300a00 */
[----:B------:R0:W-:Y:S02]  /*39ee0*/  @P6 STG.E.U8 desc[UR40][R18.64], R3 ;  /* 0x0000000312006986 */ /* 0x0001e4000c101128 */
[----:B0-----:R-:W-:-:S05]  /*39ef0*/  PRMT R3, R5, 0x7771, RZ ;  /* 0x0000777105037816 */ /* 0x001fca00000000ff */
[----:B------:R2:W-:Y:S04]  /*39f00*/  @P0 STG.E.U8 desc[UR40][R14.64], R3 ;  /* 0x000000030e000986 */ /* 0x0005e8000c101128 */
[----:B------:R-:W-:Y:S04]  /*39f10*/  STL.64 [R1+0x1650], R20 ;  /* 0x0016501401007387 */ /* 0x000fe80000100a00 */
[----:B------:R-:W-:Y:S01]  /*39f20*/  STL.64 [R1+0x1660], R4 ;  /* 0x0016600401007387 */ /* 0x000fe20000100a00 */
[----:B--2---:R-:W-:-:S05]  /*39f30*/  PRMT R3, R8, 0x7770, RZ ;  /* 0x0000777008037816 */ /* 0x004fca00000000ff */
[----:B------:R0:W-:Y:S02]  /*39f40*/  @P1 STG.E.U8 desc[UR40][R12.64], R3 ;  /* 0x000000030c001986 */ /* 0x0001e4000c101128 */
[----:B0-----:R-:W-:-:S05]  /*39f50*/  PRMT R3, R8, 0x7771, RZ ;  /* 0x0000777108037816 */ /* 0x001fca00000000ff */
[----:B------:R0:W-:Y:S04]  /*39f60*/  @P2 STG.E.U8 desc[UR40][R16.64], R3 ;  /* 0x0000000310002986 */ /* 0x0001e8000c101128 */
[----:B------:R-:W-:Y:S01]  /*39f70*/  STL.64 [R1+0x1668], R8 ;  /* 0x0016680801007387 */ /* 0x000fe20000100a00 */
[----:B0-----:R-:W-:-:S03]  /*39f80*/  PRMT R3, R2, 0x7772, RZ ;  /* 0x0000777202037816 */ /* 0x001fc600000000ff */
[----:B------:R-:W2:Y:S04]  /*39f90*/  LDL.LU.64 R16, [R1+0x8a0] ;  /* 0x0008a00001107983 */ /* 0x000ea80000300a00 */
[----:B------:R0:W-:Y:S04]  /*39fa0*/  @P3 STG.E.U8 desc[UR40][R28.64], R3 ;  /* 0x000000031c003986 */ /* 0x0001e8000c101128 */
[----:B0-----:R-:W4:Y:S04]  /*39fb0*/  LDL.LU.64 R28, [R1+0x898] ;  /* 0x00089800011c7983 */ /* 0x001f280000300a00 */
[----:B------:R-:W4:Y:S01]  /*39fc0*/  LDL.LU R3, [R1+0x44] ;  /* 0x0000440001037983 */ /* 0x000f220000300800 */
[----:B---3--:R-:W-:-:S02]  /*39fd0*/  LOP3.LUT P0, RZ, R6, 0x100, RZ, 0xc0, !PT ;  /* 0x0000010006ff7812 */ /* 0x008fc4000780c0ff */
[----:B------:R-:W-:Y:S01]  /*39fe0*/  LOP3.LUT P1, RZ, R6, 0x200, RZ, 0xc0, !PT ;  /* 0x0000020006ff7812 */ /* 0x000fe2000782c0ff */
[----:B------:R-:W3:Y:S01]  /*39ff0*/  LDL.LU.64 R20, [R1+0x890] ;  /* 0x0008900001147983 */ /* 0x000ee20000300a00 */
[----:B------:R-:W-:-:S03]  /*3a000*/  PRMT R2, R2, 0x7773, RZ ;  /* 0x0000777302027816 */ /* 0x000fc600000000ff */
[----:B------:R-:W3:Y:S04]  /*3a010*/  LDL.LU.64 R18, [R1+0x888] ;  /* 0x0008880001127983 */ /* 0x000ee80000300a00 */
[----:B------:R-:W3:Y:S04]  /*3a020*/  LDL.LU.64 R14, [R1+0x880] ;  /* 0x00088000010e7983 */ /* 0x000ee80000300a00 */
[----:B------:R-:W3:Y:S04]  /*3a030*/  LDL.LU.64 R12, [R1+0x878] ;  /* 0x00087800010c7983 */ /* 0x000ee80000300a00 */
[----:B--2---:R0:W-:Y:S04]  /*3a040*/  @P0 STG.E.U8 desc[UR40][R16.64], R2 ;  /* 0x0000000210000986 */ /* 0x0041e8000c101128 */
[----:B0-----:R-:W2:Y:S01]  /*3a050*/  LDL.LU.64 R16, [R1+0x870] ;  /* 0x0008700001107983 */ /* 0x001ea20000300a00 */
[----:B----4-:R-:W-:-:S05]  /*3a060*/  PRMT R2, R3, 0x7772, RZ ;  /* 0x0000777203027816 */ /* 0x010fca00000000ff */
[----:B------:R0:W-:Y:S04]  /*3a070*/  @P1 STG.E.U8 desc[UR40][R28.64], R2 ;  /* 0x000000021c001986 */ /* 0x0001e8000c101128 */
[----:B0-----:R-:W4:Y:S04]  /*3a080*/  LDL.LU.64 R28, [R1+0x868] ;  /* 0x00086800011c7983 */ /* 0x001f280000300a00 */
[----:B------:R-:W2:Y:S04]  /*3a090*/  LDL.LU.64 R8, [R1+0x850] ;  /* 0x0008500001087983 */ /* 0x000ea80000300a00 */
[----:B--2---:R0:W-:Y:S04]  /*3a0a0*/  STL.64 [R1+0x1678], R8 ;  /* 0x0016780801007387 */ /* 0x0041e80000100a00 */
[----:B0-----:R-:W2:Y:S01]  /*3a0b0*/  LDL.LU.64 R8, [R1+0x858] ;  /* 0x0008580001087983 */ /* 0x001ea20000300a00 */
        /* <DEDUP_REMOVED lines=21> */
[----:B------:R-:W-:Y:S02]  /*3a210*/  LOP3.LUT R26, R26, 0xfffbffff, RZ, 0xc0, !PT ;  /* 0xfffbffff1a1a7812 */ /* 0x000fe400078ec0ff */
[----:B------:R-:W-:Y:S01]  /*3a220*/  LOP3.LUT P2, RZ, R6, 0x400, RZ, 0xc0, !PT ;  /* 0x0000040006ff7812 */ /* 0x000fe2000784c0ff */
[----:B------:R-:W2:Y:S04]  /*3a230*/  LDL.LU.64 R4, [R1+0x848] ;  /* 0x0008480001047983 */ /* 0x000ea80000300a00 */
[----:B------:R-:W-:-:S02]  /*3a240*/  @P4 LOP3.LUT R26, R26, 0x40000, RZ, 0xfc, !PT ;  /* 0x000400001a1a4812 */ /* 0x000fc400078efcff */
[C---:B------:R-:W-:Y:S02]  /*3a250*/  LOP3.LUT P4, RZ, R6.reuse, 0x2000, RZ, 0xc0, !PT ;  /* 0x0000200006ff7812 */ /* 0x040fe4000788c0ff */
[----:B------:R-:W-:Y:S02]  /*3a260*/  LOP3.LUT P3, RZ, R6, 0x800, RZ, 0xc0, !PT ;  /* 0x0000080006ff7812 */ /* 0x000fe4000786c0ff */
[----:B------:R-:W-:Y:S02]  /*3a270*/  LOP3.LUT R26, R26, 0xfff7ffff, RZ, 0xc0, !PT ;  /* 0xfff7ffff1a1a7812 */ /* 0x000fe400078ec0ff */
[----:B------:R-:W-:-:S05]  /*3a280*/  PRMT R2, R3, 0x7773, RZ ;  /* 0x0000777303027816 */ /* 0x000fca00000000ff */
[----:B---3--:R0:W-:Y:S02]  /*3a290*/  @P2 STG.E.U8 desc[UR40][R20.64], R2 ;  /* 0x0000000214002986 */ /* 0x0081e4000c101128 */
[----:B------:R-:W-:Y:S02]  /*3a2a0*/  @P4 LOP3.LUT R26, R26, 0x80000, RZ, 0xfc, !PT ;  /* 0x000800001a1a4812 */ /* 0x000fe400078efcff */
[----:B------:R-:W-:Y:S02]  /*3a2b0*/  LOP3.LUT P4, RZ, R6, 0x1000, RZ, 0xc0, !PT ;  /* 0x0000100006ff7812 */ /* 0x000fe4000788c0ff */
[C---:B0-----:R-:W-:Y:S01]  /*3a2c0*/  PRMT R2, R10.reuse, 0x7772, RZ ;  /* 0x000077720a027816 */ /* 0x041fe200000000ff */
[----:B------:R-:W3:Y:S04]  /*3a2d0*/  LDL.LU.64 R20, [R1+0x840] ;  /* 0x0008400001147983 */ /* 0x000ee80000300a00 */
[----:B------:R0:W-:Y:S02]  /*3a2e0*/  @P3 STG.E.U8 desc[UR40][R18.64], R2 ;  /* 0x0000000212003986 */ /* 0x0001e4000c101128 */
[----:B0-----:R-:W-:-:S02]  /*3a2f0*/  PRMT R2, R10, 0x7773, RZ ;  /* 0x000077730a027816 */ /* 0x001fc400000000ff */
[----:B------:R-:W3:Y:S04]  /*3a300*/  LDL.LU.64 R18, [R1+0x838] ;  /* 0x0008380001127983 */ /* 0x000ee80000300a00 */
[----:B------:R0:W-:Y:S01]  /*3a310*/  @P4 STG.E.U8 desc[UR40][R14.64], R2 ;  /* 0x000000020e004986 */ /* 0x0001e2000c101128 */
[C---:B------:R-:W-:Y:S02]  /*3a320*/  LOP3.LUT P4, RZ, R26.reuse, 0x80000, RZ, 0xc0, !PT ;  /* 0x000800001aff7812 */ /* 0x040fe4000788c0ff */
[----:B0-----:R-:W-:Y:S01]  /*3a330*/  PRMT R2, R11, 0x7772, RZ ;  /* 0x000077720b027816 */ /* 0x001fe200000000ff */
[----:B------:R-:W3:Y:S10]  /*3a340*/  LDL.LU.64 R14, [R1+0x830] ;  /* 0x00083000010e7983 */ /* 0x000ef40000300a00 */
[----:B------:R0:W-:Y:S01]  /*3a350*/  @P4 STG.E.U8 desc[UR40][R12.64], R2 ;  /* 0x000000020c004986 */ /* 0x0001e2000c101128 */
[----:B------:R-:W-:-:S02]  /*3a360*/  LOP3.LUT P4, RZ, R26, 0x40000, RZ, 0xc0, !PT ;  /* 0x000400001aff7812 */ /* 0x000fc4000788c0ff */
[----:B0-----:R-:W-:Y:S01]  /*3a370*/  PRMT R2, R11, 0x7773, RZ ;  /* 0x000077730b027816 */ /* 0x001fe200000000ff */
[----:B------:R-:W3:Y:S10]  /*3a380*/  LDL.LU.64 R12, [R1+0x828] ;  /* 0x00082800010c7983 */ /* 0x000ef40000300a00 */
[----:B------:R0:W-:Y:S01]  /*3a390*/  @P4 STG.E.U8 desc[UR40][R16.64], R2 ;  /* 0x0000000210004986 */ /* 0x0001e2000c101128 */
[----:B------:R-:W-:-:S03]  /*3a3a0*/  LOP3.LUT P4, RZ, R26, 0x20000, RZ, 0xc0, !PT ;  /* 0x000200001aff7812 */ /* 0x000fc6000788c0ff */
[----:B------:R-:W3:Y:S01]  /*3a3b0*/  LDL.LU.64 R10, [R1+0x820] ;  /* 0x00082000010a7983 */ /* 0x000ee20000300a00 */
[----:B0-----:R-:W-:-:S03]  /*3a3c0*/  PRMT R2, R0, 0x7772, RZ ;  /* 0x0000777200027816 */ /* 0x001fc600000000ff */
[----:B------:R-:W3:Y:S06]  /*3a3d0*/  LDL.LU.64 R16, [R1+0x818] ;  /* 0x0008180001107983 */ /* 0x000eec0000300a00 */
[----:B----4-:R0:W-:Y:S01]  /*3a3e0*/  @P4 STG.E.U8 desc[UR40][R28.64], R2 ;  /* 0x000000021c004986 */ /* 0x0101e2000c101128 */
[----:B------:R-:W-:Y:S02]  /*3a3f0*/  LOP3.LUT P4, RZ, R26, 0x10000, RZ, 0xc0, !PT ;  /* 0x000100001aff7812 */ /* 0x000fe4000788c0ff */
[----:B0-----:R-:W-:Y:S01]  /*3a400*/  PRMT R2, R0, 0x7773, RZ ;  /* 0x0000777300027816 */ /* 0x001fe200000000ff */
[----:B------:R-:W4:Y:S04]  /*3a410*/  LDL.LU.64 R28, [R1+0x810] ;  /* 0x00081000011c7983 */ /* 0x000f280000300a00 */
[----:B------:R-:W3:Y:S06]  /*3a420*/  LDL.LU R0, [R1+0x1688] ;  /* 0x0016880001007983 */ /* 0x000eec0000300800 */
[----:B--2---:R0:W-:Y:S04]  /*3a430*/  @P4 STG.E.U8 desc[UR40][R8.64], R2 ;  /* 0x0000000208004986 */ /* 0x0041e8000c101128 */
[----:B0-----:R-:W2:Y:S01]  /*3a440*/  LDL.LU.64 R8, [R1+0x1680] ;  /* 0x0016800001087983 */ /* 0x001ea20000300a00 */
[----:B------:R-:W-:-:S02]  /*3a450*/  LOP3.LUT P4, RZ, R26, 0x8000, RZ, 0xc0, !PT ;  /* 0x000080001aff7812 */ /* 0x000fc4000788c0ff */
[----:B------:R-:W-:-:S11]  /*3a460*/  PRMT R2, R27, 0x7772, RZ ;  /* 0x000077721b027816 */ /* 0x000fd600000000ff */
[----:B--2---:R0:W-:Y:S04]  /*3a470*/  @P4 STG.E.U8 desc[UR40][R8.64], R2 ;  /* 0x0000000208004986 */ /* 0x0041e8000c101128 */
[----:B0-----:R-:W2:Y:S01]  /*3a480*/  LDL.LU.64 R8, [R1+0x1678] ;  /* 0x0016780001087983 */ /* 0x001ea20000300a00 */
[----:B------:R-:W-:Y:S02]  /*3a490*/  LOP3.LUT P4, RZ, R26, 0x4000, RZ, 0xc0, !PT ;  /* 0x000040001aff7812 */ /* 0x000fe4000788c0ff */
[----:B------:R-:W-:Y:S02]  /*3a4a0*/  PRMT R2, R27, 0x7773, RZ ;  /* 0x000077731b027816 */ /* 0x000fe400000000ff */
[----:B------:R-:W3:Y:S01]  /*3a4b0*/  LDL.LU R27, [R1+0x1670] ;  /* 0x00167000011b7983 */ /* 0x000ee20000300800 */
[----:B------:R-:W-:-:S08]  /*3a4c0*/  LOP3.LUT P5, RZ, R6, 0x200000, RZ, 0xc0, !PT ;  /* 0x0020000006ff7812 */ /* 0x000fd000078ac0ff */
[----:B--2---:R0:W-:Y:S04]  /*3a4d0*/  @P4 STG.E.U8 desc[UR40][R8.64], R2 ;  /* 0x0000000208004986 */ /* 0x0041e8000c101128 */
[----:B0-----:R-:W2:Y:S01]  /*3a4e0*/  LDL.LU.64 R8, [R1+0x1668] ;  /* 0x0016680001087983 */ /* 0x001ea20000300a00 */
[----:B------:R-:W-:Y:S02]  /*3a4f0*/  LOP3.LUT P4, RZ, R26, 0x2000, RZ, 0xc0, !PT ;  /* 0x000020001aff7812 */ /* 0x000fe4000788c0ff */
[----:B------:R-:W-:-:S11]  /*3a500*/  PRMT R2, R7, 0x7772, RZ ;  /* 0x0000777207027816 */ /* 0x000fd600000000ff */
[----:B------:R0:W-:Y:S01]  /*3a510*/  @P4 STG.E.U8 desc[UR40][R4.64], R2 ;  /* 0x0000000204004986 */ /* 0x0001e2000c101128 */
[----:B------:R-:W-:Y:S02]  /*3a520*/  LOP3.LUT P4, RZ, R26, 0x1000, RZ, 0xc0, !PT ;  /* 0x000010001aff7812 */ /* 0x000fe4000788c0ff */
[----:B0-----:R-:W-:Y:S01]  /*3a530*/  PRMT R2, R7, 0x7773, RZ ;  /* 0x0000777307027816 */ /* 0x001fe200000000ff */
[----:B------:R-:W4:Y:S10]  /*3a540*/  LDL.LU.64 R4, [R1+0x1660] ;  /* 0x0016600001047983 */ /* 0x000f340000300a00 */
[----:B---3--:R0:W-:Y:S04]  /*3a550*/  @P4 STG.E.U8 desc[UR40][R20.64], R2 ;  /* 0x0000000214004986 */ /* 0x0081e8000c101128 */
[----:B------:R-:W3:Y:S04]  /*3a560*/  LDL.LU R7, [R1+0x1658] ;  /* 0x0016580001077983 */ /* 0x000ee80000300800 */
[----:B0-----:R-:W3:Y:S01]  /*3a570*/  LDL.LU.64 R20, [R1+0x1650] ;  /* 0x0016500001147983 */ /* 0x001ee20000300a00 */
[----:B--2---:R-:W-:-:S05]  /*3a580*/  PRMT R2, R9, 0x7772, RZ ;  /* 0x0000777209027816 */ /* 0x004fca00000000ff */
[----:B------:R0:W-:Y:S04]  /*3a590*/  @P5 STG.E.U8 desc[UR40][R18.64], R2 ;  /* 0x0000000212005986 */ /* 0x0001e8000c101128 */
[----:B0-----:R-:W2:Y:S01]  /*3a5a0*/  LDL.LU.64 R18, [R1+0x1648] ;  /* 0x0016480001127983 */ /* 0x001ea20000300a00 */
[C---:B------:R-:W-:Y:S02]  /*3a5b0*/  LOP3.LUT P6, RZ, R6.reuse, 0x400000, RZ, 0xc0, !PT ;  /* 0x0040000006ff7812 */ /* 0x040fe400078cc0ff */
[C---:B------:R-:W-:Y:S02]  /*3a5c0*/  LOP3.LUT P0, RZ, R6.reuse, 0x800000, RZ, 0xc0, !PT ;  /* 0x0080000006ff7812 */ /* 0x040fe4000780c0ff */
[----:B------:R-:W-:Y:S02]  /*3a5d0*/  PRMT R2, R9, 0x7773, RZ ;  /* 0x0000777309027816 */ /* 0x000fe400000000ff */
[----:B------:R-:W-:-:S02]  /*3a5e0*/  LOP3.LUT P1, RZ, R6, 0x1000000, RZ, 0xc0, !PT ;  /* 0x0100000006ff7812 */ /* 0x000fc4000782c0ff */
[----:B------:R-:W-:-:S05]  /*3a5f0*/  LOP3.LUT P2, RZ, R6, 0x2000000, RZ, 0xc0, !PT ;  /* 0x0200000006ff7812 */ /* 0x000fca000784c0ff */
[----:B------:R0:W-:Y:S01]  /*3a600*/  @P6 STG.E.U8 desc[UR40][R14.64], R2 ;  /* 0x000000020e006986 */ /* 0x0001e2000c101128 */
[----:B------:R-:W-:-:S03]  /*3a610*/  LOP3.LUT P3, RZ, R6, 0x4000000, RZ, 0xc0, !PT ;  /* 0x0400000006ff7812 */ /* 0x000fc6000786c0ff */
[----:B0-----:R-:W4:Y:S01]  /*3a620*/  LDL.LU.64 R14, [R1+0x808] ;  /* 0x00080800010e7983 */ /* 0x001f220000300a00 */
[----:B---3--:R-:W-:Y:S02]  /*3a630*/  LOP3.LUT P4, RZ, R7, 0x80, RZ, 0xc0, !PT ;  /* 0x0000008007ff7812 */ /* 0x008fe4000788c0ff */
[----:B------:R-:W-:-:S11]  /*3a640*/  LOP3.LUT R26, R26, 0xffffffef, RZ, 0xc0, !PT ;  /* 0xffffffef1a1a7812 */ /* 0x000fd600078ec0ff */
[----:B------:R-:W-:Y:S02]  /*3a650*/  @P4 LOP3.LUT R26, R26, 0x10, RZ, 0xfc, !PT ;  /* 0x000000101a1a4812 */ /* 0x000fe400078efcff */
[----:B------:R-:W-:Y:S02]  /*3a660*/  LOP3.LUT P4, RZ, R7, 0x40, RZ, 0xc0, !PT ;  /* 0x0000004007ff7812 */ /* 0x000fe4000788c0ff */
[----:B------:R-:W-:-:S11]  /*3a670*/  LOP3.LUT R26, R26, 0xffffffdf, RZ, 0xc0, !PT ;  /* 0xffffffdf1a1a7812 */ /* 0x000fd600078ec0ff */
[----:B------:R-:W-:Y:S02]  /*3a680*/  @P4 LOP3.LUT R26, R26, 0x20, RZ, 0xfc, !PT ;  /* 0x000000201a1a4812 */ /* 0x000fe400078efcff */
[----:B------:R-:W-:Y:S02]  /*3a690*/  LOP3.LUT P4, RZ, R7, 0x20, RZ, 0xc0, !PT ;  /* 0x0000002007ff7812 */ /* 0x000fe4000788c0ff */
[----:B------:R-:W-:Y:S02]  /*3a6a0*/  LOP3.LUT R26, R26, 0xffffffbf, RZ, 0xc0, !PT ;  /* 0xffffffbf1a1a7812 */ /* 0x000fe400078ec0ff */
[----:B--2---:R-:W-:-:S05]  /*3a6b0*/  PRMT R2, R18, 0x7772, RZ ;  /* 0x0000777212027816 */ /* 0x004fca00000000ff */
[----:B------:R0:W-:Y:S02]  /*3a6c0*/  @P0 STG.E.U8 desc[UR40][R12.64], R2 ;  /* 0x000000020c000986 */ /* 0x0001e4000c101128 */
[----:B0-----:R-:W-:Y:S02]  /*3a6d0*/  PRMT R2, R18, 0x7773, RZ ;  /* 0x0000777312027816 */ /* 0x001fe400000000ff */
[----:B------:R-:W2:Y:S04]  /*3a6e0*/  LDL.LU.64 R12, [R1+0x800] ;  /* 0x00080000010c7983 */ /* 0x000ea80000300a00 */
[----:B------:R0:W-:Y:S02]  /*3a6f0*/  @P1 STG.E.U8 desc[UR40][R10.64], R2 ;  /* 0x000000020a001986 */ /* 0x0001e4000c101128 */
[----:B0-----:R-:W-:-:S05]  /*3a700*/  PRMT R2, R19, 0x7772, RZ ;  /* 0x0000777213027816 */ /* 0x001fca00000000ff */
[----:B------:R0:W-:Y:S02]  /*3a710*/  @P2 STG.E.U8 desc[UR40][R16.64], R2 ;  /* 0x0000000210002986 */ /* 0x0001e4000c101128 */
[----:B0-----:R-:W-:-:S05]  /*3a720*/  PRMT R2, R19, 0x7773, RZ ;  /* 0x0000777313027816 */ /* 0x001fca00000000ff */
[----:B----4-:R0:W-:Y:S04]  /*3a730*/  @P3 STG.E.U8 desc[UR40][R28.64], R2 ;  /* 0x000000021c003986 */ /* 0x0101e8000c101128 */
[----:B0-----:R-:W3:Y:S01]  /*3a740*/  LDL.LU.64 R28, [R1+0x7f8] ;  /* 0x0007f800011c7983 */ /* 0x001ee20000300a00 */
[----:B------:R-:W-:Y:S02]  /*3a750*/  @P4 LOP3.LUT R26, R26, 0x40, RZ, 0xfc, !PT ;  /* 0x000000401a1a4812 */ /* 0x000fe400078efcff */
[----:B------:R-:W-:Y:S01]  /*3a760*/  LOP3.LUT P4, RZ, R7, 0x10, RZ, 0xc0, !PT ;  /* 0x0000001007ff7812 */ /* 0x000fe2000788c0ff */
[----:B------:R-:W4:Y:S01]  /*3a770*/  LDL.LU.64 R10, [R1+0x7f0] ;  /* 0x0007f000010a7983 */ /* 0x000f220000300a00 */
[----:B------:R-:W-:Y:S02]  /*3a780*/  LOP3.LUT R26, R26, 0xffffff7f, RZ, 0xc0, !PT ;  /* 0xffffff7f1a1a7812 */ /* 0x000fe400078ec0ff */
[C---:B------:R-:W-:Y:S01]  /*3a790*/  LOP3.LUT P0, RZ, R6.reuse, 0x8000000, RZ, 0xc0, !PT ;  /* 0x0800000006ff7812 */ /* 0x040fe2000780c0ff */
[----:B------:R-:W4:Y:S01]  /*3a7a0*/  LDL.LU.64 R16, [R1+0x7e8] ;  /* 0x0007e80001107983 */ /* 0x000f220000300a00 */
[----:B------:R-:W-:-:S02]  /*3a7b0*/  LOP3.LUT P1, RZ, R6, 0x10000000, RZ, 0xc0, !PT ;  /* 0x1000000006ff7812 */ /* 0x000fc4000782c0ff */
[----:B------:R-:W-:Y:S01]  /*3a7c0*/  LOP3.LUT P2, RZ, R6, 0x20000000, RZ, 0xc0, !PT ;  /* 0x2000000006ff7812 */ /* 0x000fe2000784c0ff */
[----:B------:R-:W4:Y:S04]  /*3a7d0*/  LDL.LU.64 R18, [R1+0x7e0] ;  /* 0x0007e00001127983 */ /* 0x000f280000300a00 */
        /* <DEDUP_REMOVED lines=12> */
[----:B------:R-:W-:-:S09]  /*3a8a0*/  LOP3.LUT P3, RZ, R6, 0x40000000, RZ, 0xc0, !PT ;  /* 0x4000000006ff7812 */ /* 0x000fd2000786c0ff */
[----:B------:R-:W-:Y:S02]  /*3a8b0*/  @P4 LOP3.LUT R26, R26, 0x800, RZ, 0xfc, !PT ;  /* 0x000008001a1a4812 */ /* 0x000fe400078efcff */
[----:B------:R-:W-:Y:S02]  /*3a8c0*/  LOP3.LUT P4, RZ, R6, 0x80000000, RZ, 0xc0, !PT ;  /* 0x8000000006ff7812 */ /* 0x000fe4000788c0ff */
[----:B------:R-:W-:-:S05]  /*3a8d0*/  PRMT R6, R20, 0x7772, RZ ;  /* 0x0000777214067816 */ /* 0x000fca00000000ff */
[----:B------:R0:W-:Y:S02]  /*3a8e0*/  @P0 STG.E.U8 desc[UR40][R14.64], R6 ;  /* 0x000000060e000986 */ /* 0x0001e4000c101128 */
[----:B0-----:R-:W-:-:S05]  /*3a8f0*/  PRMT R6, R20, 0x7773, RZ ;  /* 0x0000777314067816 */ /* 0x001fca00000000ff */
[----:B--2---:R0:W-:Y:S02]  /*3a900*/  @P1 STG.E.U8 desc[UR40][R12.64], R6 ;  /* 0x000000060c001986 */ /* 0x0041e4000c101128 */
[----:B0-----:R-:W-:-:S05]  /*3a910*/  PRMT R6, R24, 0x7772, RZ ;  /* 0x0000777218067816 */ /* 0x001fca00000000ff */
[----:B---3--:R0:W-:Y:S04]  /*3a920*/  @P2 STG.E.U8 desc[UR40][R28.64], R6 ;  /* 0x000000061c002986 */ /* 0x0081e8000c101128 */
[----:B0-----:R-:W2:Y:S04]  /*3a930*/  LDL.LU.64 R28, [R1+0x7d8] ;  /* 0x0007d800011c7983 */ /* 0x001ea80000300a00 */
[----:B------:R-:W3:Y:S04]  /*3a940*/  LDL.LU.64 R2, [R1+0x7b0] ;  /* 0x0007b00001027983 */ /* 0x000ee80000300a00 */
[----:B---3--:R0:W-:Y:S04]  /*3a950*/  STL.64 [R1+0x1620], R2 ;  /* 0x0016200201007387 */ /* 0x0081e80000100a00 */
[----:B0-----:R-:W3:Y:S04]  /*3a960*/  LDL.LU.64 R2, [R1+0x7b8] ;  /* 0x0007b80001027983 */ /* 0x001ee80000300a00 */
[----:B---3--:R0:W-:Y:S04]  /*3a970*/  STL.64 [R1+0x1628], R2 ;  /* 0x0016280201007387 */ /* 0x0081e80000100a00 */
[----:B0-----:R-:W3:Y:S04]  /*3a980*/  LDL.LU.64 R2, [R1+0x7c0] ;  /* 0x0007c00001027983 */ /* 0x001ee80000300a00 */
[----:B---3--:R0:W-:Y:S04]  /*3a990*/  STL.64 [R1+0x1638], R2 ;  /* 0x0016380201007387 */ /* 0x0081e80000100a00 */
[----:B0-----:R-:W3:Y:S01]  /*3a9a0*/  LDL.LU.64 R2, [R1+0x7c8] ;  /* 0x0007c80001027983 */ /* 0x001ee20000300a00 */
[----:B------:R-:W-:-:S05]  /*3a9b0*/  PRMT R6, R24, 0x7773, RZ ;  /* 0x0000777318067816 */ /* 0x000fca00000000ff */
[----:B----4-:R0:W-:Y:S02]  /*3a9c0*/  @P3 STG.E.U8 desc[UR40][R10.64], R6 ;  /* 0x000000060a003986 */ /* 0x0101e4000c101128 */
[----:B0-----:R-:W-:-:S05]  /*3a9d0*/  PRMT R6, R4, 0x7772, RZ ;  /* 0x0000777204067816 */ /* 0x001fca00000000ff */
[----:B------:R-:W-:Y:S01]  /*3a9e0*/  @P4 STG.E.U8 desc[UR40][R16.64], R6 ;  /* 0x0000000610004986 */ /* 0x000fe2000c101128 */
[----:B------:R-:W-:-:S03]  /*3a9f0*/  LOP3.LUT P4, RZ, R26, 0x800, RZ, 0xc0, !PT ;  /* 0x000008001aff7812 */ /* 0x000fc6000788c0ff */
[----:B---3--:R0:W-:Y:S04]  /*3aa00*/  STL.64 [R1+0x1640], R2 ;  /* 0x0016400201007387 */ /* 0x0081e80000100a00 */
[----:B0-----:R-:W3:Y:S01]  /*3aa10*/  LDL.LU.64 R2, [R1+0x7d0] ;  /* 0x0007d00001027983 */ /* 0x001ee20000300a00 */
[----:B------:R-:W-:-:S03]  /*3aa20*/  PRMT R6, R4, 0x7773, RZ ;  /* 0x0000777304067816 */ /* 0x000fc600000000ff */
[----:B------:R-:W4:Y:S04]  /*3aa30*/  LDL.LU.64 R14, [R1+0x7a8] ;  /* 0x0007a800010e7983 */ /* 0x000f280000300a00 */
[----:B------:R0:W-:Y:S01]  /*3aa40*/  @P4 STG.E.U8 desc[UR40][R18.64], R6 ;  /* 0x0000000612004986 */ /* 0x0001e2000c101128 */
[----:B------:R-:W-:-:S03]  /*3aa50*/  LOP3.LUT P4, RZ, R26, 0x400, RZ, 0xc0, !PT ;  /* 0x000004001aff7812 */ /* 0x000fc6000788c0ff */
[----:B------:R-:W4:Y:S04]  /*3aa60*/  LDL.LU.64 R12, [R1+0x7a0] ;  /* 0x0007a000010c7983 */ /* 0x000f280000300a00 */
[----:B------:R-:W4:Y:S01]  /*3aa70*/  LDL.LU.64 R10, [R1+0x798] ;  /* 0x00079800010a7983 */ /* 0x000f220000300a00 */
[----:B0-----:R-:W-:-:S03]  /*3aa80*/  PRMT R6, R21, 0x7772, RZ ;  /* 0x0000777215067816 */ /* 0x001fc600000000ff */
[----:B------:R-:W4:Y:S04]  /*3aa90*/  LDL R9, [R1+0x84] ;  /* 0x0000840001097983 */ /* 0x000f280000100800 */
[----:B--2---:R0:W-:Y:S01]  /*3aaa0*/  @P4 STG.E.U8 desc[UR40][R28.64], R6 ;  /* 0x000000061c004986 */ /* 0x0041e2000c101128 */
[----:B------:R-:W-:-:S03]  /*3aab0*/  LOP3.LUT P4, RZ, R26, 0x200, RZ, 0xc0, !PT ;  /* 0x000002001aff7812 */ /* 0x000fc6000788c0ff */
[----:B------:R-:W2:Y:S04]  /*3aac0*/  LDL.LU.64 R16, [R1+0x790] ;  /* 0x0007900001107983 */ /* 0x000ea80000300a00 */
[----:B------:R-:W2:Y:S01]  /*3aad0*/  LDL.LU.64 R18, [R1+0x788] ;  /* 0x0007880001127983 */ /* 0x000ea20000300a00 */
[----:B0-----:R-:W-:-:S03]  /*3aae0*/  IMAD.MOV.U32 R6, RZ, RZ, R21 ;  /* 0x000000ffff067224 */ /* 0x001fc600078e0015 */
[----:B------:R-:W2:Y:S02]  /*3aaf0*/  LDL R24, [R1+0x88] ;  /* 0x0000880001187983 */ /* 0x000ea40000100800 */
[----:B------:R-:W-:Y:S02]  /*3ab00*/  PRMT R6, R6, 0x7773, RZ ;  /* 0x0000777306067816 */ /* 0x000fe400000000ff */
[----:B------:R-:W2:Y:S04]  /*3ab10*/  LDL.LU R4, [R1+0x8c] ;  /* 0x00008c0001047983 */ /* 0x000ea80000300800 */
[----:B------:R-:W2:Y:S04]  /*3ab20*/  LDL.LU.64 R28, [R1+0x780] ;  /* 0x00078000011c7983 */ /* 0x000ea80000300a00 */
[----:B------:R-:W2:Y:S04]  /*3ab30*/  LDL.LU.64 R20, [R1+0x778] ;  /* 0x0007780001147983 */ /* 0x000ea80000300a00 */
[----:B---3--:R0:W-:Y:S04]  /*3ab40*/  @P4 STG.E.U8 desc[UR40][R2.64], R6 ;  /* 0x0000000602004986 */ /* 0x0081e8000c101128 */
[----:B0-----:R-:W3:Y:S01]  /*3ab50*/  LDL.LU.64 R2, [R1+0x1640] ;  /* 0x0016400001027983 */ /* 0x001ee20000300a00 */
[----:B------:R-:W-:-:S02]  /*3ab60*/  LOP3.LUT P4, RZ, R26, 0x100, RZ, 0xc0, !PT ;  /* 0x000001001aff7812 */ /* 0x000fc4000788c0ff */
[----:B------:R-:W-:-:S11]  /*3ab70*/  PRMT R6, R5, 0x7772, RZ ;  /* 0x0000777205067816 */ /* 0x000fd600000000ff */
[----:B---3--:R0:W-:Y:S04]  /*3ab80*/  @P4 STG.E.U8 desc[UR40][R2.64], R6 ;  /* 0x0000000602004986 */ /* 0x0081e8000c101128 */
[----:B0-----:R-:W3:Y:S01]  /*3ab90*/  LDL.LU.64 R2, [R1+0x1638] ;  /* 0x0016380001027983 */ /* 0x001ee20000300a00 */
[C---:B------:R-:W-:Y:S02]  /*3aba0*/  LOP3.LUT P4, RZ, R26.reuse, 0x80, RZ, 0xc0, !PT ;  /* 0x000000801aff7812 */ /* 0x040fe4000788c0ff */
[----:B------:R-:W-:Y:S02]  /*3abb0*/  PRMT R6, R5, 0x7773, RZ ;  /* 0x0000777305067816 */ /* 0x000fe400000000ff */
[----:B------:R-:W2:Y:S09]  /*3abc0*/  LDL.LU R5, [R1+0x1630] ;  /* 0x0016300001057983 */ /* 0x000eb20000300800 */
[----:B---3--:R0:W-:Y:S04]  /*3abd0*/  @P4 STG.E.U8 desc[UR40][R2.64], R6 ;  /* 0x0000000602004986 */ /* 0x0081e8000c101128 */
[----:B0-----:R-:W3:Y:S01]  /*3abe0*/  LDL.LU.64 R2, [R1+0x1628] ;  /* 0x0016280001027983 */ /* 0x001ee20000300a00 */
[----:B------:R-:W-:-:S02]  /*3abf0*/  LOP3.LUT P4, RZ, R26, 0x40, RZ, 0xc0, !PT ;  /* 0x000000401aff7812 */ /* 0x000fc4000788c0ff */
[----:B------:R-:W-:-:S11]  /*3ac00*/  PRMT R6, R8, 0x7772, RZ ;  /* 0x0000777208067816 */ /* 0x000fd600000000ff */
[----:B---3--:R0:W-:Y:S04]  /*3ac10*/  @P4 STG.E.U8 desc[UR40][R2.64], R6 ;  /* 0x0000000602004986 */ /* 0x0081e8000c101128 */
[----:B0-----:R-:W3:Y:S01]  /*3ac20*/  LDL.LU.64 R2, [R1+0x1620] ;  /* 0x0016200001027983 */ /* 0x001ee20000300a00 */
[----:B------:R-:W-:Y:S02]  /*3ac30*/  LOP3.LUT P4, RZ, R26, 0x20, RZ, 0xc0, !PT ;  /* 0x000000201aff7812 */ /* 0x000fe4000788c0ff */
[----:B------:R-:W-:Y:S02]  /*3ac40*/  PRMT R6, R8, 0x7773, RZ ;  /* 0x0000777308067816 */ /* 0x000fe400000000ff */
[C---:B------:R-:W-:Y:S02]  /*3ac50*/  LOP3.LUT P5, RZ, R7.reuse, 0x100, RZ, 0xc0, !PT ;  /* 0x0000010007ff7812 */ /* 0x040fe400078ac0ff */
[----:B------:R-:W-:-:S02]  /*3ac60*/  LOP3.LUT P6, RZ, R7, 0x200, RZ, 0xc0, !PT ;  /* 0x0000020007ff7812 */ /* 0x000fc400078cc0ff */
[C---:B------:R-:W-:Y:S02]  /*3ac70*/  LOP3.LUT P0, RZ, R7.reuse, 0x400, RZ, 0xc0, !PT ;  /* 0x0000040007ff7812 */ /* 0x040fe4000780c0ff */
[C---:B------:R-:W-:Y:S02]  /*3ac80*/  LOP3.LUT P1, RZ, R7.reuse, 0x800, RZ, 0xc0, !PT ;  /* 0x0000080007ff7812 */ /* 0x040fe4000782c0ff */
[C---:B------:R-:W-:Y:S02]  /*3ac90*/  LOP3.LUT P2, RZ, R7.reuse, 0x1000, RZ, 0xc0, !PT ;  /* 0x0000100007ff7812 */ /* 0x040fe4000784c0ff */
[----:B------:R-:W-:Y:S01]  /*3aca0*/  LOP3.LUT P3, RZ, R7, 0x2000, RZ, 0xc0, !PT ;  /* 0x0000200007ff7812 */ /* 0x000fe2000786c0ff */
[----:B---3--:R0:W-:Y:S01]  /*3acb0*/  @P4 STG.E.U8 desc[UR40][R2.64], R6 ;  /* 0x0000000602004986 */ /* 0x0081e2000c101128 */
[----:B------:R-:W-:Y:S02]  /*3acc0*/  LOP3.LUT P4, RZ, R26, 0x10, RZ, 0xc0, !PT ;  /* 0x000000101aff7812 */ /* 0x000fe4000788c0ff */
[----:B0-----:R-:W-:-:S11]  /*3acd0*/  PRMT R6, R25, 0x7770, RZ ;  /* 0x0000777019067816 */ /* 0x001fd600000000ff */
[----:B----4-:R0:W-:Y:S02]  /*3ace0*/  @P4 STG.E.U8 desc[UR40][R14.64], R6 ;  /* 0x000000060e004986 */ /* 0x0101e4000c101128 */
[----:B0-----:R-:W-:-:S05]  /*3acf0*/  PRMT R6, R25, 0x7771, RZ ;  /* 0x0000777119067816 */ /* 0x001fca00000000ff */
[----:B------:R0:W-:Y:S02]  /*3ad00*/  @P5 STG.E.U8 desc[UR40][R12.64], R6 ;  /* 0x000000060c005986 */ /* 0x0001e4000c101128 */
[----:B0-----:R-:W-:-:S05]  /*3ad10*/  PRMT R6, R9, 0x7770, RZ ;  /* 0x0000777009067816 */ /* 0x001fca00000000ff */
[----:B------:R0:W-:Y:S02]  /*3ad20*/  @P6 STG.E.U8 desc[UR40][R10.64], R6 ;  /* 0x000000060a006986 */ /* 0x0001e4000c101128 */
[----:B0-----:R-:W-:-:S05]  /*3ad30*/  PRMT R6, R9, 0x7771, RZ ;  /* 0x0000777109067816 */ /* 0x001fca00000000ff */
[----:B--2---:R0:W-:Y:S02]  /*3ad40*/  @P0 STG.E.U8 desc[UR40][R16.64], R6 ;  /* 0x0000000610000986 */ /* 0x0041e4000c101128 */
[----:B0-----:R-:W-:-:S05]  /*3ad50*/  PRMT R6, R24, 0x7770, RZ ;  /* 0x0000777018067816 */ /* 0x001fca00000000ff */
[----:B------:R0:W-:Y:S02]  /*3ad60*/  @P1 STG.E.U8 desc[UR40][R18.64], R6 ;  /* 0x0000000612001986 */ /* 0x0001e4000c101128 */
[----:B0-----:R-:W-:-:S05]  /*3ad70*/  PRMT R6, R24, 0x7771, RZ ;  /* 0x0000777118067816 */ /* 0x001fca00000000ff */
[----:B------:R0:W-:Y:S02]  /*3ad80*/  @P2 STG.E.U8 desc[UR40][R28.64], R6 ;  /* 0x000000061c002986 */ /* 0x0001e4000c101128 */
[----:B0-----:R-:W-:Y:S02]  /*3ad90*/  PRMT R6, R4, 0x7770, RZ ;  /* 0x0000777004067816 */ /* 0x001fe400000000ff */
[----:B------:R-:W2:Y:S04]  /*3ada0*/  LDL.LU.64 R28, [R1+0x770] ;  /* 0x00077000011c7983 */ /* 0x000ea80000300a00 */
[----:B------:R0:W-:Y:S04]  /*3adb0*/  @P3 STG.E.U8 desc[UR40][R20.64], R6 ;  /* 0x0000000614003986 */ /* 0x0001e8000c101128 */
[----:B------:R-:W3:Y:S04]  /*3adc0*/  LDL.LU.64 R18, [R1+0x768] ;  /* 0x0007680001127983 */ /* 0x000ee80000300a00 */
[----:B0-----:R-:W4:Y:S04]  /*3add0*/  LDL.LU.64 R20, [R1+0x760] ;  /* 0x0007600001147983 */ /* 0x001f280000300a00 */
[----:B------:R-:W3:Y:S04]  /*3ade0*/  LDL.LU.64 R12, [R1+0x758] ;  /* 0x00075800010c7983 */ /* 0x000ee80000300a00 */
[----:B------:R-:W3:Y:S04]  /*3adf0*/  LDL.LU.64 R10, [R1+0x750] ;  /* 0x00075000010a7983 */ /* 0x000ee80000300a00 */
[----:B------:R-:W3:Y:S01]  /*3ae00*/  LDL.LU R16, [R1+0x70] ;  /* 0x0000700001107983 */ /* 0x000ee20000300800 */
[----:B------:R-:W-:-:S02]  /*3ae10*/  LOP3.LUT P0, RZ, R7, 0x4000, RZ, 0xc0, !PT ;  /* 0x0000400007ff7812 */ /* 0x000fc4000780c0ff */
[----:B------:R-:W-:Y:S01]  /*3ae20*/  LOP3.LUT P1, RZ, R7, 0x8000, RZ, 0xc0, !PT ;  /* 0x0000800007ff7812 */ /* 0x000fe2000782c0ff */
[----:B------:R-:W4:Y:S01]  /*3ae30*/  LDL.LU R17, [R1+0x74] ;  /* 0x0000740001117983 */ /* 0x000f220000300800 */
[----:B------:R-:W-:-:S03]  /*3ae40*/  PRMT R6, R4, 0x7771, RZ ;  /* 0x0000777104067816 */ /* 0x000fc600000000ff */
[----:B------:R-:W4:Y:S04]  /*3ae50*/  LDL.LU R14, [R1+0x78] ;  /* 0x00007800010e7983 */ /* 0x000f280000300800 */
[----:B------:R-:W4:Y:S04]  /*3ae60*/  LDL.LU R15, [R1+0x7c] ;  /* 0x00007c00010f7983 */ /* 0x000f280000300800 */
[----:B------:R-:W-:Y:S04]  /*3ae70*/  STL [R1+0x15f0], R4 ;  /* 0x0015f00401007387 */ /* 0x000fe80000100800 */
[----:B------:R-:W4:Y:S04]  /*3ae80*/  LDL.LU.64 R8, [R1+0x748] ;  /* 0x0007480001087983 */ /* 0x000f280000300a00 */
[----:B--2---:R0:W-:Y:S04]  /*3ae90*/  @P0 STG.E.U8 desc[UR40][R28.64], R6 ;  /* 0x000000061c000986 */ /* 0x0041e8000c101128 */
[----:B0-----:R-:W2:Y:S01]  /*3aea0*/  LDL.LU R28, [R1+0x60] ;  /* 0x00006000011c7983 */ /* 0x001ea20000300800 */
[----:B---3--:R-:W-:-:S05]  /*3aeb0*/  PRMT R6, R16, 0x7770, RZ ;  /* 0x0000777010067816 */ /* 0x008fca00000000ff */
[----:B------:R0:W-:Y:S04]  /*3aec0*/  @P1 STG.E.U8 desc[UR40][R18.64], R6 ;  /* 0x0000000612001986 */ /* 0x0001e8000c101128 */
[----:B0-----:R-:W3:Y:S04]  /*3aed0*/  LDL.LU.64 R18, [R1+0x740] ;  /* 0x0007400001127983 */ /* 0x001ee80000300a00 */
[----:B------:R-:W2:Y:S01]  /*3aee0*/  LDL.LU R29, [R1+0x64] ;  /* 0x00006400011d7983 */ /* 0x000ea20000300800 */
[C---:B------:R-:W-:Y:S02]  /*3aef0*/  LOP3.LUT P2, RZ, R7.reuse, 0x10000, RZ, 0xc0, !PT ;  /* 0x0001000007ff7812 */ /* 0x040fe4000784c0ff */
[----:B------:R-:W-:-:S02]  /*3af00*/  LOP3.LUT P3, RZ, R7, 0x20000, RZ, 0xc0, !PT ;  /* 0x0002000007ff7812 */ /* 0x000fc4000786c0ff */
[----:B------:R-:W-:-:S09]  /*3af10*/  PRMT R6, R16, 0x7771, RZ ;  /* 0x0000777110067816 */ /* 0x000fd200000000ff */
[----:B----4-:R0:W-:Y:S02]  /*3af20*/  @P2 STG.E.U8 desc[UR40][R20.64], R6 ;  /* 0x0000000614002986 */ /* 0x0101e4000c101128 */
[----:B0-----:R-:W-:-:S05]  /*3af30*/  PRMT R6, R17, 0x7770, RZ ;  /* 0x0000777011067816 */ /* 0x001fca00000000ff */
[----:B------:R0:W-:Y:S02]  /*3af40*/  @P3 STG.E.U8 desc[UR40][R12.64], R6 ;  /* 0x000000060c003986 */ /* 0x0001e4000c101128 */
[----:B0-----:R-:W-:Y:S02]  /*3af50*/  PRMT R6, R17, 0x7771, RZ ;  /* 0x0000777111067816 */ /* 0x001fe400000000ff */
        /* <DEDUP_REMOVED lines=14> */
[----:B------:R-:W2:Y:S04]  /*3b040*/  LDL.LU.64 R20, [R1+0x738] ;  /* 0x0007380001147983 */ /* 0x000ea80000300a00 */
[----:B0-----:R-:W4:Y:S04]  /*3b050*/  LDL.LU.64 R28, [R1+0x730] ;  /* 0x00073000011c7983 */ /* 0x001f280000300a00 */
[----:B------:R-:W-:Y:S04]  /*3b060*/  STL [R1+0x1608], R5 ;  /* 0x0016080501007387 */ /* 0x000fe80000100800 */
[----:B------:R-:W-:Y:S04]  /*3b070*/  STL [R1+0x15dc], R17 ;  /* 0x0015dc1101007387 */ /* 0x000fe80000100800 */
[----:B------:R0:W-:Y:S04]  /*3b080*/  STL [R1+0x160c], R16 ;  /* 0x00160c1001007387 */ /* 0x0001e80000100800 */
[----:B0-----:R-:W4:Y:S01]  /*3b090*/  LDL.LU.64 R16, [R1+0x720] ;  /* 0x0007200001107983 */ /* 0x001f220000300a00 */
[----:B------:R-:W-:-:S04]  /*3b0a0*/  LOP3.LUT R26, R26, 0xfffffffe, RZ, 0xc0, !PT ;  /* 0xfffffffe1a1a7812 */ /* 0x000fc800078ec0ff */
        /* <DEDUP_REMOVED lines=10> */
[----:B------:R-:W-:-:S13]  /*3b150*/  LOP3.LUT P4, RZ, R7, 0x40000, RZ, 0xc0, !PT ;  /* 0x0004000007ff7812 */ /* 0x000fda000788c0ff */
[----:B------:R0:W-:Y:S01]  /*3b160*/  @P4 STG.E.U8 desc[UR40][R10.64], R6 ;  /* 0x000000060a004986 */ /* 0x0001e2000c101128 */
[----:B------:R-:W-:Y:S02]  /*3b170*/  LOP3.LUT P4, RZ, R26, 0x8, RZ, 0xc0, !PT ;  /* 0x000000081aff7812 */ /* 0x000fe4000788c0ff */
[----:B0-----:R-:W-:-:S11]  /*3b180*/  PRMT R6, R14, 0x7770, RZ ;  /* 0x000077700e067816 */ /* 0x001fd600000000ff */
[----:B------:R0:W-:Y:S01]  /*3b190*/  @P4 STG.E.U8 desc[UR40][R8.64], R6 ;  /* 0x0000000608004986 */ /* 0x0001e2000c101128 */
[----:B------:R-:W-:Y:S02]  /*3b1a0*/  LOP3.LUT P4, RZ, R26, 0x4, RZ, 0xc0, !PT ;  /* 0x000000041aff7812 */ /* 0x000fe4000788c0ff */
[----:B0-----:R-:W-:-:S11]  /*3b1b0*/  PRMT R6, R14, 0x7771, RZ ;  /* 0x000077710e067816 */ /* 0x001fd600000000ff */
[----:B---3--:R0:W-:Y:S01]  /*3b1c0*/  @P4 STG.E.U8 desc[UR40][R18.64], R6 ;  /* 0x0000000612004986 */ /* 0x0081e2000c101128 */
[----:B------:R-:W-:Y:S02]  /*3b1d0*/  LOP3.LUT P4, RZ, R26, 0x2, RZ, 0xc0, !PT ;  /* 0x000000021aff7812 */ /* 0x000fe4000788c0ff */
[----:B------:R-:W-:Y:S02]  /*3b1e0*/  LOP3.LUT P3, RZ, R5, 0x1, RZ, 0xc0, !PT ;  /* 0x0000000105ff7812 */ /* 0x000fe4000786c0ff */
[----:B------:R-:W-:Y:S02]  /*3b1f0*/  LOP3.LUT P5, RZ, R7, 0x8000000, RZ, 0xc0, !PT ;  /* 0x0800000007ff7812 */ /* 0x000fe400078ac0ff */
[----:B0-----:R-:W-:Y:S02]  /*3b200*/  PRMT R6, R15, 0x7770, RZ ;  /* 0x000077700f067816 */ /* 0x001fe400000000ff */
[C---:B------:R-:W-:Y:S02]  /*3b210*/  LOP3.LUT P6, RZ, R7.reuse, 0x10000000, RZ, 0xc0, !PT ;  /* 0x1000000007ff7812 */ /* 0x040fe400078cc0ff */
[----:B------:R-:W-:-:S02]  /*3b220*/  LOP3.LUT P0, RZ, R7, 0x20000000, RZ, 0xc0, !PT ;  /* 0x2000000007ff7812 */ /* 0x000fc4000780c0ff */
[C---:B------:R-:W-:Y:S02]  /*3b230*/  LOP3.LUT P1, RZ, R7.reuse, 0x40000000, RZ, 0xc0, !PT ;  /* 0x4000000007ff7812 */ /* 0x040fe4000782c0ff */
[----:B------:R-:W-:Y:S01]  /*3b240*/  LOP3.LUT P2, RZ, R7, 0x80000000, RZ, 0xc0, !PT ;  /* 0x8000000007ff7812 */ /* 0x000fe2000784c0ff */
[----:B--2---:R0:W-:Y:S01]  /*3b250*/  @P4 STG.E.U8 desc[UR40][R20.64], R6 ;  /* 0x0000000614004986 */ /* 0x0041e2000c101128 */
[----:B------:R-:W-:Y:S02]  /*3b260*/  LOP3.LUT P4, RZ, R26, 0x1, RZ, 0xc0, !PT ;  /* 0x000000011aff7812 */ /* 0x000fe4000788c0ff */
[----:B0-----:R-:W-:Y:S01]  /*3b270*/  PRMT R6, R15, 0x7771, RZ ;  /* 0x000077710f067816 */ /* 0x001fe200000000ff */
[----:B----4-:R0:W-:Y:S04]  /*3b280*/  STL.64 [R1+0x1610], R16 ;  /* 0x0016101001007387 */ /* 0x0101e80000100a00 */
[----:B0-----:R-:W2:Y:S04]  /*3b290*/  LDL.LU.64 R16, [R1+0x728] ;  /* 0x0007280001107983 */ /* 0x001ea80000300a00 */
[----:B------:R-:W3:Y:S04]  /*3b2a0*/  LDL.LU.64 R4, [R1+0x718] ;  /* 0x0007180001047983 */ /* 0x000ee80000300a00 */
[----:B------:R-:W4:Y:S04]  /*3b2b0*/  LDL.LU R7, [R1+0x6c] ;  /* 0x00006c0001077983 */ /* 0x000f280000300800 */
[----:B------:R-:W2:Y:S04]  /*3b2c0*/  LDL.LU R10, [R1+0x50] ;  /* 0x00005000010a7983 */ /* 0x000ea80000300800 */
[----:B------:R-:W2:Y:S04]  /*3b2d0*/  LDL R24, [R1+0x68] ;  /* 0x0000680001187983 */ /* 0x000ea80000100800 */
[----:B------:R-:W2:Y:S04]  /*3b2e0*/  LDL.LU.64 R2, [R1+0x700] ;  /* 0x0007000001027983 */ /* 0x000ea80000300a00 */
[----:B------:R-:W2:Y:S04]  /*3b2f0*/  LDL.LU.64 R12, [R1+0x6f8] ;  /* 0x0006f800010c7983 */ /* 0x000ea80000300a00 */
[----:B------:R-:W2:Y:S04]  /*3b300*/  LDL.LU.64 R8, [R1+0x6f0] ;  /* 0x0006f00001087983 */ /* 0x000ea80000300a00 */
[----:B------:R-:W2:Y:S04]  /*3b310*/  LDL.LU.64 R18, [R1+0x6e8] ;  /* 0x0006e80001127983 */ /* 0x000ea80000300a00 */
[----:B------:R-:W2:Y:S04]  /*3b320*/  LDL.LU.64 R20, [R1+0x6e0] ;  /* 0x0006e00001147983 */ /* 0x000ea80000300a00 */
[----:B------:R0:W-:Y:S04]  /*3b330*/  STL [R1+0x15b8], R27 ;  /* 0x0015b81b01007387 */ /* 0x0001e80000100800 */
[----:B------:R-:W-:Y:S04]  /*3b340*/  @P4 STG.E.U8 desc[UR40][R28.64], R6 ;  /* 0x000000061c004986 */ /* 0x000fe8000c101128 */
[----:B0-----:R-:W2:Y:S04]  /*3b350*/  LDL.LU.64 R26, [R1+0x708] ;  /* 0x00070800011a7983 */ /* 0x001ea80000300a00 */
[----:B------:R0:W-:Y:S04]  /*3b360*/  STL.64 [R1+0x15e0], R14 ;  /* 0x0015e00e01007387 */ /* 0x0001e80000100a00 */
[----:B0-----:R-:W2:Y:S04]  /*3b370*/  LDL.LU.64 R14, [R1+0x710] ;  /* 0x00071000010e7983 */ /* 0x001ea80000300a00 */
[----:B------:R-:W2:Y:S01]  /*3b380*/  LDL.LU.64 R28, [R1+0x1618] ;  /* 0x00161800011c7983 */ /* 0x000ea20000300a00 */
[----:B------:R-:W-:-:S02]  /*3b390*/  LOP3.LUT P4, RZ, R0, 0x80000000, RZ, 0xc0, !PT ;  /* 0x8000000000ff7812 */ /* 0x000fc4000788c0ff */
[----:B--2---:R-:W-:-:S11]  /*3b3a0*/  PRMT R6, R28, 0x7770, RZ ;  /* 0x000077701c067816 */ /* 0x004fd600000000ff */
[----:B------:R0:W-:Y:S04]  /*3b3b0*/  @P4 STG.E.U8 desc[UR40][R16.64], R6 ;  /* 0x0000000610004986 */ /* 0x0001e8000c101128 */
[----:B0-----:R-:W2:Y:S01]  /*3b3c0*/  LDL.LU.64 R16, [R1+0x1610] ;  /* 0x0016100001107983 */ /* 0x001ea20000300a00 */
[----:B------:R-:W-:Y:S02]  /*3b3d0*/  LOP3.LUT P4, RZ, R0, 0x40000000, RZ, 0xc0, !PT ;  /* 0x4000000000ff7812 */ /* 0x000fe4000788c0ff */
[----:B------:R-:W-:-:S11]  /*3b3e0*/  PRMT R6, R28, 0x7771, RZ ;  /* 0x000077711c067816 */ /* 0x000fd600000000ff */
[----:B--2---:R0:W-:Y:S01]  /*3b3f0*/  @P4 STG.E.U8 desc[UR40][R16.64], R6 ;  /* 0x0000000610004986 */ /* 0x0041e2000c101128 */
[C---:B------:R-:W-:Y:S02]  /*3b400*/  LOP3.LUT P4, RZ, R0.reuse, 0x20000000, RZ, 0xc0, !PT ;  /* 0x2000000000ff7812 */ /* 0x040fe4000788c0ff */
[----:B0-----:R-:W-:Y:S01]  /*3b410*/  PRMT R6, R29, 0x7770, RZ ;  /* 0x000077701d067816 */ /* 0x001fe200000000ff */
[----:B------:R-:W2:Y:S10]  /*3b420*/  LDL.LU R16, [R1+0x160c] ;  /* 0x00160c0001107983 */ /* 0x000eb40000300800 */
[----:B---3--:R0:W-:Y:S01]  /*3b430*/  @P4 STG.E.U8 desc[UR40][R4.64], R6 ;  /* 0x0000000604004986 */ /* 0x0081e2000c101128 */
[----:B------:R-:W-:-:S02]  /*3b440*/  LOP3.LUT P4, RZ, R0, 0x10000000, RZ, 0xc0, !PT ;  /* 0x1000000000ff7812 */ /* 0x000fc4000788c0ff */
[----:B0-----:R-:W-:Y:S01]  /*3b450*/  PRMT R6, R29, 0x7771, RZ ;  /* 0x000077711d067816 */ /* 0x001fe200000000ff */
[----:B------:R-:W3:Y:S10]  /*3b460*/  LDL.LU R5, [R1+0x1608] ;  /* 0x0016080001057983 */ /* 0x000ef40000300800 */
[----:B------:R0:W-:Y:S02]  /*3b470*/  @P4 STG.E.U8 desc[UR40][R14.64], R6 ;  /* 0x000000060e004986 */ /* 0x0001e4000c101128 */
[----:B0-----:R-:W-:-:S05]  /*3b480*/  PRMT R6, R24, 0x7770, RZ ;  /* 0x0000777018067816 */ /* 0x001fca00000000ff */
[----:B------:R0:W-:Y:S02]  /*3b490*/  @P5 STG.E.U8 desc[UR40][R26.64], R6 ;  /* 0x000000061a005986 */ /* 0x0001e4000c101128 */
[----:B0-----:R-:W-:-:S05]  /*3b4a0*/  PRMT R6, R24, 0x7771, RZ ;  /* 0x0000777118067816 */ /* 0x001fca00000000ff */
[----:B------:R4:W-:Y:S02]  /*3b4b0*/  @P6 STG.E.U8 desc[UR40][R2.64], R6 ;  /* 0x0000000602006986 */ /* 0x0009e4000c101128 */
[----:B----4-:R-:W-:-:S05]  /*3b4c0*/  PRMT R6, R7, 0x7770, RZ ;  /* 0x0000777007067816 */ /* 0x010fca00000000ff */
[----:B------:R0:W-:Y:S02]  /*3b4d0*/  @P0 STG.E.U8 desc[UR40][R12.64], R6 ;  /* 0x000000060c000986 */ /* 0x0001e4000c101128 */
[----:B0-----:R-:W-:-:S05]  /*3b4e0*/  PRMT R6, R7, 0x7771, RZ ;  /* 0x0000777107067816 */ /* 0x001fca00000000ff */
[----:B------:R0:W-:Y:S04]  /*3b4f0*/  @P1 STG.E.U8 desc[UR40][R8.64], R6 ;  /* 0x0000000608001986 */ /* 0x0001e8000c101128 */
[----:B------:R-:W-:Y:S01]  /*3b500*/  STL.64 [R1+0x15e8], R28 ;  /* 0x0015e81c01007387 */ /* 0x000fe20000100a00 */
[----:B0-----:R-:W-:-:S03]  /*3b510*/  PRMT R6, R10, 0x7770, RZ ;  /* 0x000077700a067816 */ /* 0x001fc600000000ff */
[----:B------:R-:W4:Y:S04]  /*3b520*/  LDL.LU.64 R8, [R1+0x6d8] ;  /* 0x0006d80001087983 */ /* 0x000f280000300a00 */
[----:B------:R0:W-:Y:S04]  /*3b530*/  @P2 STG.E.U8 desc[UR40][R18.64], R6 ;  /* 0x0000000612002986 */ /* 0x0001e8000c101128 */
[----:B0-----:R-:W2:Y:S04]  /*3b540*/  LDL.LU.64 R18, [R1+0x6d0] ;  /* 0x0006d00001127983 */ /* 0x001ea80000300a00 */
[----:B------:R-:W2:Y:S04]  /*3b550*/  LDL.LU.64 R26, [R1+0x6c8] ;  /* 0x0006c800011a7983 */ /* 0x000ea80000300a00 */
[----:B------:R-:W2:Y:S04]  /*3b560*/  LDL.LU.64 R2, [R1+0x6c0] ;  /* 0x0006c00001027983 */ /* 0x000ea80000300a00 */
[----:B------:R-:W2:Y:S04]  /*3b570*/  LDL.LU.64 R12, [R1+0x6b8] ;  /* 0x0006b800010c7983 */ /* 0x000ea80000300a00 */
[----:B------:R-:W2:Y:S01]  /*3b580*/  LDL.LU R11, [R1+0x54] ;  /* 0x00005400010b7983 */ /* 0x000ea20000300800 */
[----:B------:R-:W-:-:S05]  /*3b590*/  PRMT R6, R10, 0x7771, RZ ;  /* 0x000077710a067816 */ /* 0x000fca00000000ff */
[----:B------:R0:W-:Y:S04]  /*3b5a0*/  @P3 STG.E.U8 desc[UR40][R20.64], R6 ;  /* 0x0000000614003986 */ /* 0x0001e8000c101128 */
[----:B0-----:R-:W4:Y:S04]  /*3b5b0*/  LDL.LU R20, [R1+0x58] ;  /* 0x0000580001147983 */ /* 0x001f280000300800 */
[----:B------:R-:W4:Y:S01]  /*3b5c0*/  LDL.LU R21, [R1+0x5c] ;  /* 0x00005c0001157983 */ /* 0x000f220000300800 */
[C---:B---3--:R-:W-:Y:S02]  /*3b5d0*/  LOP3.LUT P0, RZ, R5.reuse, 0x2, RZ, 0xc0, !PT ;  /* 0x0000000205ff7812 */ /* 0x048fe4000780c0ff */
[----:B------:R-:W-:-:S02]  /*3b5e0*/  LOP3.LUT P1, RZ, R5, 0x4, RZ, 0xc0, !PT ;  /* 0x0000000405ff7812 */ /* 0x000fc4000782c0ff */
[----:B--2---:R-:W-:-:S09]  /*3b5f0*/  PRMT R6, R11, 0x7770, RZ ;  /* 0x000077700b067816 */ /* 0x004fd200000000ff */
[----:B----4-:R0:W-:Y:S02]  /*3b600*/  @P0 STG.E.U8 desc[UR40][R8.64], R6 ;  /* 0x0000000608000986 */ /* 0x0101e4000c101128 */
[----:B0-----:R-:W-:Y:S02]  /*3b610*/  PRMT R6, R11, 0x7771, RZ ;  /* 0x000077710b067816 */ /* 0x001fe400000000ff */
[----:B------:R-:W2:Y:S04]  /*3b620*/  LDL.LU.64 R8, [R1+0x6b0] ;  /* 0x0006b00001087983 */ /* 0x000ea80000300a00 */
[----:B------:R-:W-:Y:S04]  /*3b630*/  STL.64 [R1+0x15c0], R10 ;  /* 0x0015c00a01007387 */ /* 0x000fe80000100a00 */
[----:B------:R0:W-:Y:S04]  /*3b640*/  @P1 STG.E.U8 desc[UR40][R18.64], R6 ;  /* 0x0000000612001986 */ /* 0x0001e8000c101128 */
[----:B0-----:R-:W3:Y:S04]  /*3b650*/  LDL.LU.64 R18, [R1+0x6a8] ;  /* 0x0006a80001127983 */ /* 0x001ee80000300a00 */
[----:B------:R-:W4:Y:S04]  /*3b660*/  LDL.LU R4, [R1+0x84] ;  /* 0x0000840001047983 */ /* 0x000f280000300800 */
        /* <DEDUP_REMOVED lines=19> */
[----:B------:R-:W-:Y:S01]  /*3b7a0*/  LOP3.LUT R0, R0, 0xfdffffff, RZ, 0xc0, !PT ;  /* 0xfdffffff00007812 */ /* 0x000fe200078ec0ff */
[----:B--2---:R0:W-:Y:S04]  /*3b7b0*/  STL.64 [R1+0x1600], R28 ;  /* 0x0016001c01007387 */ /* 0x0041e80000100a00 */
[----:B0-----:R-:W2:Y:S06]  /*3b7c0*/  LDL.LU.64 R28, [R1+0x6a0] ;  /* 0x0006a000011c7983 */ /* 0x001eac0000300a00 */
[----:B------:R-:W-:-:S02]  /*3b7d0*/  @P4 LOP3.LUT R0, R0, 0x2000000, RZ, 0xfc, !PT ;  /* 0x0200000000004812 */ /* 0x000fc400078efcff */
[C---:B------:R-:W-:Y:S01]  /*3b7e0*/  LOP3.LUT P4, RZ, R5.reuse, 0x80, RZ, 0xc0, !PT ;  /* 0x0000008005ff7812 */ /* 0x040fe2000788c0ff */
[----:B------:R-:W4:Y:S01]  /*3b7f0*/  LDL.LU.64 R14, [R1+0x688] ;  /* 0x00068800010e7983 */ /* 0x000f220000300a00 */
[----:B------:R-:W-:Y:S02]  /*3b800*/  LOP3.LUT R0, R0, 0xfbffffff, RZ, 0xc0, !PT ;  /* 0xfbffffff00007812 */ /* 0x000fe400078ec0ff */
[C---:B------:R-:W-:Y:S01]  /*3b810*/  LOP3.LUT P2, RZ, R5.reuse, 0x8, RZ, 0xc0, !PT ;  /* 0x0000000805ff7812 */ /* 0x040fe2000784c0ff */
[----:B------:R-:W4:Y:S01]  /*3b820*/  LDL.LU R17, [R1+0x88] ;  /* 0x0000880001117983 */ /* 0x000f220000300800 */
[----:B------:R-:W-:Y:S02]  /*3b830*/  LOP3.LUT P3, RZ, R5, 0x10, RZ, 0xc0, !PT ;  /* 0x0000001005ff7812 */ /* 0x000fe4000786c0ff */
[----:B------:R-:W-:Y:S01]  /*3b840*/  PRMT R6, R20, 0x7770, RZ ;  /* 0x0000777014067816 */ /* 0x000fe200000000ff */
[----:B------:R-:W4:Y:S04]  /*3b850*/  LDL.LU.64 R10, [R1+0x678] ;  /* 0x00067800010a7983 */ /* 0x000f280000300a00 */
[----:B------:R-:W-:-:S02]  /*3b860*/  @P4 LOP3.LUT R0, R0, 0x4000000, RZ, 0xfc, !PT ;  /* 0x0400000000004812 */ /* 0x000fc400078efcff */
[----:B------:R-:W-:Y:S02]  /*3b870*/  LOP3.LUT P4, RZ, R5, 0x40, RZ, 0xc0, !PT ;  /* 0x0000004005ff7812 */ /* 0x000fe4000788c0ff */
[----:B------:R-:W-:Y:S01]  /*3b880*/  LOP3.LUT R0, R0, 0xf7ffffff, RZ, 0xc0, !PT ;  /* 0xf7ffffff00007812 */ /* 0x000fe200078ec0ff */
[----:B------:R0:W-:Y:S10]  /*3b890*/  @P2 STG.E.U8 desc[UR40][R26.64], R6 ;  /* 0x000000061a002986 */ /* 0x0001f4000c101128 */
[----:B------:R-:W-:-:S02]  /*3b8a0*/  @P4 LOP3.LUT R0, R0, 0x8000000, RZ, 0xfc, !PT ;  /* 0x0800000000004812 */ /* 0x000fc400078efcff */
[----:B------:R-:W-:Y:S01]  /*3b8b0*/  LOP3.LUT P4, RZ, R5, 0x20, RZ, 0xc0, !PT ;  /* 0x0000002005ff7812 */ /* 0x000fe2000788c0ff */
[----:B0-----:R-:W4:Y:S01]  /*3b8c0*/  LDL.LU.64 R26, [R1+0x670] ;  /* 0x00067000011a7983 */ /* 0x001f220000300a00 */
[----:B------:R-:W-:-:S05]  /*3b8d0*/  PRMT R6, R20, 0x7771, RZ ;  /* 0x0000777114067816 */ /* 0x000fca00000000ff */
[----:B------:R0:W-:Y:S02]  /*3b8e0*/  @P3 STG.E.U8 desc[UR40][R2.64], R6 ;  /* 0x0000000602003986 */ /* 0x0001e4000c101128 */
[----:B0-----:R-:W-:-:S05]  /*3b8f0*/  PRMT R6, R21, 0x7770, RZ ;  /* 0x0000777015067816 */ /* 0x001fca00000000ff */
[----:B------:R0:W-:Y:S01]  /*3b900*/  @P4 STG.E.U8 desc[UR40][R12.64], R6 ;  /* 0x000000060c004986 */ /* 0x0001e2000c101128 */
[----:B------:R-:W-:Y:S02]  /*3b910*/  LOP3.LUT P4, RZ, R0, 0x8000000, RZ, 0xc0, !PT ;  /* 0x0800000000ff7812 */ /* 0x000fe4000788c0ff */
[----:B0-----:R-:W-:-:S11]  /*3b920*/  PRMT R6, R21, 0x7771, RZ ;  /* 0x0000777115067816 */ /* 0x001fd600000000ff */
[----:B------:R0:W-:Y:S01]  /*3b930*/  @P4 STG.E.U8 desc[UR40][R8.64], R6 ;  /* 0x0000000608004986 */ /* 0x0001e2000c101128 */
[----:B------:R-:W-:Y:S02]  /*3b940*/  LOP3.LUT P4, RZ, R0, 0x4000000, RZ, 0xc0, !PT ;  /* 0x0400000000ff7812 */ /* 0x000fe4000788c0ff */
[----:B0-----:R-:W-:-:S11]  /*3b950*/  PRMT R6, R25, 0x7772, RZ ;  /* 0x0000777219067816 */ /* 0x001fd600000000ff */
[----:B---3--:R0:W-:Y:S01]  /*3b960*/  @P4 STG.E.U8 desc[UR40][R18.64], R6 ;  /* 0x0000000612004986 */ /* 0x0081e2000c101128 */
[----:B------:R-:W-:-:S03]  /*3b970*/  LOP3.LUT P4, RZ, R0, 0x2000000, RZ, 0xc0, !PT ;  /* 0x0200000000ff7812 */ /* 0x000fc6000788c0ff */
[----:B------:R1:W-:Y:S01]  /*3b980*/  STL.64 [R1+0x15c8], R20 ;  /* 0x0015c81401007387 */ /* 0x0003e20000100a00 */
[----:B0-----:R-:W-:-:S03]  /*3b990*/  IMAD.MOV.U32 R6, RZ, RZ, R25 ;  /* 0x000000ffff067224 */ /* 0x001fc600078e0019 */
[----:B-1----:R-:W3:Y:S02]  /*3b9a0*/  LDL.LU.64 R20, [R1+0x680] ;  /* 0x0006800001147983 */ /* 0x002ee40000300a00 */
[----:B------:R-:W-:Y:S02]  /*3b9b0*/  PRMT R6, R6, 0x7773, RZ ;  /* 0x0000777306067816 */ /* 0x000fe400000000ff */
[----:B------:R-:W3:Y:S04]  /*3b9c0*/  LDL.LU.64 R2, [R1+0x668] ;  /* 0x0006680001027983 */ /* 0x000ee80000300a00 */
[----:B------:R-:W3:Y:S04]  /*3b9d0*/  LDL.LU.64 R12, [R1+0x660] ;  /* 0x00066000010c7983 */ /* 0x000ee80000300a00 */
[----:B------:R-:W3:Y:S04]  /*3b9e0*/  LDL.LU.64 R8, [R1+0x658] ;  /* 0x0006580001087983 */ /* 0x000ee80000300a00 */
[----:B------:R-:W3:Y:S04]  /*3b9f0*/  LDL.LU.64 R18, [R1+0x650] ;  /* 0x0006500001127983 */ /* 0x000ee80000300a00 */
[----:B------:R-:W3:Y:S04]  /*3ba00*/  LDL.LU.64 R24, [R1+0x648] ;  /* 0x0006480001187983 */ /* 0x000ee80000300a00 */
[----:B--2---:R0:W-:Y:S04]  /*3ba10*/  @P4 STG.E.U8 desc[UR40][R28.64], R6 ;  /* 0x000000061c004986 */ /* 0x0041e8000c101128 */
[----:B0-----:R-:W2:Y:S01]  /*3ba20*/  LDL.LU.64 R28, [R1+0x1600] ;  /* 0x00160000011c7983 */ /* 0x001ea20000300a00 */
[----:B------:R-:W-:-:S02]  /*3ba30*/  LOP3.LUT P4, RZ, R0, 0x1000000, RZ, 0xc0, !PT ;  /* 0x0100000000ff7812 */ /* 0x000fc4000788c0ff */
[----:B----4-:R-:W-:-:S11]  /*3ba40*/  PRMT R6, R4, 0x7772, RZ ;  /* 0x0000777204067816 */ /* 0x010fd600000000ff */
[----:B--2---:R0:W-:Y:S04]  /*3ba50*/  @P4 STG.E.U8 desc[UR40][R28.64], R6 ;  /* 0x000000061c004986 */ /* 0x0041e8000c101128 */
[----:B0-----:R-:W2:Y:S01]  /*3ba60*/  LDL.LU.64 R28, [R1+0x15f8] ;  /* 0x0015f800011c7983 */ /* 0x001ea20000300a00 */
[----:B------:R-:W-:-:S03]  /*3ba70*/  PRMT R6, R4, 0x7773, RZ ;  /* 0x0000777304067816 */ /* 0x000fc600000000ff */
[----:B------:R-:W4:Y:S01]  /*3ba80*/  LDL.LU R4, [R1+0x15f0] ;  /* 0x0015f00001047983 */ /* 0x000f220000300800 */
[----:B------:R-:W-:Y:S02]  /*3ba90*/  LOP3.LUT P4, RZ, R0, 0x800000, RZ, 0xc0, !PT ;  /* 0x0080000000ff7812 */ /* 0x000fe4000788c0ff */
[----:B------:R-:W-:-:S11]  /*3baa0*/  LOP3.LUT P5, RZ, R5, 0x4000, RZ, 0xc0, !PT ;  /* 0x0000400005ff7812 */ /* 0x000fd600078ac0ff */
[----:B--2---:R0:W-:Y:S01]  /*3bab0*/  @P4 STG.E.U8 desc[UR40][R28.64], R6 ;  /* 0x000000061c004986 */ /* 0x0041e2000c101128 */
[----:B------:R-:W-:Y:S02]  /*3bac0*/  LOP3.LUT P4, RZ, R0, 0x400000, RZ, 0xc0, !PT ;  /* 0x0040000000ff7812 */ /* 0x000fe4000788c0ff */
[C---:B0-----:R-:W-:Y:S01]  /*3bad0*/  PRMT R6, R17.reuse, 0x7772, RZ ;  /* 0x0000777211067816 */ /* 0x041fe200000000ff */
[----:B------:R-:W2:Y:S10]  /*3bae0*/  LDL.LU.64 R28, [R1+0x15e8] ;  /* 0x0015e800011c7983 */ /* 0x000eb40000300a00 */
[----:B------:R0:W-:Y:S04]  /*3baf0*/  @P4 STG.E.U8 desc[UR40][R14.64], R6 ;  /* 0x000000060e004986 */ /* 0x0001e8000c101128 */
[----:B0-----:R-:W2:Y:S01]  /*3bb00*/  LDL.LU.64 R14, [R1+0x15e0] ;  /* 0x0015e000010e7983 */ /* 0x001ea20000300a00 */
[----:B------:R-:W-:-:S03]  /*3bb10*/  PRMT R6, R17, 0x7773, RZ ;  /* 0x0000777311067816 */ /* 0x000fc600000000ff */
[----:B------:R-:W2:Y:S01]  /*3bb20*/  LDL.LU R17, [R1+0x15dc] ;  /* 0x0015dc0001117983 */ /* 0x000ea20000300800 */
[----:B------:R-:W-:-:S13]  /*3bb30*/  LOP3.LUT P4, RZ, R0, 0x200000, RZ, 0xc0, !PT ;  /* 0x0020000000ff7812 */ /* 0x000fda000788c0ff */
[----:B---3--:R4:W-:Y:S01]  /*3bb40*/  @P4 STG.E.U8 desc[UR40][R20.64], R6 ;  /* 0x0000000614004986 */ /* 0x0089e2000c101128 */
[----:B------:R-:W-:Y:S02]  /*3bb50*/  LOP3.LUT P4, RZ, R0, 0x100000, RZ, 0xc0, !PT ;  /* 0x0010000000ff7812 */ /* 0x000fe4000788c0ff */
[----:B----4-:R-:W-:-:S11]  /*3bb60*/  PRMT R6, R4, 0x7772, RZ ;  /* 0x0000777204067816 */ /* 0x010fd600000000ff */
[----:B------:R0:W-:Y:S02]  /*3bb70*/  @P4 STG.E.U8 desc[UR40][R10.64], R6 ;  /* 0x000000060a004986 */ /* 0x0001e4000c101128 */
[----:B0-----:R-:W-:Y:S02]  /*3bb80*/  PRMT R6, R4, 0x7773, RZ ;  /* 0x0000777304067816 */ /* 0x001fe400000000ff */
[----:B------:R-:W3:Y:S01]  /*3bb90*/  LDL.LU R4, [R1+0x15d8] ;  /* 0x0015d80001047983 */ /* 0x000ee20000300800 */
[C---:B------:R-:W-:Y:S02]  /*3bba0*/  LOP3.LUT P6, RZ, R5.reuse, 0x8000, RZ, 0xc0, !PT ;  /* 0x0000800005ff7812 */ /* 0x040fe400078cc0ff */
[C---:B------:R-:W-:Y:S01]  /*3bbb0*/  LOP3.LUT P0, RZ, R5.reuse, 0x10000, RZ, 0xc0, !PT ;  /* 0x0001000005ff7812 */ /* 0x040fe2000780c0ff */
[----:B------:R0:W-:Y:S01]  /*3bbc0*/  @P5 STG.E.U8 desc[UR40][R26.64], R6 ;  /* 0x000000061a005986 */ /* 0x0001e2000c101128 */
[----:B------:R-:W-:Y:S02]  /*3bbd0*/  LOP3.LUT P1, RZ, R5, 0x20000, RZ, 0xc0, !PT ;  /* 0x0002000005ff7812 */ /* 0x000fe4000782c0ff */
[----:B0-----:R-:W-:-:S07]  /*3bbe0*/  PRMT R6, R16, 0x7772, RZ ;  /* 0x0000777210067816 */ /* 0x001fce00000000ff */
[----:B------:R0:W-:Y:S01]  /*3bbf0*/  @P6 STG.E.U8 desc[UR40][R2.64], R6 ;  /* 0x0000000602006986 */ /* 0x0001e2000c101128 */
[----:B------:R-:W-:Y:S02]  /*3bc00*/  LOP3.LUT P2, RZ, R5, 0x40000, RZ, 0xc0, !PT ;  /* 0x0004000005ff7812 */ /* 0x000fe4000784c0ff */
[----:B0-----:R-:W-:-:S05]  /*3bc10*/  PRMT R6, R16, 0x7773, RZ ;  /* 0x0000777310067816 */ /* 0x001fca00000000ff */
[----:B------:R2:W-:Y:S01]  /*3bc20*/  @P0 STG.E.U8 desc[UR40][R12.64], R6 ;  /* 0x000000060c000986 */ /* 0x0005e2000c101128 */
[----:B------:R-:W-:Y:S02]  /*3bc30*/  LOP3.LUT P3, RZ, R5, 0x80000, RZ, 0xc0, !PT ;  /* 0x0008000005ff7812 */ /* 0x000fe4000786c0ff */
[----:B--2---:R-:W-:-:S05]  /*3bc40*/  PRMT R6, R17, 0x7772, RZ ;  /* 0x0000777211067816 */ /* 0x004fca00000000ff */
[----:B------:R0:W-:Y:S02]  /*3bc50*/  @P1 STG.E.U8 desc[UR40][R8.64], R6 ;  /* 0x0000000608001986 */ /* 0x0001e4000c101128 */
[----:B0-----:R-:W-:-:S05]  /*3bc60*/  PRMT R6, R17, 0x7773, RZ ;  /* 0x0000777311067816 */ /* 0x001fca00000000ff */
[----:B------:R0:W-:Y:S02]  /*3bc70*/  @P2 STG.E.U8 desc[UR40][R18.64], R6 ;  /* 0x0000000612002986 */ /* 0x0001e4000c101128 */
[----:B0-----:R-:W-:-:S05]  /*3bc80*/  PRMT R6, R14, 0x7772, RZ ;  /* 0x000077720e067816 */ /* 0x001fca00000000ff */
[----:B------:R0:W-:Y:S04]  /*3bc90*/  @P3 STG.E.U8 desc[UR40][R24.64], R6 ;  /* 0x0000000618003986 */ /* 0x0001e8000c101128 */
[----:B0-----:R-:W2:Y:S01]  /*3bca0*/  LDL.LU.64 R24, [R1+0x640] ;  /* 0x0006400001187983 */ /* 0x001ea20000300a00 */
[----:B---3--:R-:W-:Y:S02]  /*3bcb0*/  LOP3.LUT P4, RZ, R4, 0x1, RZ, 0xc0, !PT ;  /* 0x0000000104ff7812 */ /* 0x008fe4000788c0ff */
[----:B------:R-:W-:Y:S01]  /*3bcc0*/  LOP3.LUT R0, R0, 0xffffefff, RZ, 0xc0, !PT ;  /* 0xffffefff00007812 */ /* 0x000fe200078ec0ff */
[----:B------:R-:W3:Y:S01]  /*3bcd0*/  LDL.LU.64 R2, [R1+0x638] ;  /* 0x0006380001027983 */ /* 0x000ee20000300a00 */
[----:B------:R-:W-:Y:S02]  /*3bce0*/  LOP3.LUT P0, RZ, R5, 0x100000, RZ, 0xc0, !PT ;  /* 0x0010000005ff7812 */ /* 0x000fe4000780c0ff */
[----:B------:R-:W-:Y:S01]  /*3bcf0*/  PRMT R6, R14, 0x7773, RZ ;  /* 0x000077730e067816 */ /* 0x000fe200000000ff */
[----:B------:R-:W4:Y:S04]  /*3bd00*/  LDL.LU.64 R12, [R1+0x630] ;  /* 0x00063000010c7983 */ /* 0x000f280000300a00 */
[----:B------:R-:W3:Y:S02]  /*3bd10*/  LDL.LU.64 R8, [R1+0x628] ;  /* 0x0006280001087983 */ /* 0x000ee40000300a00 */
[----:B------:R-:W-:-:S02]  /*3bd20*/  @P4 LOP3.LUT R0, R0, 0x1000, RZ, 0xfc, !PT ;  /* 0x0000100000004812 */ /* 0x000fc400078efcff */
[----:B------:R-:W-:Y:S01]  /*3bd30*/  LOP3.LUT P4, RZ, R5, 0x80000000, RZ, 0xc0, !PT ;  /* 0x8000000005ff7812 */ /* 0x000fe2000788c0ff */
[----:B------:R-:W3:Y:S01]  /*3bd40*/  LDL.LU.64 R16, [R1+0x620] ;  /* 0x0006200001107983 */ /* 0x000ee20000300a00 */
[----:B------:R-:W-:-:S03]  /*3bd50*/  LOP3.LUT R0, R0, 0xffffdfff, RZ, 0xc0, !PT ;  /* 0xffffdfff00007812 */ /* 0x000fc600078ec0ff */
[----:B------:R-:W3:Y:S08]  /*3bd60*/  LDL.LU.64 R18, [R1+0x618] ;  /* 0x0006180001127983 */ /* 0x000ef00000300a00 */
[----:B------:R-:W-:Y:S02]  /*3bd70*/  @P4 LOP3.LUT R0, R0, 0x2000, RZ, 0xfc, !PT ;  /* 0x0000200000004812 */ /* 0x000fe400078efcff */
        /* <DEDUP_REMOVED lines=15> */
[C---:B------:R-:W-:Y:S02]  /*3be70*/  LOP3.LUT P4, RZ, R5.reuse, 0x2000000, RZ, 0xc0, !PT ;  /* 0x0200000005ff7812 */ /* 0x040fe4000788c0ff */
[----:B------:R-:W-:Y:S01]  /*3be80*/  LOP3.LUT R0, R0, 0xfff7ffff, RZ, 0xc0, !PT ;  /* 0xfff7ffff00007812 */ /* 0x000fe200078ec0ff */
[----:B------:R-:W-:Y:S01]  /*3be90*/  STL [R1+0x13e0], R5 ;  /* 0x0013e00501007387 */ /* 0x000fe20000100800 */
[C---:B------:R-:W-:Y:S02]  /*3bea0*/  LOP3.LUT P1, RZ, R5.reuse, 0x200000, RZ, 0xc0, !PT ;  /* 0x0020000005ff7812 */ /* 0x040fe4000782c0ff */
[C---:B------:R-:W-:Y:S02]  /*3beb0*/  LOP3.LUT P2, RZ, R5.reuse, 0x400000, RZ, 0xc0, !PT ;  /* 0x0040000005ff7812 */ /* 0x040fe4000784c0ff */
[----:B------:R-:W-:-:S05]  /*3bec0*/  LOP3.LUT P3, RZ, R5, 0x800000, RZ, 0xc0, !PT ;  /* 0x0080000005ff7812 */ /* 0x000fca000786c0ff */
[----:B------:R-:W-:Y:S02]  /*3bed0*/  @P4 LOP3.LUT R0, R0, 0x80000, RZ, 0xfc, !PT ;  /* 0x0008000000004812 */ /* 0x000fe400078efcff */
[----:B------:R-:W-:Y:S01]  /*3bee0*/  LOP3.LUT P4, RZ, R5, 0x1000000, RZ, 0xc0, !PT ;  /* 0x0100000005ff7812 */ /* 0x000fe2000788c0ff */
[----:B--2---:R0:W-:Y:S04]  /*3bef0*/  @P0 STG.E.U8 desc[UR40][R24.64], R6 ;  /* 0x0000000618000986 */ /* 0x0041e8000c101128 */
[----:B0-----:R-:W2:Y:S04]  /*3bf00*/  LDL.LU.64 R24, [R1+0x610] ;  /* 0x0006100001187983 */ /* 0x001ea80000300a00 */
[----:B------:R-:W2:Y:S04]  /*3bf10*/  LDL.LU R5, [R1+0x68] ;  /* 0x0000680001057983 */ /* 0x000ea80000300800 */
[----:B------:R-:W2:Y:S01]  /*3bf20*/  LDL.LU.64 R20, [R1+0x600] ;  /* 0x0006000001147983 */ /* 0x000ea20000300a00 */
[----:B------:R-:W-:-:S05]  /*3bf30*/  PRMT R6, R15, 0x7772, RZ ;  /* 0x000077720f067816 */ /* 0x000fca00000000ff */
[----:B---3--:R0:W-:Y:S02]  /*3bf40*/  @P1 STG.E.U8 desc[UR40][R2.64], R6 ;  /* 0x0000000602001986 */ /* 0x0081e4000c101128 */
[----:B0-----:R-:W-:-:S05]  /*3bf50*/  PRMT R6, R15, 0x7773, RZ ;  /* 0x000077730f067816 */ /* 0x001fca00000000ff */
[----:B----4-:R0:W-:Y:S02]  /*3bf60*/  @P2 STG.E.U8 desc[UR40][R12.64], R6 ;  /* 0x000000060c002986 */ /* 0x0101e4000c101128 */
[----:B0-----:R-:W-:-:S05]  /*3bf70*/  PRMT R6, R28, 0x7772, RZ ;  /* 0x000077721c067816 */ /* 0x001fca00000000ff */
[----:B------:R-:W-:Y:S04]  /*3bf80*/  @P3 STG.E.U8 desc[UR40][R8.64], R6 ;  /* 0x0000000608003986 */ /* 0x000fe8000c101128 */
[----:B--2---:R0:W-:Y:S04]  /*3bf90*/  STL.64 [R1+0x15d0], R20 ;  /* 0x0015d01401007387 */ /* 0x0041e80000100a00 */
[----:B0-----:R-:W2:Y:S01]  /*3bfa0*/  LDL.LU.64 R20, [R1+0x608] ;  /* 0x0006080001147983 */ /* 0x001ea20000300a00 */
[----:B------:R-:W-:-:S03]  /*3bfb0*/  PRMT R6, R28, 0x7773, RZ ;  /* 0x000077731c067816 */ /* 0x000fc600000000ff */
[----:B------:R-:W3:Y:S04]  /*3bfc0*/  LDL.LU.64 R10, [R1+0x5f8] ;  /* 0x0005f800010a7983 */ /* 0x000ee80000300a00 */
[----:B------:R0:W-:Y:S01]  /*3bfd0*/  @P4 STG.E.U8 desc[UR40][R16.64], R6 ;  /* 0x0000000610004986 */ /* 0x0001e2000c101128 */
[----:B------:R-:W-:-:S03]  /*3bfe0*/  LOP3.LUT P4, RZ, R0, 0x80000, RZ, 0xc0, !PT ;  /* 0x0008000000ff7812 */ /* 0x000fc6000788c0ff */
[----:B------:R-:W4:Y:S04]  /*3bff0*/  LDL.LU.64 R26, [R1+0x5f0] ;  /* 0x0005f000011a7983 */ /* 0x000f280000300a00 */
[----:B------:R-:W3:Y:S01]  /*3c000*/  LDL.LU.64 R2, [R1+0x5e8] ;  /* 0x0005e80001027983 */ /* 0x000ee20000300a00 */
[----:B0-----:R-:W-:-:S03]  /*3c010*/  PRMT R6, R29, 0x7772, RZ ;  /* 0x000077721d067816 */ /* 0x001fc600000000ff */
[----:B------:R-:W3:Y:S04]  /*3c020*/  LDL.LU.64 R14, [R1+0x5e0] ;  /* 0x0005e000010e7983 */ /* 0x000ee80000300a00 */
[----:B------:R0:W-:Y:S01]  /*3c030*/  @P4 STG.E.U8 desc[UR40][R18.64], R6 ;  /* 0x0000000612004986 */ /* 0x0001e2000c101128 */
[----:B------:R-:W-:-:S03]  /*3c040*/  LOP3.LUT P4, RZ, R0, 0x40000, RZ, 0xc0, !PT ;  /* 0x0004000000ff7812 */ /* 0x000fc6000788c0ff */
[----:B------:R-:W3:Y:S04]  /*3c050*/  LDL.LU.64 R12, [R1+0x5d8] ;  /* 0x0005d800010c7983 */ /* 0x000ee80000300a00 */
        /* <DEDUP_REMOVED lines=9> */
[----:B--2---:R0:W-:Y:S04]  /*3c0f0*/  @P4 STG.E.U8 desc[UR40][R20.64], R6 ;  /* 0x0000000614004986 */ /* 0x0041e8000c101128 */
[----:B0-----:R-:W2:Y:S01]  /*3c100*/  LDL.LU.64 R20, [R1+0x15d0] ;  /* 0x0015d00001147983 */ /* 0x001ea20000300a00 */
[----:B------:R-:W-:Y:S02]  /*3c110*/  LOP3.LUT P4, RZ, R0, 0x10000, RZ, 0xc0, !PT ;  /* 0x0001000000ff7812 */ /* 0x000fe4000788c0ff */
[----:B------:R-:W-:-:S11]  /*3c120*/  PRMT R6, R5, 0x7773, RZ ;  /* 0x0000777305067816 */ /* 0x000fd600000000ff */
[----:B--2---:R0:W-:Y:S01]  /*3c130*/  @P4 STG.E.U8 desc[UR40][R20.64], R6 ;  /* 0x0000000614004986 */ /* 0x0041e2000c101128 */
[C---:B------:R-:W-:Y:S02]  /*3c140*/  LOP3.LUT P4, RZ, R0.reuse, 0x8000, RZ, 0xc0, !PT ;  /* 0x0000800000ff7812 */ /* 0x040fe4000788c0ff */
[----:B0-----:R-:W-:Y:S01]  /*3c150*/  PRMT R6, R7, 0x7772, RZ ;  /* 0x0000777207067816 */ /* 0x001fe200000000ff */
[----:B------:R-:W2:Y:S10]  /*3c160*/  LDL.LU.64 R20, [R1+0x15c8] ;  /* 0x0015c80001147983 */ /* 0x000eb40000300a00 */
[----:B---3--:R0:W-:Y:S04]  /*3c170*/  @P4 STG.E.U8 desc[UR40][R10.64], R6 ;  /* 0x000000060a004986 */ /* 0x0081e8000c101128 */
[----:B0-----:R-:W3:Y:S01]  /*3c180*/  LDL.LU.64 R10, [R1+0x15c0] ;  /* 0x0015c000010a7983 */ /* 0x001ee20000300a00 */
[----:B------:R-:W-:-:S02]  /*3c190*/  LOP3.LUT P4, RZ, R0, 0x4000, RZ, 0xc0, !PT ;  /* 0x0000400000ff7812 */ /* 0x000fc4000788c0ff */
[----:B------:R-:W-:-:S11]  /*3c1a0*/  PRMT R6, R7, 0x7773, RZ ;  /* 0x0000777307067816 */ /* 0x000fd600000000ff */
[----:B----4-:R0:W-:Y:S01]  /*3c1b0*/  @P4 STG.E.U8 desc[UR40][R26.64], R6 ;  /* 0x000000061a004986 */ /* 0x0101e2000c101128 */
[----:B------:R-:W-:Y:S02]  /*3c1c0*/  LOP3.LUT P4, RZ, R0, 0x2000, RZ, 0xc0, !PT ;  /* 0x0000200000ff7812 */ /* 0x000fe4000788c0ff */
[C---:B------:R-:W-:Y:S02]  /*3c1d0*/  LOP3.LUT P5, RZ, R4.reuse, 0x2, RZ, 0xc0, !PT ;  /* 0x0000000204ff7812 */ /* 0x040fe400078ac0ff */
[C---:B------:R-:W-:Y:S02]  /*3c1e0*/  LOP3.LUT P6, RZ, R4.reuse, 0x4, RZ, 0xc0, !PT ;  /* 0x0000000404ff7812 */ /* 0x040fe400078cc0ff */
[C---:B------:R-:W-:Y:S02]  /*3c1f0*/  LOP3.LUT P0, RZ, R4.reuse, 0x8, RZ, 0xc0, !PT ;  /* 0x0000000804ff7812 */ /* 0x040fe4000780c0ff */
[C---:B------:R-:W-:Y:S02]  /*3c200*/  LOP3.LUT P1, RZ, R4.reuse, 0x10, RZ, 0xc0, !PT ;  /* 0x0000001004ff7812 */ /* 0x040fe4000782c0ff */
[C---:B------:R-:W-:Y:S01]  /*3c210*/  LOP3.LUT P2, RZ, R4.reuse, 0x20, RZ, 0xc0, !PT ;  /* 0x0000002004ff7812 */ /* 0x040fe2000784c0ff */
[----:B0-----:R-:W4:Y:S01]  /*3c220*/  LDL.LU R27, [R1+0x15b8] ;  /* 0x0015b800011b7983 */ /* 0x001f220000300800 */
[----:B------:R-:W-:-:S02]  /*3c230*/  LOP3.LUT P3, RZ, R4, 0x40, RZ, 0xc0, !PT ;  /* 0x0000004004ff7812 */ /* 0x000fc4000786c0ff */
[----:B---3--:R-:W-:-:S05]  /*3c240*/  PRMT R6, R10, 0x7772, RZ ;  /* 0x000077720a067816 */ /* 0x008fca00000000ff */
[----:B------:R0:W-:Y:S01]  /*3c250*/  @P4 STG.E.U8 desc[UR40][R2.64], R6 ;  /* 0x0000000602004986 */ /* 0x0001e2000c101128 */
[----:B------:R-:W-:Y:S02]  /*3c260*/  LOP3.LUT P4, RZ, R0, 0x1000, RZ, 0xc0, !PT ;  /* 0x0000100000ff7812 */ /* 0x000fe4000788c0ff */
[----:B0-----:R-:W-:-:S11]  /*3c270*/  PRMT R6, R10, 0x7773, RZ ;  /* 0x000077730a067816 */ /* 0x001fd600000000ff */
[----:B------:R0:W-:Y:S02]  /*3c280*/  @P4 STG.E.U8 desc[UR40][R14.64], R6 ;  /* 0x000000060e004986 */ /* 0x0001e4000c101128 */
[----:B0-----:R-:W-:-:S05]  /*3c290*/  PRMT R6, R11, 0x7772, RZ ;  /* 0x000077720b067816 */ /* 0x001fca00000000ff */
[----:B------:R0:W-:Y:S02]  /*3c2a0*/  @P5 STG.E.U8 desc[UR40][R12.64], R6 ;  /* 0x000000060c005986 */ /* 0x0001e4000c101128 */
[----:B0-----:R-:W-:-:S05]  /*3c2b0*/  PRMT R6, R11, 0x7773, RZ ;  /* 0x000077730b067816 */ /* 0x001fca00000000ff */
[----:B------:R2:W-:Y:S02]  /*3c2c0*/  @P6 STG.E.U8 desc[UR40][R8.64], R6 ;  /* 0x0000000608006986 */ /* 0x0005e4000c101128 */
[----:B--2---:R-:W-:-:S05]  /*3c2d0*/  PRMT R6, R20, 0x7772, RZ ;  /* 0x0000777214067816 */ /* 0x004fca00000000ff */
[----:B------:R0:W-:Y:S02]  /*3c2e0*/  @P0 STG.E.U8 desc[UR40][R16.64], R6 ;  /* 0x0000000610000986 */ /* 0x0001e4000c101128 */
[----:B0-----:R-:W-:-:S05]  /*3c2f0*/  PRMT R6, R20, 0x7773, RZ ;  /* 0x0000777314067816 */ /* 0x001fca00000000ff */
[----:B------:R0:W-:Y:S02]  /*3c300*/  @P1 STG.E.U8 desc[UR40][R18.64], R6 ;  /* 0x0000000612001986 */ /* 0x0001e4000c101128 */
[C---:B0-----:R-:W-:Y:S02]  /*3c310*/  PRMT R6, R21.reuse, 0x7772, RZ ;  /* 0x0000777215067816 */ /* 0x041fe400000000ff */
[----:B------:R-:W2:Y:S04]  /*3c320*/  LDL.LU.64 R18, [R1+0x5a8] ;  /* 0x0005a80001127983 */ /* 0x000ea80000300a00 */
[----:B------:R0:W-:Y:S04]  /*3c330*/  @P2 STG.E.U8 desc[UR40][R28.64], R6 ;  /* 0x000000061c002986 */ /* 0x0001e8000c101128 */
[----:B0-----:R-:W3:Y:S04]  /*3c340*/  LDL.LU.64 R28, [R1+0x5a0] ;  /* 0x0005a000011c7983 */ /* 0x001ee80000300a00 */
[----:B------:R-:W2:Y:S04]  /*3c350*/  LDL.LU.64 R12, [R1+0x598] ;  /* 0x00059800010c7983 */ /* 0x000ea80000300a00 */
[----:B------:R-:W2:Y:S04]  /*3c360*/  LDL.LU.64 R10, [R1+0x590] ;  /* 0x00059000010a7983 */ /* 0x000ea80000300a00 */
[----:B------:R-:W2:Y:S04]  /*3c370*/  LDL.LU.64 R16, [R1+0x588] ;  /* 0x0005880001107983 */ /* 0x000ea80000300a00 */
[----:B------:R-:W2:Y:S01]  /*3c380*/  LDL.LU R26, [R1+0xd0] ;  /* 0x0000d000011a7983 */ /* 0x000ea20000300800 */
[----:B------:R-:W-:-:S03]  /*3c390*/  PRMT R6, R21, 0x7773, RZ ;  /* 0x0000777315067816 */ /* 0x000fc600000000ff */
[----:B------:R-:W3:Y:S04]  /*3c3a0*/  LDL.LU R21, [R1+0xd4] ;  /* 0x0000d40001157983 */ /* 0x000ee80000300800 */
[----:B------:R0:W-:Y:S04]  /*3c3b0*/  @P3 STG.E.U8 desc[UR40][R24.64], R6 ;  /* 0x0000000618003986 */ /* 0x0001e8000c101128 */
[----:B0-----:R-:W3:Y:S04]  /*3c3c0*/  LDL.LU R24, [R1+0xd8] ;  /* 0x0000d80001187983 */ /* 0x001ee80000300800 */
[----:B------:R-:W4:Y:S04]  /*3c3d0*/  LDL.LU R7, [R1+0xdc] ;  /* 0x0000dc0001077983 */ /* 0x000f280000300800 */
[----:B------:R-:W4:Y:S01]  /*3c3e0*/  LDL.LU R8, [R1+0xc0] ;  /* 0x0000c00001087983 */ /* 0x000f220000300800 */
[----:B------:R-:W-:-:S02]  /*3c3f0*/  LOP3.LUT P0, RZ, R4, 0x80, RZ, 0xc0, !PT ;  /* 0x0000008004ff7812 */ /* 0x000fc4000780c0ff */
[C---:B------:R-:W-:Y:S02]  /*3c400*/  LOP3.LUT P1, RZ, R4.reuse, 0x100, RZ, 0xc0, !PT ;  /* 0x0000010004ff7812 */ /* 0x040fe4000782c0ff */
[----:B------:R-:W-:Y:S01]  /*3c410*/  LOP3.LUT P2, RZ, R4, 0x200, RZ, 0xc0, !PT ;  /* 0x0000020004ff7812 */ /* 0x000fe2000784c0ff */
[----:B------:R-:W-:Y:S01]  /*3c420*/  IMAD.MOV.U32 R9, RZ, RZ, R22 ;  /* 0x000000ffff097224 */ /* 0x000fe200078e0016 */
[----:B--2---:R-:W-:-:S07]  /*3c430*/  PRMT R6, R26, 0x7770, RZ ;  /* 0x000077701a067816 */ /* 0x004fce00000000ff */
[----:B------:R0:W-:Y:S02]  /*3c440*/  @P0 STG.E.U8 desc[UR40][R18.64], R6 ;  /* 0x0000000612000986 */ /* 0x0001e4000c101128 */
[----:B0-----:R-:W-:Y:S02]  /*3c450*/  PRMT R6, R26, 0x7771, RZ ;  /* 0x000077711a067816 */ /* 0x001fe400000000ff */
[----:B------:R-:W2:Y:S04]  /*3c460*/  LDL.LU.64 R18, [R1+0x580] ;  /* 0x0005800001127983 */ /* 0x000ea80000300a00 */
[----:B---3--:R0:W-:Y:S04]  /*3c470*/  @P1 STG.E.U8 desc[UR40][R28.64], R6 ;  /* 0x000000061c001986 */ /* 0x0081e8000c101128 */
[----:B----4-:R1:W-:Y:S01]  /*3c480*/  STL.64 [R1+0x15b0], R8 ;  /* 0x0015b00801007387 */ /* 0x0103e20000100a00 */
[----:B0-----:R-:W-:-:S03]  /*3c490*/  PRMT R6, R21, 0x7770, RZ ;  /* 0x0000777015067816 */ /* 0x001fc600000000ff */
[----:B------:R-:W-:Y:S04]  /*3c4a0*/  STL.64 [R1+0x1590], R26 ;  /* 0x0015901a01007387 */ /* 0x000fe80000100a00 */
[----:B------:R-:W3:Y:S04]  /*3c4b0*/  LDL.LU.64 R28, [R1+0x578] ;  /* 0x00057800011c7983 */ /* 0x000ee80000300a00 */
[----:B------:R0:W-:Y:S04]  /*3c4c0*/  @P2 STG.E.U8 desc[UR40][R12.64], R6 ;  /* 0x000000060c002986 */ /* 0x0001e8000c101128 */
[----:B-1----:R-:W4:Y:S04]  /*3c4d0*/  LDL.LU.64 R8, [R1+0x570] ;  /* 0x0005700001087983 */ /* 0x002f280000300a00 */
[----:B------:R1:W-:Y:S01]  /*3c4e0*/  STL [R1+0x1598], R21 ;  /* 0x0015981501007387 */ /* 0x0003e20000100800 */
[----:B0-----:R-:W-:-:S03]  /*3c4f0*/  PRMT R6, R21, 0x7771, RZ ;  /* 0x0000777115067816 */ /* 0x001fc600000000ff */
[----:B-1----:R-:W2:Y:S01]  /*3c500*/  LDL.LU.64 R20, [R1+0x558] ;  /* 0x0005580001147983 */ /* 0x002ea20000300a00 */
        /* <DEDUP_REMOVED lines=22> */
[----:B------:R-:W-:-:S09]  /*3c670*/  LOP3.LUT P3, RZ, R4, 0x400, RZ, 0xc0, !PT ;  /* 0x0000040004ff7812 */ /* 0x000fd2000786c0ff */
[----:B------:R-:W-:Y:S02]  /*3c680*/  @P4 LOP3.LUT R0, R0, 0x400, RZ, 0xfc, !PT ;  /* 0x0000040000004812 */ /* 0x000fe400078efcff */
[----:B------:R-:W-:Y:S02]  /*3c690*/  LOP3.LUT P4, RZ, R4, 0x1000, RZ, 0xc0, !PT ;  /* 0x0000100004ff7812 */ /* 0x000fe4000788c0ff */
[----:B------:R-:W-:Y:S01]  /*3c6a0*/  LOP3.LUT R0, R0, 0xfffff7ff, RZ, 0xc0, !PT ;  /* 0xfffff7ff00007812 */ /* 0x000fe200078ec0ff */
[----:B------:R0:W-:Y:S10]  /*3c6b0*/  @P3 STG.E.U8 desc[UR40][R10.64], R6 ;  /* 0x000000060a003986 */ /* 0x0001f4000c101128 */
[----:B------:R-:W-:-:S02]  /*3c6c0*/  @P4 LOP3.LUT R0, R0, 0x800, RZ, 0xfc, !PT ;  /* 0x0000080000004812 */ /* 0x000fc400078efcff */
[----:B------:R-:W-:Y:S02]  /*3c6d0*/  LOP3.LUT P4, RZ, R4, 0x800, RZ, 0xc0, !PT ;  /* 0x0000080004ff7812 */ /* 0x000fe4000788c0ff */
[----:B0-----:R-:W-:-:S11]  /*3c6e0*/  PRMT R6, R24, 0x7770, RZ ;  /* 0x0000777018067816 */ /* 0x001fd600000000ff */
        /* <DEDUP_REMOVED lines=8> */
[----:B0-----:R-:W-:-:S11]  /*3c770*/  PRMT R6, R7, 0x7771, RZ ;  /* 0x0000777107067816 */ /* 0x001fd600000000ff */
[----:B----4-:R-:W-:Y:S04]  /*3c780*/  @P4 STG.E.U8 desc[UR40][R8.64], R6 ;  /* 0x0000000608004986 */ /* 0x010fe8000c101128 */
[----:B--2---:R0:W-:Y:S04]  /*3c790*/  STL.64 [R1+0x15a8], R20 ;  /* 0x0015a81401007387 */ /* 0x0041e80000100a00 */
[----:B0-----:R-:W2:Y:S04]  /*3c7a0*/  LDL.LU.64 R20, [R1+0x568] ;  /* 0x0005680001147983 */ /* 0x001ea80000300a00 */
[----:B------:R-:W3:Y:S04]  /*3c7b0*/  LDL.LU.64 R26, [R1+0x550] ;  /* 0x00055000011a7983 */ /* 0x000ee80000300a00 */
[----:B------:R-:W4:Y:S04]  /*3c7c0*/  LDL R25, [R1+0xc8] ;  /* 0x0000c80001197983 */ /* 0x000f280000100800 */
[----:B------:R-:W2:Y:S04]  /*3c7d0*/  LDL.LU R14, [R1+0xb0] ;  /* 0x0000b000010e7983 */ /* 0x000ea80000300800 */
[----:B------:R-:W2:Y:S04]  /*3c7e0*/  LDL.LU.64 R2, [R1+0x548] ;  /* 0x0005480001027983 */ /* 0x000ea80000300a00 */
[----:B------:R-:W2:Y:S04]  /*3c7f0*/  LDL.LU.64 R12, [R1+0x538] ;  /* 0x00053800010c7983 */ /* 0x000ea80000300a00 */
[----:B------:R-:W2:Y:S04]  /*3c800*/  LDL R22, [R1+0xcc] ;  /* 0x0000cc0001167983 */ /* 0x000ea80000100800 */
        /* <DEDUP_REMOVED lines=15> */
[----:B------:R-:W-:Y:S02]  /*3c900*/  PRMT R6, R9, 0x7770, RZ ;  /* 0x0000777009067816 */ /* 0x000fe400000000ff */
[----:B------:R-:W-:-:S09]  /*3c910*/  LOP3.LUT P5, RZ, R4, 0x100000, RZ, 0xc0, !PT ;  /* 0x0010000004ff7812 */ /* 0x000fd200078ac0ff */
[----:B--2---:R0:W-:Y:S04]  /*3c920*/  @P4 STG.E.U8 desc[UR40][R20.64], R6 ;  /* 0x0000000614004986 */ /* 0x0041e8000c101128 */
[----:B0-----:R-:W2:Y:S01]  /*3c930*/  LDL.LU R21, [R1+0x1598] ;  /* 0x0015980001157983 */ /* 0x001ea20000300800 */
[----:B------:R-:W-:-:S03]  /*3c940*/  PRMT R6, R9, 0x7771, RZ ;  /* 0x0000777109067816 */ /* 0x000fc600000000ff */
[----:B------:R0:W-:Y:S04]  /*3c950*/  STL.64 [R1+0x1560], R8 ;  /* 0x0015600801007387 */ /* 0x0001e80000100a00 */
[----:B0-----:R-:W2:Y:S01]  /*3c960*/  LDL.LU.64 R8, [R1+0x540] ;  /* 0x0005400001087983 */ /* 0x001ea20000300a00 */
[----:B------:R-:W-:-:S13]  /*3c970*/  LOP3.LUT P4, RZ, R0, 0x20, RZ, 0xc0, !PT ;  /* 0x0000002000ff7812 */ /* 0x000fda000788c0ff */
[----:B---3--:R0:W-:Y:S01]  /*3c980*/  @P4 STG.E.U8 desc[UR40][R26.64], R6 ;  /* 0x000000061a004986 */ /* 0x0081e2000c101128 */
[----:B------:R-:W-:-:S03]  /*3c990*/  LOP3.LUT P4, RZ, R0, 0x10, RZ, 0xc0, !PT ;  /* 0x0000001000ff7812 */ /* 0x000fc6000788c0ff */
[----:B0-----:R-:W3:Y:S01]  /*3c9a0*/  LDL.LU.64 R26, [R1+0x1590] ;  /* 0x00159000011a7983 */ /* 0x001ee20000300a00 */
[----:B----4-:R-:W-:-:S09]  /*3c9b0*/  PRMT R6, R25, 0x7770, RZ ;  /* 0x0000777019067816 */ /* 0x010fd200000000ff */
[----:B------:R0:W-:Y:S04]  /*3c9c0*/  @P4 STG.E.U8 desc[UR40][R2.64], R6 ;  /* 0x0000000602004986 */ /* 0x0001e8000c101128 */
[----:B0-----:R-:W4:Y:S01]  /*3c9d0*/  LDL.LU.64 R2, [R1+0x1588] ;  /* 0x0015880001027983 */ /* 0x001f220000300a00 */
[C---:B------:R-:W-:Y:S02]  /*3c9e0*/  LOP3.LUT P6, RZ, R4.reuse, 0x200000, RZ, 0xc0, !PT ;  /* 0x0020000004ff7812 */ /* 0x040fe400078cc0ff */
[----:B------:R-:W-:Y:S02]  /*3c9f0*/  PRMT R6, R25, 0x7771, RZ ;  /* 0x0000777119067816 */ /* 0x000fe400000000ff */
[C---:B------:R-:W-:Y:S02]  /*3ca00*/  LOP3.LUT P0, RZ, R4.reuse, 0x400000, RZ, 0xc0, !PT ;  /* 0x0040000004ff7812 */ /* 0x040fe4000780c0ff */
[----:B------:R-:W-:-:S02]  /*3ca10*/  LOP3.LUT P1, RZ, R4, 0x800000, RZ, 0xc0, !PT ;  /* 0x0080000004ff7812 */ /* 0x000fc4000782c0ff */
[C---:B------:R-:W-:Y:S02]  /*3ca20*/  LOP3.LUT P2, RZ, R4.reuse, 0x1000000, RZ, 0xc0, !PT ;  /* 0x0100000004ff7812 */ /* 0x040fe4000784c0ff */
[----:B------:R-:W-:Y:S01]  /*3ca30*/  LOP3.LUT P3, RZ, R4, 0x2000000, RZ, 0xc0, !PT ;  /* 0x0200000004ff7812 */ /* 0x000fe2000786c0ff */
[----:B--2---:R0:W-:Y:S02]  /*3ca40*/  @P5 STG.E.U8 desc[UR40][R8.64], R6 ;  /* 0x0000000608005986 */ /* 0x0041e4000c101128 */
[----:B0-----:R-:W-:-:S05]  /*3ca50*/  PRMT R6, R22, 0x7770, RZ ;  /* 0x0000777016067816 */ /* 0x001fca00000000ff */
[----:B------:R0:W-:Y:S02]  /*3ca60*/  @P6 STG.E.U8 desc[UR40][R12.64], R6 ;  /* 0x000000060c006986 */ /* 0x0001e4000c101128 */
[----:B0-----:R-:W-:-:S05]  /*3ca70*/  PRMT R6, R22, 0x7771, RZ ;  /* 0x0000777116067816 */ /* 0x001fca00000000ff */
[----:B------:R0:W-:Y:S02]  /*3ca80*/  @P0 STG.E.U8 desc[UR40][R10.64], R6 ;  /* 0x000000060a000986 */ /* 0x0001e4000c101128 */
[----:B0-----:R-:W-:-:S05]  /*3ca90*/  PRMT R6, R14, 0x7770, RZ ;  /* 0x000077700e067816 */ /* 0x001fca00000000ff */
[----:B------:R0:W-:Y:S02]  /*3caa0*/  @P1 STG.E.U8 desc[UR40][R16.64], R6 ;  /* 0x0000000610001986 */ /* 0x0001e4000c101128 */
[----:B0-----:R-:W-:-:S05]  /*3cab0*/  PRMT R6, R14, 0x7771, RZ ;  /* 0x000077710e067816 */ /* 0x001fca00000000ff */
[----:B------:R0:W-:Y:S02]  /*3cac0*/  @P2 STG.E.U8 desc[UR40][R18.64], R6 ;  /* 0x0000000612002986 */ /* 0x0001e4000c101128 */
[----:B0-----:R-:W-:-:S05]  /*3cad0*/  PRMT R6, R15, 0x7770, RZ ;  /* 0x000077700f067816 */ /* 0x001fca00000000ff */
[----:B------:R0:W-:Y:S04]  /*3cae0*/  @P3 STG.E.U8 desc[UR40][R28.64], R6 ;  /* 0x000000061c003986 */ /* 0x0001e8000c101128 */
[----:B0-----:R-:W2:Y:S01]  /*3caf0*/  LDL.LU.64 R28, [R1+0x510] ;  /* 0x00051000011c7983 */ /* 0x001ea20000300a00 */
[----:B---3--:R-:W-:Y:S02]  /*3cb00*/  LOP3.LUT P4, RZ, R27, 0x40, RZ, 0xc0, !PT ;  /* 0x000000401bff7812 */ /* 0x008fe4000788c0ff */
[----:B----4-:R-:W-:Y:S01]  /*3cb10*/  LOP3.LUT R2, R2, 0xefffffff, RZ, 0xc0, !PT ;  /* 0xefffffff02027812 */ /* 0x010fe200078ec0ff */
[----:B------:R-:W3:Y:S01]  /*3cb20*/  LDL.LU.64 R8, [R1+0x500] ;  /* 0x0005000001087983 */ /* 0x000ee20000300a00 */
[----:B------:R-:W-:-:S03]  /*3cb30*/  LOP3.LUT P0, RZ, R4, 0x4000000, RZ, 0xc0, !PT ;  /* 0x0400000004ff7812 */ /* 0x000fc6000780c0ff */
[----:B------:R-:W4:Y:S04]  /*3cb40*/  LDL.LU.64 R12, [R1+0x4f8] ;  /* 0x0004f800010c7983 */ /* 0x000f280000300a00 */
[----:B------:R-:W3:Y:S02]  /*3cb50*/  LDL.LU.64 R10, [R1+0x4f0] ;  /* 0x0004f000010a7983 */ /* 0x000ee40000300a00 */
[----:B------:R-:W-:Y:S02]  /*3cb60*/  @P4 LOP3.LUT R2, R2, 0x10000000, RZ, 0xfc, !PT ;  /* 0x1000000002024812 */ /* 0x000fe400078efcff */
[----:B------:R-:W-:Y:S01]  /*3cb70*/  LOP3.LUT P4, RZ, R27, 0x20, RZ, 0xc0, !PT ;  /* 0x000000201bff7812 */ /* 0x000fe2000788c0ff */
[----:B------:R-:W3:Y:S01]  /*3cb80*/  LDL.LU.64 R18, [R1+0x4e8] ;  /* 0x0004e80001127983 */ /* 0x000ee20000300a00 */
[----:B------:R-:W-:Y:S01]  /*3cb90*/  LOP3.LUT R2, R2, 0xdfffffff, RZ, 0xc0, !PT ;  /* 0xdfffffff02027812 */ /* 0x000fe200078ec0ff */
[----:B------:R-:W-:-:S02]  /*3cba0*/  IMAD.MOV.U32 R25, RZ, RZ, R23 ;  /* 0x000000ffff197224 */ /* 0x000fc400078e0017 */
[----:B------:R-:W3:Y:S01]  /*3cbb0*/  LDL.LU R17, [R1+0xb8] ;  /* 0x0000b80001117983 */ /* 0x000ee20000300800 */
[----:B------:R-:W-:-:S03]  /*3cbc0*/  PRMT R6, R15, 0x7771, RZ ;  /* 0x000077710f067816 */ /* 0x000fc600000000ff */
[----:B------:R-:W4:Y:S04]  /*3cbd0*/  LDL.LU R20, [R1+0xbc] ;  /* 0x0000bc0001147983 */ /* 0x000f280000300800 */
[----:B------:R-:W-:Y:S01]  /*3cbe0*/  @P4 LOP3.LUT R2, R2, 0x20000000, RZ, 0xfc, !PT ;  /* 0x2000000002024812 */ /* 0x000fe200078efcff */
[----:B------:R-:W4:Y:S01]  /*3cbf0*/  LDL.LU R16, [R1+0xa0] ;  /* 0x0000a00001107983 */ /* 0x000f220000300800 */
[----:B------:R-:W-:Y:S02]  /*3cc00*/  LOP3.LUT P4, RZ, R27, 0x10, RZ, 0xc0, !PT ;  /* 0x000000101bff7812 */ /* 0x000fe4000788c0ff */
[----:B------:R-:W-:Y:S01]  /*3cc10*/  LOP3.LUT R2, R2, 0xbfffffff, RZ, 0xc0, !PT ;  /* 0xbfffffff02027812 */ /* 0x000fe200078ec0ff */
[----:B------:R-:W4:Y:S04]  /*3cc20*/  LDL.LU R23, [R1+0xa4] ;  /* 0x0000a40001177983 */ /* 0x000f280000300800 */
[----:B------:R-:W4:Y:S06]  /*3cc30*/  LDL.LU R22, [R1+0xa8] ;  /* 0x0000a80001167983 */ /* 0x000f2c0000300800 */
[----:B------:R-:W-:-:S02]  /*3cc40*/  @P4 LOP3.LUT R2, R2, 0x40000000, RZ, 0xfc, !PT ;  /* 0x4000000002024812 */ /* 0x000fc400078efcff */
[----:B------:R-:W-:Y:S02]  /*3cc50*/  LOP3.LUT P4, RZ, R27, 0x8, RZ, 0xc0, !PT ;  /* 0x000000081bff7812 */ /* 0x000fe4000788c0ff */
[----:B------:R-:W-:-:S11]  /*3cc60*/  LOP3.LUT R2, R2, 0x7fffffff, RZ, 0xc0, !PT ;  /* 0x7fffffff02027812 */ /* 0x000fd600078ec0ff */
[----:B------:R-:W-:-:S05]  /*3cc70*/  @P4 LOP3.LUT R2, R2, 0x80000000, RZ, 0xfc, !PT ;  /* 0x8000000002024812 */ /* 0x000fca00078efcff */
[----:B------:R0:W-:Y:S04]  /*3cc80*/  STL.64 [R1+0x1578], R2 ;  /* 0x0015780201007387 */ /* 0x0001e80000100a00 */
[----:B0-----:R-:W4:Y:S04]  /*3cc90*/  LDL.LU.64 R2, [R1+0x508] ;  /* 0x0005080001027983 */ /* 0x001f280000300a00 */
[----:B------:R-:W-:Y:S04]  /*3cca0*/  STL [R1+0x145c], R4 ;  /* 0x00145c0401007387 */ /* 0x000fe80000100800 */
[----:B------:R-:W-:Y:S04]  /*3ccb0*/  STL.64 [R1+0x1548], R14 ;  /* 0x0015480e01007387 */ /* 0x000fe80000100a00 */
[----:B--2---:R0:W-:Y:S04]  /*3ccc0*/  @P0 STG.E.U8 desc[UR40][R28.64], R6 ;  /* 0x000000061c000986 */ /* 0x0041e8000c101128 */
[----:B0-----:R-:W2:Y:S04]  /*3ccd0*/  LDL.LU.64 R28, [R1+0x4e0] ;  /* 0x0004e000011c7983 */ /* 0x001ea80000300a00 */
[----:B------:R-:W2:Y:S01]  /*3cce0*/  LDL.LU R5, [R1+0xac] ;  /* 0x0000ac0001057983 */ /* 0x000ea20000300800 */
[----:B------:R-:W-:-:S02]  /*3ccf0*/  LOP3.LUT P1, RZ, R4, 0x8000000, RZ, 0xc0, !PT ;  /* 0x0800000004ff7812 */ /* 0x000fc4000782c0ff */
[----:B---3--:R-:W-:-:S11]  /*3cd00*/  PRMT R6, R17, 0x7770, RZ ;  /* 0x0000777011067816 */ /* 0x008fd600000000ff */
[----:B----4-:R0:W-:Y:S04]  /*3cd10*/  @P1 STG.E.U8 desc[UR40][R2.64], R6 ;  /* 0x0000000602001986 */ /* 0x0101e8000c101128 */
[----:B--2---:R-:W-:Y:S04]  /*3cd20*/  STL [R1+0x1568], R5 ;  /* 0x0015680501007387 */ /* 0x004fe80000100800 */
[----:B0-----:R-:W2:Y:S01]  /*3cd30*/  LDL.LU.64 R2, [R1+0x4d0] ;  /* 0x0004d00001027983 */ /* 0x001ea20000300a00 */
        /* <DEDUP_REMOVED lines=11> */
[C---:B------:R-:W-:Y:S02]  /*3cdf0*/  LOP3.LUT P2, RZ, R4.reuse, 0x10000000, RZ, 0xc0, !PT ;  /* 0x1000000004ff7812 */ /* 0x040fe4000784c0ff */
[----:B------:R-:W-:-:S07]  /*3ce00*/  LOP3.LUT P3, RZ, R4, 0x20000000, RZ, 0xc0, !PT ;  /* 0x2000000004ff7812 */ /* 0x000fce000786c0ff */
[----:B------:R-:W-:Y:S02]  /*3ce10*/  @P4 LOP3.LUT R0, R0, 0x8, RZ, 0xfc, !PT ;  /* 0x0000000800004812 */ /* 0x000fe400078efcff */
[----:B------:R-:W-:Y:S01]  /*3ce20*/  LOP3.LUT P4, RZ, R4, 0x40000000, RZ, 0xc0, !PT ;  /* 0x4000000004ff7812 */ /* 0x000fe2000788c0ff */
[----:B--2---:R0:W-:Y:S04]  /*3ce30*/  STL.64 [R1+0x1580], R2 ;  /* 0x0015800201007387 */ /* 0x0041e80000100a00 */
[----:B0-----:R-:W2:Y:S04]  /*3ce40*/  LDL.LU.64 R2, [R1+0x4d8] ;  /* 0x0004d80001027983 */ /* 0x001ea80000300a00 */
[----:B------:R-:W3:Y:S01]  /*3ce50*/  LDL.LU.64 R4, [R1+0x4c0] ;  /* 0x0004c00001047983 */ /* 0x000ee20000300a00 */
[----:B------:R-:W-:-:S05]  /*3ce60*/  PRMT R6, R17, 0x7771, RZ ;  /* 0x0000777111067816 */ /* 0x000fca00000000ff */
[----:B------:R0:W-:Y:S02]  /*3ce70*/  @P2 STG.E.U8 desc[UR40][R8.64], R6 ;  /* 0x0000000608002986 */ /* 0x0001e4000c101128 */
[----:B0-----:R-:W-:-:S05]  /*3ce80*/  PRMT R6, R20, 0x7770, RZ ;  /* 0x0000777014067816 */ /* 0x001fca00000000ff */
        /* <DEDUP_REMOVED lines=8> */
[----:B------:R0:W-:Y:S01]  /*3cf10*/  @P4 STG.E.U8 desc[UR40][R28.64], R6 ;  /* 0x000000061c004986 */ /* 0x0001e2000c101128 */
[C---:B------:R-:W-:Y:S02]  /*3cf20*/  LOP3.LUT P4, RZ, R0.reuse, 0x2, RZ, 0xc0, !PT ;  /* 0x0000000200ff7812 */ /* 0x040fe4000788c0ff */
[----:B0-----:R-:W-:Y:S01]  /*3cf30*/  PRMT R6, R23, 0x7770, RZ ;  /* 0x0000777017067816 */ /* 0x001fe200000000ff */
[----:B---3--:R0:W-:Y:S10]  /*3cf40*/  STL.64 [R1+0x1570], R4 ;  /* 0x0015700401007387 */ /* 0x0081f40000100a00 */
[----:B--2---:R-:W-:Y:S04]  /*3cf50*/  @P4 STG.E.U8 desc[UR40][R2.64], R6 ;  /* 0x0000000602004986 */ /* 0x004fe8000c101128 */
[----:B0-----:R-:W2:Y:S04]  /*3cf60*/  LDL.LU.64 R4, [R1+0x4c8] ;  /* 0x0004c80001047983 */ /* 0x001ea80000300a00 */
[----:B------:R-:W3:Y:S04]  /*3cf70*/  LDL.LU.64 R8, [R1+0x4b8] ;  /* 0x0004b80001087983 */ /* 0x000ee80000300a00 */
[----:B------:R-:W4:Y:S04]  /*3cf80*/  LDL.LU.64 R14, [R1+0x4a0] ;  /* 0x0004a000010e7983 */ /* 0x000f280000300a00 */
[----:B------:R-:W2:Y:S04]  /*3cf90*/  LDL.LU.64 R12, [R1+0x498] ;  /* 0x00049800010c7983 */ /* 0x000ea80000300a00 */
[----:B------:R-:W2:Y:S04]  /*3cfa0*/  LDL.LU.64 R10, [R1+0x490] ;  /* 0x00049000010a7983 */ /* 0x000ea80000300a00 */
[----:B------:R0:W-:Y:S04]  /*3cfb0*/  STL.64 [R1+0x1550], R16 ;  /* 0x0015501001007387 */ /* 0x0001e80000100a00 */
[----:B0-----:R-:W2:Y:S04]  /*3cfc0*/  LDL.LU.64 R16, [R1+0x4a8] ;  /* 0x0004a80001107983 */ /* 0x001ea80000300a00 */
[----:B------:R-:W2:Y:S04]  /*3cfd0*/  LDL.LU.64 R18, [R1+0x488] ;  /* 0x0004880001127983 */ /* 0x000ea80000300a00 */
[----:B------:R-:W2:Y:S04]  /*3cfe0*/  LDL.LU.64 R28, [R1+0x480] ;  /* 0x00048000011c7983 */ /* 0x000ea80000300a00 */
[----:B------:R-:W2:Y:S01]  /*3cff0*/  LDL.LU.64 R2, [R1+0x1580] ;  /* 0x0015800001027983 */ /* 0x000ea20000300a00 */
[----:B------:R-:W-:-:S02]  /*3d000*/  LOP3.LUT P4, RZ, R0, 0x1, RZ, 0xc0, !PT ;  /* 0x0000000100ff7812 */ /* 0x000fc4000788c0ff */
[----:B------:R-:W-:-:S11]  /*3d010*/  PRMT R0, R23, 0x7771, RZ ;  /* 0x0000777117007816 */ /* 0x000fd600000000ff */
[----:B--2---:R0:W-:Y:S04]  /*3d020*/  @P4 STG.E.U8 desc[UR40][R2.64], R0 ;  /* 0x0000000002004986 */ /* 0x0041e8000c101128 */
[----:B0-----:R-:W2:Y:S01]  /*3d030*/  LDL.LU.64 R2, [R1+0x1578] ;  /* 0x0015780001027983 */ /* 0x001ea20000300a00 */
[----:B------:R-:W-:Y:S02]  /*3d040*/  PRMT R0, R22, 0x7770, RZ ;  /* 0x0000777016007816 */ /* 0x000fe400000000ff */
[----:B--2---:R-:W-:-:S13]  /*3d050*/  LOP3.LUT P4, RZ, R2, 0x80000000, RZ, 0xc0, !PT ;  /* 0x8000000002ff7812 */ /* 0x004fda000788c0ff */
[----:B------:R0:W-:Y:S04]  /*3d060*/  @P4 STG.E.U8 desc[UR40][R4.64], R0 ;  /* 0x0000000004004986 */ /* 0x0001e8000c101128 */
[----:B0-----:R-:W2:Y:S01]  /*3d070*/  LDL.LU.64 R4, [R1+0x1570] ;  /* 0x0015700001047983 */ /* 0x001ea20000300a00 */
[----:B------:R-:W-:Y:S02]  /*3d080*/  LOP3.LUT P4, RZ, R2, 0x40000000, RZ, 0xc0, !PT ;  /* 0x4000000002ff7812 */ /* 0x000fe4000788c0ff */
[----:B------:R-:W-:Y:S01]  /*3d090*/  PRMT R0, R22, 0x7771, RZ ;  /* 0x0000777116007816 */ /* 0x000fe200000000ff */
[----:B------:R0:W-:Y:S04]  /*3d0a0*/  STL.64 [R1+0x1558], R22 ;  /* 0x0015581601007387 */ /* 0x0001e80000100a00 */
[----:B0-----:R-:W3:Y:S06]  /*3d0b0*/  LDL.LU.64 R22, [R1+0x4b0] ;  /* 0x0004b00001167983 */ /* 0x001eec0000300a00 */
[----:B--2---:R0:W-:Y:S04]  /*3d0c0*/  @P4 STG.E.U8 desc[UR40][R4.64], R0 ;  /* 0x0000000004004986 */ /* 0x0041e8000c101128 */
[----:B0-----:R-:W2:Y:S01]  /*3d0d0*/  LDL.LU R5, [R1+0x1568] ;  /* 0x0015680001057983 */ /* 0x001ea20000300800 */
[----:B------:R-:W-:-:S02]  /*3d0e0*/  LOP3.LUT P4, RZ, R2, 0x20000000, RZ, 0xc0, !PT ;  /* 0x2000000002ff7812 */ /* 0x000fc4000788c0ff */
[C---:B------:R-:W-:Y:S02]  /*3d0f0*/  LOP3.LUT P5, RZ, R27.reuse, 0x80, RZ, 0xc0, !PT ;  /* 0x000000801bff7812 */ /* 0x040fe400078ac0ff */
[C---:B------:R-:W-:Y:S02]  /*3d100*/  LOP3.LUT P6, RZ, R27.reuse, 0x100, RZ, 0xc0, !PT ;  /* 0x000001001bff7812 */ /* 0x040fe400078cc0ff */
[C---:B------:R-:W-:Y:S02]  /*3d110*/  LOP3.LUT P0, RZ, R27.reuse, 0x200, RZ, 0xc0, !PT ;  /* 0x000002001bff7812 */ /* 0x040fe4000780c0ff */
[C---:B------:R-:W-:Y:S02]  /*3d120*/  LOP3.LUT P1, RZ, R27.reuse, 0x400, RZ, 0xc0, !PT ;  /* 0x000004001bff7812 */ /* 0x040fe4000782c0ff */
[C---:B------:R-:W-:Y:S02]  /*3d130*/  LOP3.LUT P2, RZ, R27.reuse, 0x800, RZ, 0xc0, !PT ;  /* 0x000008001bff7812 */ /* 0x040fe4000784c0ff */
[----:B------:R-:W-:-:S02]  /*3d140*/  LOP3.LUT P3, RZ, R27, 0x1000, RZ, 0xc0, !PT ;  /* 0x000010001bff7812 */ /* 0x000fc4000786c0ff */
[----:B--2---:R-:W-:-:S05]  /*3d150*/  PRMT R0, R5, 0x7770, RZ ;  /* 0x0000777005007816 */ /* 0x004fca00000000ff */
[----:B---3--:R0:W-:Y:S01]  /*3d160*/  @P4 STG.E.U8 desc[UR40][R8.64], R0 ;  /* 0x0000000008004986 */ /* 0x0081e2000c101128 */
[----:B------:R-:W-:Y:S02]  /*3d170*/  LOP3.LUT P4, RZ, R2, 0x10000000, RZ, 0xc0, !PT ;  /* 0x1000000002ff7812 */ /* 0x000fe4000788c0ff */
[----:B0-----:R-:W-:Y:S01]  /*3d180*/  PRMT R0, R5, 0x7771, RZ ;  /* 0x0000777105007816 */ /* 0x001fe200000000ff */
[----:B------:R-:W2:Y:S10]  /*3d190*/  LDL.LU.64 R8, [R1+0x1560] ;  /* 0x0015600001087983 */ /* 0x000eb40000300a00 */
[----:B------:R0:W-:Y:S02]  /*3d1a0*/  @P4 STG.E.U8 desc[UR40][R22.64], R0 ;  /* 0x0000000016004986 */ /* 0x0001e4000c101128 */
[----:B0-----:R-:W-:-:S05]  /*3d1b0*/  PRMT R0, R26, 0x7772, RZ ;  /* 0x000077721a007816 */ /* 0x001fca00000000ff */
[----:B------:R0:W-:Y:S02]  /*3d1c0*/  @P5 STG.E.U8 desc[UR40][R16.64], R0 ;  /* 0x0000000010005986 */ /* 0x0001e4000c101128 */
[----:B0-----:R-:W-:-:S05]  /*3d1d0*/  PRMT R0, R26, 0x7773, RZ ;  /* 0x000077731a007816 */ /* 0x001fca00000000ff */
[----:B----4-:R0:W-:Y:S02]  /*3d1e0*/  @P6 STG.E.U8 desc[UR40][R14.64], R0 ;  /* 0x000000000e006986 */ /* 0x0101e4000c101128 */
[----:B0-----:R-:W-:-:S05]  /*3d1f0*/  PRMT R0, R21, 0x7772, RZ ;  /* 0x0000777215007816 */ /* 0x001fca00000000ff */
[----:B------:R0:W-:Y:S02]  /*3d200*/  @P0 STG.E.U8 desc[UR40][R12.64], R0 ;  /* 0x000000000c000986 */ /* 0x0001e4000c101128 */
[----:B0-----:R-:W-:-:S05]  /*3d210*/  PRMT R0, R21, 0x7773, RZ ;  /* 0x0000777315007816 */ /* 0x001fca00000000ff */
[----:B------:R0:W-:Y:S02]  /*3d220*/  @P1 STG.E.U8 desc[UR40][R10.64], R0 ;  /* 0x000000000a001986 */ /* 0x0001e4000c101128 */
[----:B0-----:R-:W-:-:S05]  /*3d230*/  PRMT R0, R24, 0x7772, RZ ;  /* 0x0000777218007816 */ /* 0x001fca00000000ff */
[----:B------:R0:W-:Y:S02]  /*3d240*/  @P2 STG.E.U8 desc[UR40][R18.64], R0 ;  /* 0x0000000012002986 */ /* 0x0001e4000c101128 */
[----:B0-----:R-:W-:-:S05]  /*3d250*/  PRMT R0, R24, 0x7773, RZ ;  /* 0x0000777318007816 */ /* 0x001fca00000000ff */
[----:B------:R0:W-:Y:S01]  /*3d260*/  @P3 STG.E.U8 desc[UR40][R28.64], R0 ;  /* 0x000000001c003986 */ /* 0x0001e2000c101128 */
[----:B------:R-:W-:-:S03]  /*3d270*/  IMAD.MOV.U32 R21, RZ, RZ, R25 ;  /* 0x000000ffff157224 */ /* 0x000fc600078e0019 */
[----:B0-----:R-:W3:Y:S04]  /*3d280*/  LDL.LU.64 R28, [R1+0x478] ;  /* 0x00047800011c7983 */ /* 0x001ee80000300a00 */
[----:B------:R-:W4:Y:S04]  /*3d290*/  LDL.LU.64 R14, [R1+0x470] ;  /* 0x00047000010e7983 */ /* 0x000f280000300a00 */
[----:B------:R-:W2:Y:S04]  /*3d2a0*/  LDL.LU.64 R24, [R1+0x460] ;  /* 0x0004600001187983 */ /* 0x000ea80000300a00 */
[----:B------:R-:W2:Y:S04]  /*3d2b0*/  LDL.LU.64 R12, [R1+0x458] ;  /* 0x00045800010c7983 */ /* 0x000ea80000300a00 */
[----:B------:R-:W2:Y:S04]  /*3d2c0*/  LDL.LU.64 R10, [R1+0x450] ;  /* 0x00045000010a7983 */ /* 0x000ea80000300a00 */
[----:B------:R-:W2:Y:S01]  /*3d2d0*/  LDL.LU.64 R18, [R1+0x448] ;  /* 0x0004480001127983 */ /* 0x000ea20000300a00 */
        /* <DEDUP_REMOVED lines=16> */
[----:B------:R-:W-:Y:S02]  /*3d3e0*/  LOP3.LUT R2, R2, 0xfdffffff, RZ, 0xc0, !PT ;  /* 0xfdffffff02027812 */ /* 0x000fe400078ec0ff */
[----:B------:R-:W-:-:S09]  /*3d3f0*/  LOP3.LUT P0, RZ, R27, 0x2000, RZ, 0xc0, !PT ;  /* 0x000020001bff7812 */ /* 0x000fd2000780c0ff */
[----:B------:R-:W-:Y:S02]  /*3d400*/  @P4 LOP3.LUT R2, R2, 0x2000000, RZ, 0xfc, !PT ;  /* 0x0200000002024812 */ /* 0x000fe400078efcff */
[C---:B------:R-:W-:Y:S02]  /*3d410*/  LOP3.LUT P4, RZ, R27.reuse, 0x80000, RZ, 0xc0, !PT ;  /* 0x000800001bff7812 */ /* 0x040fe4000788c0ff */
[----:B------:R-:W-:Y:S02]  /*3d420*/  LOP3.LUT R2, R2, 0xfbffffff, RZ, 0xc0, !PT ;  /* 0xfbffffff02027812 */ /* 0x000fe400078ec0ff */
[----:B------:R-:W-:Y:S02]  /*3d430*/  LOP3.LUT P1, RZ, R27, 0x4000, RZ, 0xc0, !PT ;  /* 0x000040001bff7812 */ /* 0x000fe4000782c0ff */
[----:B------:R-:W-:Y:S02]  /*3d440*/  PRMT R0, R7, 0x7772, RZ ;  /* 0x0000777207007816 */ /* 0x000fe400000000ff */
[----:B------:R-:W-:-:S05]  /*3d450*/  LOP3.LUT P2, RZ, R27, 0x8000, RZ, 0xc0, !PT ;  /* 0x000080001bff7812 */ /* 0x000fca000784c0ff */
[----:B------:R-:W-:Y:S02]  /*3d460*/  @P4 LOP3.LUT R2, R2, 0x4000000, RZ, 0xfc, !PT ;  /* 0x0400000002024812 */ /* 0x000fe400078efcff */
[C---:B------:R-:W-:Y:S02]  /*3d470*/  LOP3.LUT P4, RZ, R27.reuse, 0x40000, RZ, 0xc0, !PT ;  /* 0x000400001bff7812 */ /* 0x040fe4000788c0ff */
[----:B------:R-:W-:Y:S02]  /*3d480*/  LOP3.LUT P3, RZ, R27, 0x10000, RZ, 0xc0, !PT ;  /* 0x000100001bff7812 */ /* 0x000fe4000786c0ff */
[----:B------:R-:W-:-:S09]  /*3d490*/  LOP3.LUT R2, R2, 0xf7ffffff, RZ, 0xc0, !PT ;  /* 0xf7ffffff02027812 */ /* 0x000fd200078ec0ff */
[----:B------:R-:W-:Y:S02]  /*3d4a0*/  @P4 LOP3.LUT R2, R2, 0x8000000, RZ, 0xfc, !PT ;  /* 0x0800000002024812 */ /* 0x000fe400078efcff */
[----:B------:R-:W-:Y:S01]  /*3d4b0*/  LOP3.LUT P4, RZ, R27, 0x20000, RZ, 0xc0, !PT ;  /* 0x000200001bff7812 */ /* 0x000fe2000788c0ff */
[----:B------:R-:W-:Y:S04]  /*3d4c0*/  STL [R1+0x131c], R27 ;  /* 0x00131c1b01007387 */ /* 0x000fe80000100800 */
[----:B---3--:R0:W-:Y:S02]  /*3d4d0*/  @P0 STG.E.U8 desc[UR40][R28.64], R0 ;  /* 0x000000001c000986 */ /* 0x0081e4000c101128 */
[----:B0-----:R-:W-:Y:S02]  /*3d4e0*/  PRMT R0, R7, 0x7773, RZ ;  /* 0x0000777307007816 */ /* 0x001fe400000000ff */
[----:B------:R-:W3:Y:S04]  /*3d4f0*/  LDL.LU.64 R28, [R1+0x440] ;  /* 0x00044000011c7983 */ /* 0x000ee80000300a00 */
[----:B----4-:R2:W-:Y:S04]  /*3d500*/  @P1 STG.E.U8 desc[UR40][R14.64], R0 ;  /* 0x000000000e001986 */ /* 0x0105e8000c101128 */
[----:B------:R-:W4:Y:S04]  /*3d510*/  LDL.LU.64 R22, [R1+0x438] ;  /* 0x0004380001167983 */ /* 0x000f280000300a00 */
[----:B------:R-:W3:Y:S01]  /*3d520*/  LDL.LU.64 R16, [R1+0x430] ;  /* 0x0004300001107983 */ /* 0x000ee20000300a00 */
[----:B--2---:R-:W-:-:S03]  /*3d530*/  PRMT R0, R8, 0x7772, RZ ;  /* 0x0000777208007816 */ /* 0x004fc600000000ff */
[----:B------:R-:W2:Y:S04]  /*3d540*/  LDL.LU R4, [R1+0xcc] ;  /* 0x0000cc0001047983 */ /* 0x000ea80000300800 */
[----:B------:R0:W-:Y:S04]  /*3d550*/  @P2 STG.E.U8 desc[UR40][R24.64], R0 ;  /* 0x0000000018002986 */ /* 0x0001e8000c101128 */
[----:B------:R-:W2:Y:S01]  /*3d560*/  LDL.LU.64 R14, [R1+0x428] ;  /* 0x00042800010e7983 */ /* 0x000ea20000300a00 */
[----:B0-----:R-:W-:-:S03]  /*3d570*/  PRMT R0, R8, 0x7773, RZ ;  /* 0x0000777308007816 */ /* 0x001fc600000000ff */
[----:B------:R-:W2:Y:S04]  /*3d580*/  LDL.LU.64 R24, [R1+0x420] ;  /* 0x0004200001187983 */ /* 0x000ea80000300a00 */
[----:B------:R0:W-:Y:S04]  /*3d590*/  @P3 STG.E.U8 desc[UR40][R12.64], R0 ;  /* 0x000000000c003986 */ /* 0x0001e8000c101128 */
[----:B------:R-:W2:Y:S04]  /*3d5a0*/  LDL.LU.64 R26, [R1+0x418] ;  /* 0x00041800011a7983 */ /* 0x000ea80000300a00 */
[----:B------:R-:W2:Y:S01]  /*3d5b0*/  LDL.LU.64 R6, [R1+0x410] ;  /* 0x0004100001067983 */ /* 0x000ea20000300a00 */
[----:B0-----:R-:W-:-:S03]  /*3d5c0*/  PRMT R0, R9, 0x7772, RZ ;  /* 0x0000777209007816 */ /* 0x001fc600000000ff */
[----:B------:R-:W2:Y:S04]  /*3d5d0*/  LDL.LU.64 R12, [R1+0x408] ;  /* 0x00040800010c7983 */ /* 0x000ea80000300a00 */
[----:B------:R0:W-:Y:S01]  /*3d5e0*/  @P4 STG.E.U8 desc[UR40][R10.64], R0 ;  /* 0x000000000a004986 */ /* 0x0001e2000c101128 */
[----:B------:R-:W-:Y:S01]  /*3d5f0*/  LOP3.LUT P4, RZ, R2, 0x8000000, RZ, 0xc0, !PT ;  /* 0x0800000002ff7812 */ /* 0x000fe2000788c0ff */
[----:B0-----:R-:W-:Y:S02]  /*3d600*/  IMAD.MOV.U32 R0, RZ, RZ, R9 ;  /* 0x000000ffff007224 */ /* 0x001fe400078e0009 */
[----:B------:R-:W2:Y:S03]  /*3d610*/  LDL.LU.64 R10, [R1+0x400] ;  /* 0x00040000010a7983 */ /* 0x000ea60000300a00 */
[----:B------:R-:W-:Y:S01]  /*3d620*/  PRMT R0, R0, 0x7773, RZ ;  /* 0x0000777300007816 */ /* 0x000fe200000000ff */
[----:B------:R-:W2:Y:S06]  /*3d630*/  LDL.LU.64 R8, [R1+0x3f8] ;  /* 0x0003f80001087983 */ /* 0x000eac0000300a00 */
[----:B------:R0:W-:Y:S04]  /*3d640*/  @P4 STG.E.U8 desc[UR40][R18.64], R0 ;  /* 0x0000000012004986 */ /* 0x0001e8000c101128 */
[----:B0-----:R-:W2:Y:S01]  /*3d650*/  LDL R0, [R1+0xc8] ;  /* 0x0000c80001007983 */ /* 0x001ea20000100800 */
[----:B------:R-:W-:-:S03]  /*3d660*/  LOP3.LUT P4, RZ, R2, 0x4000000, RZ, 0xc0, !PT ;  /* 0x0400000002ff7812 */ /* 0x000fc6000788c0ff */
[----:B------:R-:W3:Y:S01]  /*3d670*/  LDL.LU.64 R18, [R1+0x3f0] ;  /* 0x0003f00001127983 */ /* 0x000ee20000300a00 */
[----:B--2---:R-:W-:-:S09]  /*3d680*/  PRMT R0, R0, 0x7772, RZ ;  /* 0x0000777200007816 */ /* 0x004fd200000000ff */
[----:B---3--:R0:W-:Y:S04]  /*3d690*/  @P4 STG.E.U8 desc[UR40][R28.64], R0 ;  /* 0x000000001c004986 */ /* 0x0081e8000c101128 */
[----:B0-----:R-:W2:Y:S01]  /*3d6a0*/  LDL.LU R0, [R1+0xc8] ;  /* 0x0000c80001007983 */ /* 0x001ea20000300800 */
[----:B------:R-:W-:-:S03]  /*3d6b0*/  LOP3.LUT P4, RZ, R2, 0x2000000, RZ, 0xc0, !PT ;  /* 0x0200000002ff7812 */ /* 0x000fc6000788c0ff */
[----:B------:R-:W3:Y:S01]  /*3d6c0*/  LDL.LU.64 R28, [R1+0x3e0] ;  /* 0x0003e000011c7983 */ /* 0x000ee20000300a00 */
[----:B--2---:R-:W-:-:S09]  /*3d6d0*/  PRMT R0, R0, 0x7773, RZ ;  /* 0x0000777300007816 */ /* 0x004fd200000000ff */
[----:B----4-:R0:W-:Y:S01]  /*3d6e0*/  @P4 STG.E.U8 desc[UR40][R22.64], R0 ;  /* 0x0000000016004986 */ /* 0x0101e2000c101128 */
[----:B------:R-:W-:Y:S02]  /*3d6f0*/  LOP3.LUT P4, RZ, R2, 0x1000000, RZ, 0xc0, !PT ;  /* 0x0100000002ff7812 */ /* 0x000fe4000788c0ff */
[----:B0-----:R-:W-:Y:S01]  /*3d700*/  PRMT R0, R4, 0x7772, RZ ;  /* 0x0000777204007816 */ /* 0x001fe200000000ff */
[----:B------:R-:W2:Y:S10]  /*3d710*/  LDL.LU.64 R22, [R1+0x1558] ;  /* 0x0015580001167983 */ /* 0x000eb40000300a00 */
[----:B------:R0:W-:Y:S01]  /*3d720*/  @P4 STG.E.U8 desc[UR40][R16.64], R0 ;  /* 0x0000000010004986 */ /* 0x0001e2000c101128 */
[----:B------:R-:W-:-:S02]  /*3d730*/  LOP3.LUT P4, RZ, R2, 0x800000, RZ, 0xc0, !PT ;  /* 0x0080000002ff7812 */ /* 0x000fc4000788c0ff */
[----:B0-----:R-:W-:Y:S01]  /*3d740*/  PRMT R0, R4, 0x7773, RZ ;  /* 0x0000777304007816 */ /* 0x001fe200000000ff */
[----:B------:R-:W4:Y:S10]  /*3d750*/  LDL.LU.64 R16, [R1+0x1550] ;  /* 0x0015500001107983 */ /* 0x000f340000300a00 */
[----:B------:R0:W-:Y:S04]  /*3d760*/  @P4 STG.E.U8 desc[UR40][R14.64], R0 ;  /* 0x000000000e004986 */ /* 0x0001e8000c101128 */
[----:B0-----:R-:W2:Y:S01]  /*3d770*/  LDL.LU.64 R14, [R1+0x1548] ;  /* 0x00154800010e7983 */ /* 0x001ea20000300a00 */
[----:B------:R-:W-:-:S02]  /*3d780*/  LOP3.LUT P4, RZ, R2, 0x400000, RZ, 0xc0, !PT ;  /* 0x0040000002ff7812 */ /* 0x000fc4000788c0ff */
[C---:B------:R-:W-:Y:S02]  /*3d790*/  LOP3.LUT P5, RZ, R3.reuse, 0x80, RZ, 0xc0, !PT ;  /* 0x0000008003ff7812 */ /* 0x040fe400078ac0ff */
[C---:B------:R-:W-:Y:S02]  /*3d7a0*/  LOP3.LUT P6, RZ, R3.reuse, 0x40, RZ, 0xc0, !PT ;  /* 0x0000004003ff7812 */ /* 0x040fe400078cc0ff */
[C---:B------:R-:W-:Y:S02]  /*3d7b0*/  LOP3.LUT P0, RZ, R3.reuse, 0x20, RZ, 0xc0, !PT ;  /* 0x0000002003ff7812 */ /* 0x040fe4000780c0ff */
[----:B------:R-:W-:Y:S02]  /*3d7c0*/  LOP3.LUT P1, RZ, R3, 0x10, RZ, 0xc0, !PT ;  /* 0x0000001003ff7812 */ /* 0x000fe4000782c0ff */
[----:B--2---:R-:W-:-:S05]  /*3d7d0*/  PRMT R0, R14, 0x7772, RZ ;  /* 0x000077720e007816 */ /* 0x004fca00000000ff */
[----:B------:R0:W-:Y:S04]  /*3d7e0*/  @P4 STG.E.U8 desc[UR40][R24.64], R0 ;  /* 0x0000000018004986 */ /* 0x0001e8000c101128 */
[----:B0-----:R-:W2:Y:S01]  /*3d7f0*/  LDL.LU.64 R24, [R1+0x1540] ;  /* 0x0015400001187983 */ /* 0x001ea20000300a00 */
[----:B------:R-:W-:Y:S02]  /*3d800*/  LOP3.LUT P4, RZ, R2, 0x200000, RZ, 0xc0, !PT ;  /* 0x0020000002ff7812 */ /* 0x000fe4000788c0ff */
[----:B------:R-:W-:-:S11]  /*3d810*/  PRMT R0, R14, 0x7773, RZ ;  /* 0x000077730e007816 */ /* 0x000fd600000000ff */
[----:B------:R0:W-:Y:S01]  /*3d820*/  @P4 STG.E.U8 desc[UR40][R26.64], R0 ;  /* 0x000000001a004986 */ /* 0x0001e2000c101128 */
[----:B------:R-:W-:Y:S02]  /*3d830*/  LOP3.LUT P4, RZ, R2, 0x100000, RZ, 0xc0, !PT ;  /* 0x0010000002ff7812 */ /* 0x000fe4000788c0ff */
[----:B0-----:R-:W-:-:S11]  /*3d840*/  PRMT R0, R15, 0x7772, RZ ;  /* 0x000077720f007816 */ /* 0x001fd600000000ff */
[----:B------:R0:W-:Y:S02]  /*3d850*/  @P4 STG.E.U8 desc[UR40][R6.64], R0 ;  /* 0x0000000006004986 */ /* 0x0001e4000c101128 */
[----:B0-----:R-:W-:-:S05]  /*3d860*/  PRMT R0, R15, 0x7773, RZ ;  /* 0x000077730f007816 */ /* 0x001fca00000000ff */
[----:B------:R4:W-:Y:S01]  /*3d870*/  @P5 STG.E.U8 desc[UR40][R12.64], R0 ;  /* 0x000000000c005986 */ /* 0x0009e2000c101128 */
[----:B------:R-:W-:Y:S02]  /*3d880*/  LOP3.LUT P2, RZ, R3, 0x8, RZ, 0xc0, !PT ;  /* 0x0000000803ff7812 */ /* 0x000fe4000784c0ff */
[----:B----4-:R-:W-:-:S05]  /*3d890*/  PRMT R0, R17, 0x7772, RZ ;  /* 0x0000777211007816 */ /* 0x010fca00000000ff */
[----:B------:R0:W-:Y:S01]  /*3d8a0*/  @P6 STG.E.U8 desc[UR40][R10.64], R0 ;  /* 0x000000000a006986 */ /* 0x0001e2000c101128 */
[----:B------:R-:W-:Y:S02]  /*3d8b0*/  LOP3.LUT P3, RZ, R3, 0x4, RZ, 0xc0, !PT ;  /* 0x0000000403ff7812 */ /* 0x000fe4000786c0ff */
[----:B0-----:R-:W-:-:S05]  /*3d8c0*/  PRMT R0, R17, 0x7773, RZ ;  /* 0x0000777311007816 */ /* 0x001fca00000000ff */
[----:B------:R0:W-:Y:S02]  /*3d8d0*/  @P0 STG.E.U8 desc[UR40][R8.64], R0 ;  /* 0x0000000008000986 */ /* 0x0001e4000c101128 */
[----:B0-----:R-:W-:-:S05]  /*3d8e0*/  PRMT R0, R20, 0x7772, RZ ;  /* 0x0000777214007816 */ /* 0x001fca00000000ff */
[----:B------:R0:W-:Y:S02]  /*3d8f0*/  @P1 STG.E.U8 desc[UR40][R18.64], R0 ;  /* 0x0000000012001986 */ /* 0x0001e4000c101128 */
[----:B0-----:R-:W-:Y:S01]  /*3d900*/  PRMT R0, R20, 0x7773, RZ ;  /* 0x0000777314007816 */ /* 0x001fe200000000ff */
[----:B------:R-:W-:-:S04]  /*3d910*/  IMAD.MOV.U32 R17, RZ, RZ, R21 ;  /* 0x000000ffff117224 */ /* 0x000fc800078e0015 */
[----:B--2---:R0:W-:Y:S02]  /*3d920*/  @P2 STG.E.U8 desc[UR40][R24.64], R0 ;  /* 0x0000000018002986 */ /* 0x0041e4000c101128 */
[----:B0-----:R-:W-:Y:S02]  /*3d930*/  PRMT R0, R16, 0x7772, RZ ;  /* 0x0000777210007816 */ /* 0x001fe400000000ff */
[----:B------:R-:W2:Y:S04]  /*3d940*/  LDL.LU.64 R24, [R1+0x1538] ;  /* 0x0015380001187983 */ /* 0x000ea80000300a00 */
[----:B---3--:R0:W-:Y:S04]  /*3d950*/  @P3 STG.E.U8 desc[UR40][R28.64], R0 ;  /* 0x000000001c003986 */ /* 0x0081e8000c101128 */
[----:B0-----:R-:W3:Y:S04]  /*3d960*/  LDL.LU.64 R28, [R1+0x3d8] ;  /* 0x0003d800011c7983 */ /* 0x001ee80000300a00 */
[----:B------:R-:W4:Y:S04]  /*3d970*/  LDL.LU.64 R10, [R1+0x3d0] ;  /* 0x0003d000010a7983 */ /* 0x000f280000300a00 */
[----:B------:R-:W2:Y:S04]  /*3d980*/  LDL.LU.64 R8, [R1+0x3c8] ;  /* 0x0003c80001087983 */ /* 0x000ea80000300a00 */
[----:B------:R-:W2:Y:S04]  /*3d990*/  LDL.LU.64 R20, [R1+0x3c0] ;  /* 0x0003c00001147983 */ /* 0x000ea80000300a00 */
[----:B------:R-:W2:Y:S04]  /*3d9a0*/  LDL.LU.64 R18, [R1+0x3b8] ;  /* 0x0003b80001127983 */ /* 0x000ea80000300a00 */
[----:B------:R-:W2:Y:S01]  /*3d9b0*/  LDL.LU R6, [R1+0x120] ;  /* 0x0001200001067983 */ /* 0x000ea20000300800 */
[----:B------:R-:W-:-:S02]  /*3d9c0*/  LOP3.LUT P0, RZ, R3, 0x2, RZ, 0xc0, !PT ;  /* 0x0000000203ff7812 */ /* 0x000fc4000780c0ff */
[----:B------:R-:W-:-:S11]  /*3d9d0*/  PRMT R0, R16, 0x7773, RZ ;  /* 0x0000777310007816 */ /* 0x000fd600000000ff */
[----:B---3--:R0:W-:Y:S04]  /*3d9e0*/  @P0 STG.E.U8 desc[UR40][R28.64], R0 ;  /* 0x000000001c000986 */ /* 0x0081e8000c101128 */
[----:B--2---:R1:W-:Y:S04]  /*3d9f0*/  STL [R1+0x1530], R6 ;  /* 0x0015300601007387 */ /* 0x0043e80000100800 */
[----:B0-----:R-:W2:Y:S04]  /*3da00*/  LDL.LU.64 R28, [R1+0x3b0] ;  /* 0x0003b000011c7983 */ /* 0x001ea80000300a00 */
[----:B------:R-:W3:Y:S04]  /*3da10*/  LDL.LU R16, [R1+0x124] ;  /* 0x0001240001107983 */ /* 0x000ee80000300800 */
[----:B-1----:R-:W2:Y:S01]  /*3da20*/  LDL.LU.64 R6, [R1+0x3a8] ;  /* 0x0003a80001067983 */ /* 0x002ea20000300a00 */
[----:B------:R-:W-:-:S02]  /*3da30*/  LOP3.LUT P1, RZ, R3, 0x1, RZ, 0xc0, !PT ;  /* 0x0000000103ff7812 */ /* 0x000fc4000782c0ff */
[----:B------:R-:W-:Y:S02]  /*3da40*/  LOP3.LUT P2, RZ, R25, 0x80000000, RZ, 0xc0, !PT ;  /* 0x8000000019ff7812 */ /* 0x000fe4000784c0ff */
[----:B------:R-:W-:Y:S02]  /*3da50*/  PRMT R0, R23, 0x7772, RZ ;  /* 0x0000777217007816 */ /* 0x000fe400000000ff */
[----:B------:R-:W-:Y:S01]  /*3da60*/  LOP3.LUT P3, RZ, R25, 0x40000000, RZ, 0xc0, !PT ;  /* 0x4000000019ff7812 */ /* 0x000fe2000786c0ff */
[----:B---3--:R0:W-:Y:S04]  /*3da70*/  STL.64 [R1+0x1520], R16 ;  /* 0x0015201001007387 */ /* 0x0081e80000100a00 */
[----:B0-----:R-:W3:Y:S04]  /*3da80*/  LDL.LU.64 R16, [R1+0x398] ;  /* 0x0003980001107983 */ /* 0x001ee80000300a00 */
[----:B----4-:R0:W-:Y:S02]  /*3da90*/  @P1 STG.E.U8 desc[UR40][R10.64], R0 ;  /* 0x000000000a001986 */ /* 0x0101e4000c101128 */
[----:B0-----:R-:W-:-:S05]  /*3daa0*/  PRMT R0, R23, 0x7773, RZ ;  /* 0x0000777317007816 */ /* 0x001fca00000000ff */
[----:B------:R0:W-:Y:S02]  /*3dab0*/  @P2 STG.E.U8 desc[UR40][R8.64], R0 ;  /* 0x0000000008002986 */ /* 0x0001e4000c101128 */
[----:B0-----:R-:W-:-:S05]  /*3dac0*/  PRMT R0, R22, 0x7772, RZ ;  /* 0x0000777216007816 */ /* 0x001fca00000000ff */
[----:B------:R-:W-:Y:S01]  /*3dad0*/  @P3 STG.E.U8 desc[UR40][R20.64], R0 ;  /* 0x0000000014003986 */ /* 0x000fe2000c101128 */
        /* <DEDUP_REMOVED lines=11> */
[----:B---3--:R0:W-:Y:S04]  /*3db90*/  STL.64 [R1+0x1528], R16 ;  /* 0x0015281001007387 */ /* 0x0081e80000100a00 */
[----:B0-----:R-:W3:Y:S04]  /*3dba0*/  LDL.LU.64 R16, [R1+0x3a0] ;  /* 0x0003a00001107983 */ /* 0x001ee80000300a00 */
[----:B------:R-:W4:Y:S02]  /*3dbb0*/  LDL.LU.64 R20, [R1+0x388] ;  /* 0x0003880001147983 */ /* 0x000f240000300a00 */
[----:B------:R-:W-:-:S02]  /*3dbc0*/  @P4 LOP3.LUT R2, R2, 0x8000, RZ, 0xfc, !PT ;  /* 0x0000800002024812 */ /* 0x000fc400078efcff */
        /* <DEDUP_REMOVED lines=17> */
[----:B--2---:R0:W-:Y:S01]  /*3dce0*/  @P4 STG.E.U8 desc[UR40][R28.64], R0 ;  /* 0x000000001c004986 */ /* 0x0041e2000c101128 */
[----:B------:R-:W-:Y:S02]  /*3dcf0*/  LOP3.LUT P4, RZ, R2, 0x40000, RZ, 0xc0, !PT ;  /* 0x0004000002ff7812 */ /* 0x000fe4000788c0ff */
[----:B0-----:R-:W-:-:S11]  /*3dd00*/  PRMT R0, R5, 0x7773, RZ ;  /* 0x0000777305007816 */ /* 0x001fd600000000ff */
[----:B------:R-:W-:Y:S04]  /*3dd10*/  @P4 STG.E.U8 desc[UR40][R6.64], R0 ;  /* 0x0000000006004986 */ /* 0x000fe8000c101128 */
[----:B----4-:R0:W-:Y:S04]  /*3dd20*/  STL.64 [R1+0x1518], R20 ;  /* 0x0015181401007387 */ /* 0x0101e80000100a00 */
[----:B0-----:R-:W2:Y:S04]  /*3dd30*/  LDL.LU.64 R20, [R1+0x390] ;  /* 0x0003900001147983 */ /* 0x001ea80000300a00 */
[----:B------:R-:W4:Y:S04]  /*3dd40*/  LDL.LU.64 R26, [R1+0x380] ;  /* 0x00038000011a7983 */ /* 0x000f280000300a00 */
        /* <DEDUP_REMOVED lines=9> */
[----:B------:R-:W2:Y:S01]  /*3dde0*/  LDL.LU R6, [R1+0x1530] ;  /* 0x0015300001067983 */ /* 0x000ea20000300800 */
        /* <DEDUP_REMOVED lines=9> */
[----:B--2---:R-:W-:-:S11]  /*3de80*/  PRMT R0, R16, 0x7770, RZ ;  /* 0x0000777010007816 */ /* 0x004fd600000000ff */
[----:B------:R0:W-:Y:S04]  /*3de90*/  @P4 STG.E.U8 desc[UR40][R20.64], R0 ;  /* 0x0000000014004986 */ /* 0x0001e8000c101128 */
[----:B0-----:R-:W2:Y:S01]  /*3dea0*/  LDL.LU.64 R20, [R1+0x1518] ;  /* 0x0015180001147983 */ /* 0x001ea20000300a00 */
[----:B------:R-:W-:Y:S02]  /*3deb0*/  LOP3.LUT P4, RZ, R2, 0x4000, RZ, 0xc0, !PT ;  /* 0x0000400002ff7812 */ /* 0x000fe4000788c0ff */
[----:B------:R-:W-:Y:S02]  /*3dec0*/  PRMT R0, R16, 0x7771, RZ ;  /* 0x0000777110007816 */ /* 0x000fe400000000ff */
[C---:B------:R-:W-:Y:S02]  /*3ded0*/  LOP3.LUT P5, RZ, R25.reuse, 0x100000, RZ, 0xc0, !PT ;  /* 0x0010000019ff7812 */ /* 0x040fe400078ac0ff */
[----:B------:R-:W-:-:S02]  /*3dee0*/  LOP3.LUT P6, RZ, R25, 0x80000, RZ, 0xc0, !PT ;  /* 0x0008000019ff7812 */ /* 0x000fc400078cc0ff */
[C---:B------:R-:W-:Y:S02]  /*3def0*/  LOP3.LUT P0, RZ, R25.reuse, 0x40000, RZ, 0xc0, !PT ;  /* 0x0004000019ff7812 */ /* 0x040fe4000780c0ff */
[C---:B------:R-:W-:Y:S02]  /*3df00*/  LOP3.LUT P1, RZ, R25.reuse, 0x20000, RZ, 0xc0, !PT ;  /* 0x0002000019ff7812 */ /* 0x040fe4000782c0ff */
[----:B------:R-:W-:Y:S01]  /*3df10*/  LOP3.LUT P2, RZ, R25, 0x10000, RZ, 0xc0, !PT ;  /* 0x0001000019ff7812 */ /* 0x000fe2000784c0ff */
[----:B--2---:R0:W-:Y:S01]  /*3df20*/  @P4 STG.E.U8 desc[UR40][R20.64], R0 ;  /* 0x0000000014004986 */ /* 0x0041e2000c101128 */
[C---:B------:R-:W-:Y:S02]  /*3df30*/  LOP3.LUT P4, RZ, R2.reuse, 0x2000, RZ, 0xc0, !PT ;  /* 0x0000200002ff7812 */ /* 0x040fe4000788c0ff */
[----:B0-----:R-:W-:Y:S01]  /*3df40*/  PRMT R0, R17, 0x7770, RZ ;  /* 0x0000777011007816 */ /* 0x001fe200000000ff */
[----:B------:R-:W2:Y:S10]  /*3df50*/  LDL.LU.64 R20, [R1+0x1510] ;  /* 0x0015100001147983 */ /* 0x000eb40000300a00 */
[----:B----4-:R0:W-:Y:S01]  /*3df60*/  @P4 STG.E.U8 desc[UR40][R26.64], R0 ;  /* 0x000000001a004986 */ /* 0x0101e2000c101128 */
[----:B------:R-:W-:-:S02]  /*3df70*/  LOP3.LUT P4, RZ, R2, 0x1000, RZ, 0xc0, !PT ;  /* 0x0000100002ff7812 */ /* 0x000fc4000788c0ff */
[----:B0-----:R-:W-:-:S11]  /*3df80*/  PRMT R0, R17, 0x7771, RZ ;  /* 0x0000777111007816 */ /* 0x001fd600000000ff */
[----:B------:R0:W-:Y:S02]  /*3df90*/  @P4 STG.E.U8 desc[UR40][R14.64], R0 ;  /* 0x000000000e004986 */ /* 0x0001e4000c101128 */
[----:B0-----:R-:W-:-:S05]  /*3dfa0*/  PRMT R0, R22, 0x7770, RZ ;  /* 0x0000777016007816 */ /* 0x001fca00000000ff */
[----:B------:R0:W-:Y:S02]  /*3dfb0*/  @P5 STG.E.U8 desc[UR40][R12.64], R0 ;  /* 0x000000000c005986 */ /* 0x0001e4000c101128 */
[----:B0-----:R-:W-:-:S05]  /*3dfc0*/  PRMT R0, R22, 0x7771, RZ ;  /* 0x0000777116007816 */ /* 0x001fca00000000ff */
[----:B------:R0:W-:Y:S02]  /*3dfd0*/  @P6 STG.E.U8 desc[UR40][R10.64], R0 ;  /* 0x000000000a006986 */ /* 0x0001e4000c101128 */
[----:B0-----:R-:W-:-:S05]  /*3dfe0*/  PRMT R0, R23, 0x7770, RZ ;  /* 0x0000777017007816 */ /* 0x001fca00000000ff */
[----:B------:R0:W-:Y:S02]  /*3dff0*/  @P0 STG.E.U8 desc[UR40][R8.64], R0 ;  /* 0x0000000008000986 */ /* 0x0001e4000c101128 */
[----:B0-----:R-:W-:Y:S02]  /*3e000*/  PRMT R0, R23, 0x7771, RZ ;  /* 0x0000777117007816 */ /* 0x001fe400000000ff */
[----:B------:R-:W-:Y:S04]  /*3e010*/  STL.64 [R1+0x14f0], R16 ;  /* 0x0014f01001007387 */ /* 0x000fe80000100a00 */
[----:B------:R0:W-:Y:S04]  /*3e020*/  @P1 STG.E.U8 desc[UR40][R18.64], R0 ;  /* 0x0000000012001986 */ /* 0x0001e8000c101128 */
[----:B------:R-:W3:Y:S04]  /*3e030*/  LDL.LU.64 R10, [R1+0x340] ;  /* 0x00034000010a7983 */ /* 0x000ee80000300a00 */
[----:B------:R-:W4:Y:S01]  /*3e040*/  LDL.LU.64 R8, [R1+0x338] ;  /* 0x0003380001087983 */ /* 0x000f220000300a00 */
[----:B0-----:R-:W-:-:S05]  /*3e050*/  PRMT R0, R4, 0x7770, RZ ;  /* 0x0000777004007816 */ /* 0x001fca00000000ff */
[----:B------:R0:W-:Y:S04]  /*3e060*/  @P2 STG.E.U8 desc[UR40][R28.64], R0 ;  /* 0x000000001c002986 */ /* 0x0001e8000c101128 */
[----:B0-----:R-:W3:Y:S04]  /*3e070*/  LDL.LU.64 R28, [R1+0x330] ;  /* 0x00033000011c7983 */ /* 0x001ee80000300a00 */
[----:B------:R-:W3:Y:S04]  /*3e080*/  LDL.LU.64 R14, [R1+0x328] ;  /* 0x00032800010e7983 */ /* 0x000ee80000300a00 */
[----:B------:R-:W3:Y:S04]  /*3e090*/  LDL.LU.64 R12, [R1+0x320] ;  /* 0x00032000010c7983 */ /* 0x000ee80000300a00 */
[----:B------:R-:W3:Y:S04]  /*3e0a0*/  LDL.LU R26, [R1+0x118] ;  /* 0x00011800011a7983 */ /* 0x000ee80000300800 */
[----:B------:R-:W4:Y:S01]  /*3e0b0*/  LDL.LU R18, [R1+0x11c] ;  /* 0x00011c0001127983 */ /* 0x000f220000300800 */
[----:B------:R-:W-:-:S02]  /*3e0c0*/  LOP3.LUT P3, RZ, R25, 0x8000, RZ, 0xc0, !PT ;  /* 0x0000800019ff7812 */ /* 0x000fc4000786c0ff */
[C---:B------:R-:W-:Y:S01]  /*3e0d0*/  LOP3.LUT P0, RZ, R25.reuse, 0x4000, RZ, 0xc0, !PT ;  /* 0x0000400019ff7812 */ /* 0x040fe2000780c0ff */
[----:B------:R-:W4:Y:S01]  /*3e0e0*/  LDL.LU R19, [R1+0x100] ;  /* 0x0001000001137983 */ /* 0x000f220000300800 */
[----:B------:R-:W-:Y:S02]  /*3e0f0*/  PRMT R0, R4, 0x7771, RZ ;  /* 0x0000777104007816 */ /* 0x000fe400000000ff */
[C---:B------:R-:W-:Y:S01]  /*3e100*/  LOP3.LUT P1, RZ, R25.reuse, 0x2000, RZ, 0xc0, !PT ;  /* 0x0000200019ff7812 */ /* 0x040fe2000782c0ff */
[----:B------:R-:W4:Y:S01]  /*3e110*/  LDL.LU R7, [R1+0x104] ;  /* 0x0001040001077983 */ /* 0x000f220000300800 */
[----:B------:R-:W-:-:S05]  /*3e120*/  LOP3.LUT P2, RZ, R25, 0x1000, RZ, 0xc0, !PT ;  /* 0x0000100019ff7812 */ /* 0x000fca000784c0ff */
[----:B--2---:R0:W-:Y:S04]  /*3e130*/  @P3 STG.E.U8 desc[UR40][R20.64], R0 ;  /* 0x0000000014003986 */ /* 0x0041e8000c101128 */
[----:B0-----:R-:W2:Y:S01]  /*3e140*/  LDL.LU R20, [R1+0x108] ;  /* 0x0001080001147983 */ /* 0x001ea20000300800 */
[----:B---3--:R-:W-:-:S05]  /*3e150*/  PRMT R0, R26, 0x7770, RZ ;  /* 0x000077701a007816 */ /* 0x008fca00000000ff */
[----:B------:R0:W-:Y:S02]  /*3e160*/  @P0 STG.E.U8 desc[UR40][R10.64], R0 ;  /* 0x000000000a000986 */ /* 0x0001e4000c101128 */
[----:B0-----:R-:W-:Y:S02]  /*3e170*/  PRMT R0, R26, 0x7771, RZ ;  /* 0x000077711a007816 */ /* 0x001fe400000000ff */
[----:B------:R-:W3:Y:S04]  /*3e180*/  LDL.LU.64 R10, [R1+0x318] ;  /* 0x00031800010a7983 */ /* 0x000ee80000300a00 */
[----:B----4-:R0:W-:Y:S04]  /*3e190*/  @P1 STG.E.U8 desc[UR40][R8.64], R0 ;  /* 0x0000000008001986 */ /* 0x0101e8000c101128 */
[----:B------:R-:W-:Y:S01]  /*3e1a0*/  STL [R1+0x14c4], R26 ;  /* 0x0014c41a01007387 */ /* 0x000fe20000100800 */
[----:B0-----:R-:W-:-:S03]  /*3e1b0*/  PRMT R0, R18, 0x7770, RZ ;  /* 0x0000777012007816 */ /* 0x001fc600000000ff */
[----:B------:R-:W4:Y:S04]  /*3e1c0*/  LDL.LU.64 R8, [R1+0x310] ;  /* 0x0003100001087983 */ /* 0x000f280000300a00 */
[----:B------:R-:W2:Y:S04]  /*3e1d0*/  LDL.LU R21, [R1+0x10c] ;  /* 0x00010c0001157983 */ /* 0x000ea80000300800 */
[----:B------:R0:W-:Y:S04]  /*3e1e0*/  @P2 STG.E.U8 desc[UR40][R28.64], R0 ;  /* 0x000000001c002986 */ /* 0x0001e8000c101128 */
[----:B0-----:R-:W2:Y:S04]  /*3e1f0*/  LDL.LU.64 R28, [R1+0x308] ;  /* 0x00030800011c7983 */ /* 0x001ea80000300a00 */
[----:B------:R-:W2:Y:S04]  /*3e200*/  LDL.LU R22, [R1+0xf0] ;  /* 0x0000f00001167983 */ /* 0x000ea80000300800 */
[----:B--2---:R0:W-:Y:S04]  /*3e210*/  STL.64 [R1+0x14f8], R22 ;  /* 0x0014f81601007387 */ /* 0x0041e80000100a00 */
[----:B0-----:R-:W2:Y:S04]  /*3e220*/  LDL.LU.64 R22, [R1+0x2f0] ;  /* 0x0002f00001167983 */ /* 0x001ea80000300a00 */
        /* <DEDUP_REMOVED lines=20> */
[C---:B------:R-:W-:Y:S01]  /*3e370*/  LOP3.LUT P4, RZ, R25.reuse, 0x100, RZ, 0xc0, !PT ;  /* 0x0000010019ff7812 */ /* 0x040fe2000788c0ff */
[----:B--2---:R0:W-:Y:S04]  /*3e380*/  STL.64 [R1+0x1508], R22 ;  /* 0x0015081601007387 */ /* 0x0041e80000100a00 */
[----:B0-----:R-:W2:Y:S01]  /*3e390*/  LDL.LU.64 R22, [R1+0x300] ;  /* 0x0003000001167983 */ /* 0x001ea20000300a00 */
[----:B------:R-:W-:Y:S02]  /*3e3a0*/  LOP3.LUT R2, R2, 0xfffffbff, RZ, 0xc0, !PT ;  /* 0xfffffbff02027812 */ /* 0x000fe400078ec0ff */
[----:B------:R-:W-:Y:S01]  /*3e3b0*/  LOP3.LUT P3, RZ, R25, 0x800, RZ, 0xc0, !PT ;  /* 0x0000080019ff7812 */ /* 0x000fe2000786c0ff */
[----:B------:R-:W2:Y:S04]  /*3e3c0*/  LDL.LU R5, [R1+0xf4] ;  /* 0x0000f40001057983 */ /* 0x000ea80000300800 */
[----:B------:R-:W-:-:S02]  /*3e3d0*/  @P4 LOP3.LUT R2, R2, 0x400, RZ, 0xfc, !PT ;  /* 0x0000040002024812 */ /* 0x000fc400078efcff */
[----:B------:R-:W-:Y:S01]  /*3e3e0*/  LOP3.LUT P4, RZ, R25, 0x200, RZ, 0xc0, !PT ;  /* 0x0000020019ff7812 */ /* 0x000fe2000788c0ff */
[----:B------:R-:W2:Y:S01]  /*3e3f0*/  LDL.LU.64 R16, [R1+0x2e8] ;  /* 0x0002e80001107983 */ /* 0x000ea20000300a00 */
[----:B------:R-:W-:Y:S02]  /*3e400*/  LOP3.LUT R2, R2, 0xfffff7ff, RZ, 0xc0, !PT ;  /* 0xfffff7ff02027812 */ /* 0x000fe400078ec0ff */
[----:B------:R-:W-:-:S09]  /*3e410*/  PRMT R0, R18, 0x7771, RZ ;  /* 0x0000777112007816 */ /* 0x000fd200000000ff */
[----:B------:R-:W-:Y:S02]  /*3e420*/  @P4 LOP3.LUT R2, R2, 0x800, RZ, 0xfc, !PT ;  /* 0x0000080002024812 */ /* 0x000fe400078efcff */
[----:B------:R-:W-:Y:S01]  /*3e430*/  LOP3.LUT P4, RZ, R25, 0x400, RZ, 0xc0, !PT ;  /* 0x0000040019ff7812 */ /* 0x000fe2000788c0ff */
[----:B------:R0:W-:Y:S02]  /*3e440*/  @P3 STG.E.U8 desc[UR40][R14.64], R0 ;  /* 0x000000000e003986 */ /* 0x0001e4000c101128 */
[----:B0-----:R-:W-:Y:S02]  /*3e450*/  PRMT R0, R19, 0x7770, RZ ;  /* 0x0000777013007816 */ /* 0x001fe400000000ff */
[----:B------:R-:W2:Y:S08]  /*3e460*/  LDL.LU R14, [R1+0xf8] ;  /* 0x0000f800010e7983 */ /* 0x000eb00000300800 */
[----:B------:R0:W-:Y:S01]  /*3e470*/  @P4 STG.E.U8 desc[UR40][R12.64], R0 ;  /* 0x000000000c004986 */ /* 0x0001e2000c101128 */
[----:B------:R-:W-:-:S02]  /*3e480*/  LOP3.LUT P4, RZ, R2, 0x800, RZ, 0xc0, !PT ;  /* 0x0000080002ff7812 */ /* 0x000fc4000788c0ff */
[----:B0-----:R-:W-:-:S11]  /*3e490*/  PRMT R0, R19, 0x7771, RZ ;  /* 0x0000777113007816 */ /* 0x001fd600000000ff */
[----:B---3--:R0:W-:Y:S01]  /*3e4a0*/  @P4 STG.E.U8 desc[UR40][R10.64], R0 ;  /* 0x000000000a004986 */ /* 0x0081e2000c101128 */
[----:B------:R-:W-:Y:S02]  /*3e4b0*/  LOP3.LUT P4, RZ, R2, 0x400, RZ, 0xc0, !PT ;  /* 0x0000040002ff7812 */ /* 0x000fe4000788c0ff */
[----:B0-----:R-:W-:-:S11]  /*3e4c0*/  PRMT R0, R7, 0x7770, RZ ;  /* 0x0000777007007816 */ /* 0x001fd600000000ff */
[----:B----4-:R0:W-:Y:S01]  /*3e4d0*/  @P4 STG.E.U8 desc[UR40][R8.64], R0 ;  /* 0x0000000008004986 */ /* 0x0101e2000c101128 */
[----:B------:R-:W-:Y:S02]  /*3e4e0*/  LOP3.LUT P4, RZ, R2, 0x200, RZ, 0xc0, !PT ;  /* 0x0000020002ff7812 */ /* 0x000fe4000788c0ff */
[----:B0-----:R-:W-:-:S11]  /*3e4f0*/  PRMT R0, R7, 0x7771, RZ ;  /* 0x0000777107007816 */ /* 0x001fd600000000ff */
[----:B------:R0:W-:Y:S01]  /*3e500*/  @P4 STG.E.U8 desc[UR40][R28.64], R0 ;  /* 0x000000001c004986 */ /* 0x0001e2000c101128 */
[----:B------:R-:W-:-:S03]  /*3e510*/  LOP3.LUT P4, RZ, R2, 0x100, RZ, 0xc0, !PT ;  /* 0x0000010002ff7812 */ /* 0x000fc6000788c0ff */
[----:B------:R1:W-:Y:S01]  /*3e520*/  STL.64 [R1+0x14c8], R18 ;  /* 0x0014c81201007387 */ /* 0x0003e20000100a00 */
[----:B0-----:R-:W-:-:S03]  /*3e530*/  PRMT R0, R20, 0x7770, RZ ;  /* 0x0000777014007816 */ /* 0x001fc600000000ff */
[----:B-1----:R-:W3:Y:S04]  /*3e540*/  LDL.LU.64 R18, [R1+0x2d8] ;  /* 0x0002d80001127983 */ /* 0x002ee80000300a00 */
[----:B------:R-:W4:Y:S04]  /*3e550*/  LDL.LU.64 R26, [R1+0x2d0] ;  /* 0x0002d000011a7983 */ /* 0x000f280000300a00 */
[----:B------:R-:W3:Y:S04]  /*3e560*/  LDL.LU R15, [R1+0xfc] ;  /* 0x0000fc00010f7983 */ /* 0x000ee80000300800 */
[----:B------:R-:W3:Y:S04]  /*3e570*/  LDL.LU.64 R12, [R1+0x2c8] ;  /* 0x0002c800010c7983 */ /* 0x000ee80000300a00 */
[----:B------:R-:W3:Y:S04]  /*3e580*/  LDL.LU.64 R10, [R1+0x2c0] ;  /* 0x0002c000010a7983 */ /* 0x000ee80000300a00 */
[----:B------:R-:W3:Y:S04]  /*3e590*/  LDL.LU.64 R8, [R1+0x2b8] ;  /* 0x0002b80001087983 */ /* 0x000ee80000300a00 */
[----:B------:R-:W-:Y:S04]  /*3e5a0*/  STL [R1+0x14d0], R7 ;  /* 0x0014d00701007387 */ /* 0x000fe80000100800 */
[----:B------:R-:W3:Y:S04]  /*3e5b0*/  LDL.LU.64 R28, [R1+0x2b0] ;  /* 0x0002b000011c7983 */ /* 0x000ee80000300a00 */
[----:B--2---:R0:W-:Y:S04]  /*3e5c0*/  @P4 STG.E.U8 desc[UR40][R22.64], R0 ;  /* 0x0000000016004986 */ /* 0x0041e8000c101128 */
[----:B0-----:R-:W2:Y:S01]  /*3e5d0*/  LDL.LU.64 R22, [R1+0x1508] ;  /* 0x0015080001167983 */ /* 0x001ea20000300a00 */
[----:B------:R-:W-:-:S02]  /*3e5e0*/  LOP3.LUT P4, RZ, R2, 0x80, RZ, 0xc0, !PT ;  /* 0x0000008002ff7812 */ /* 0x000fc4000788c0ff */
[----:B------:R-:W-:-:S11]  /*3e5f0*/  PRMT R0, R20, 0x7771, RZ ;  /* 0x0000777114007816 */ /* 0x000fd600000000ff */
[----:B--2---:R0:W-:Y:S04]  /*3e600*/  @P4 STG.E.U8 desc[UR40][R22.64], R0 ;  /* 0x0000000016004986 */ /* 0x0041e8000c101128 */
[----:B0-----:R-:W2:Y:S01]  /*3e610*/  LDL.LU.64 R22, [R1+0x1500] ;  /* 0x0015000001167983 */ /* 0x001ea20000300a00 */
[----:B------:R-:W-:Y:S02]  /*3e620*/  LOP3.LUT P4, RZ, R2, 0x40, RZ, 0xc0, !PT ;  /* 0x0000004002ff7812 */ /* 0x000fe4000788c0ff */
[----:B------:R-:W-:-:S11]  /*3e630*/  PRMT R0, R21, 0x7770, RZ ;  /* 0x0000777015007816 */ /* 0x000fd600000000ff */
[----:B--2---:R0:W-:Y:S04]  /*3e640*/  @P4 STG.E.U8 desc[UR40][R22.64], R0 ;  /* 0x0000000016004986 */ /* 0x0041e8000c101128 */
[----:B0-----:R-:W2:Y:S01]  /*3e650*/  LDL.LU.64 R22, [R1+0x14f8] ;  /* 0x0014f80001167983 */ /* 0x001ea20000300a00 */
[----:B------:R-:W-:-:S03]  /*3e660*/  PRMT R0, R21, 0x7771, RZ ;  /* 0x0000777115007816 */ /* 0x000fc600000000ff */
[----:B------:R0:W-:Y:S04]  /*3e670*/  STL.64 [R1+0x14d8], R20 ;  /* 0x0014d81401007387 */ /* 0x0001e80000100a00 */
[----:B0-----:R-:W3:Y:S01]  /*3e680*/  LDL.LU.64 R20, [R1+0x2e0] ;  /* 0x0002e00001147983 */ /* 0x001ee20000300a00 */
[----:B------:R-:W-:Y:S02]  /*3e690*/  LOP3.LUT P4, RZ, R2, 0x20, RZ, 0xc0, !PT ;  /* 0x0000002002ff7812 */ /* 0x000fe4000788c0ff */
[----:B------:R-:W-:-:S11]  /*3e6a0*/  LOP3.LUT P5, RZ, R25, 0x2, RZ, 0xc0, !PT ;  /* 0x0000000219ff7812 */ /* 0x000fd600078ac0ff */
[----:B------:R0:W-:Y:S01]  /*3e6b0*/  @P4 STG.E.U8 desc[UR40][R16.64], R0 ;  /* 0x0000000010004986 */ /* 0x0001e2000c101128 */
[----:B------:R-:W-:Y:S02]  /*3e6c0*/  LOP3.LUT P4, RZ, R2, 0x10, RZ, 0xc0, !PT ;  /* 0x0000001002ff7812 */ /* 0x000fe4000788c0ff */
[----:B------:R-:W-:Y:S02]  /*3e6d0*/  LOP3.LUT P6, RZ, R25, 0x1, RZ, 0xc0, !PT ;  /* 0x0000000119ff7812 */ /* 0x000fe400078cc0ff */
[C---:B------:R-:W-:Y:S02]  /*3e6e0*/  LOP3.LUT P0, RZ, R24.reuse, 0x80000000, RZ, 0xc0, !PT ;  /* 0x8000000018ff7812 */ /* 0x040fe4000780c0ff */
[C---:B------:R-:W-:Y:S02]  /*3e6f0*/  LOP3.LUT P1, RZ, R24.reuse, 0x40000000, RZ, 0xc0, !PT ;  /* 0x4000000018ff7812 */ /* 0x040fe4000782c0ff */
[C---:B------:R-:W-:Y:S02]  /*3e700*/  LOP3.LUT P2, RZ, R24.reuse, 0x20000000, RZ, 0xc0, !PT ;  /* 0x2000000018ff7812 */ /* 0x040fe4000784c0ff */
[----:B------:R-:W-:Y:S01]  /*3e710*/  LOP3.LUT P3, RZ, R24, 0x10000000, RZ, 0xc0, !PT ;  /* 0x1000000018ff7812 */ /* 0x000fe2000786c0ff */
[----:B0-----:R-:W4:Y:S01]  /*3e720*/  LDL.LU.64 R16, [R1+0x14f0] ;  /* 0x0014f00001107983 */ /* 0x001f220000300a00 */
[----:B--2---:R-:W-:-:S05]  /*3e730*/  PRMT R0, R22, 0x7770, RZ ;  /* 0x0000777016007816 */ /* 0x004fca00000000ff */
[----:B---3--:R0:W-:Y:S02]  /*3e740*/  @P4 STG.E.U8 desc[UR40][R20.64], R0 ;  /* 0x0000000014004986 */ /* 0x0081e4000c101128 */
        /* <DEDUP_REMOVED lines=9> */
[----:B------:R0:W-:Y:S04]  /*3e7e0*/  @P2 STG.E.U8 desc[UR40][R8.64], R0 ;  /* 0x0000000008002986 */ /* 0x0001e8000c101128 */
[----:B------:R-:W-:Y:S01]  /*3e7f0*/  STL.64 [R1+0x14e0], R22 ;  /* 0x0014e01601007387 */ /* 0x000fe20000100a00 */
[----:B0-----:R-:W-:-:S03]  /*3e800*/  PRMT R0, R15, 0x7770, RZ ;  /* 0x000077700f007816 */ /* 0x001fc600000000ff */
[----:B------:R-:W-:Y:S04]  /*3e810*/  STL.64 [R1+0x14e8], R4 ;  /* 0x0014e80401007387 */ /* 0x000fe80000100a00 */
[----:B------:R0:W-:Y:S04]  /*3e820*/  @P3 STG.E.U8 desc[UR40][R28.64], R0 ;  /* 0x000000001c003986 */ /* 0x0001e8000c101128 */
[----:B0-----:R-:W2:Y:S04]  /*3e830*/  LDL.LU.64 R28, [R1+0x2a8] ;  /* 0x0002a800011c7983 */ /* 0x001ea80000300a00 */
[----:B------:R-:W3:Y:S04]  /*3e840*/  LDL.LU.64 R18, [R1+0x2a0] ;  /* 0x0002a00001127983 */ /* 0x000ee80000300a00 */
[----:B------:R-:W4:Y:S04]  /*3e850*/  LDL.LU.64 R26, [R1+0x298] ;  /* 0x00029800011a7983 */ /* 0x000f280000300a00 */
[----:B------:R-:W3:Y:S04]  /*3e860*/  LDL.LU.64 R12, [R1+0x290] ;  /* 0x00029000010c7983 */ /* 0x000ee80000300a00 */
[----:B------:R-:W3:Y:S01]  /*3e870*/  LDL.LU.64 R10, [R1+0x288] ;  /* 0x00028800010a7983 */ /* 0x000ee20000300a00 */
[----:B------:R-:W-:-:S03]  /*3e880*/  LOP3.LUT P0, RZ, R24, 0x8000000, RZ, 0xc0, !PT ;  /* 0x0800000018ff7812 */ /* 0x000fc6000780c0ff */
[----:B------:R-:W3:Y:S01]  /*3e890*/  LDL.LU.64 R8, [R1+0x280] ;  /* 0x0002800001087983 */ /* 0x000ee20000300a00 */
[----:B------:R-:W-:-:S03]  /*3e8a0*/  PRMT R0, R15, 0x7771, RZ ;  /* 0x000077710f007816 */ /* 0x000fc600000000ff */
[----:B------:R-:W-:Y:S01]  /*3e8b0*/  STL.64 [R1+0x14b0], R14 ;  /* 0x0014b00e01007387 */ /* 0x000fe20000100a00 */
        /* <DEDUP_REMOVED lines=14> */
[----:B--2---:R0:W-:Y:S04]  /*3e9a0*/  @P0 STG.E.U8 desc[UR40][R28.64], R0 ;  /* 0x000000001c000986 */ /* 0x0041e8000c101128 */
[----:B0-----:R-:W2:Y:S04]  /*3e9b0*/  LDL.LU.64 R28, [R1+0x278] ;  /* 0x00027800011c7983 */ /* 0x001ea80000300a00 */
[----:B------:R-:W2:Y:S04]  /*3e9c0*/  LDL.LU.64 R4, [R1+0x270] ;  /* 0x0002700001047983 */ /* 0x000ea80000300a00 */
[----:B------:R-:W2:Y:S04]  /*3e9d0*/  LDL.LU R25, [R1+0x12c] ;  /* 0x00012c0001197983 */ /* 0x000ea80000300800 */
[----:B------:R-:W2:Y:S01]  /*3e9e0*/  LDL.LU.64 R22, [R1+0x268] ;  /* 0x0002680001167983 */ /* 0x000ea20000300a00 */
[----:B------:R-:W-:-:S02]  /*3e9f0*/  @P4 LOP3.LUT R2, R2, 0x1, RZ, 0xfc, !PT ;  /* 0x0000000102024812 */ /* 0x000fc400078efcff */
[----:B------:R-:W-:Y:S01]  /*3ea00*/  LOP3.LUT P4, RZ, R24, 0x100000, RZ, 0xc0, !PT ;  /* 0x0010000018ff7812 */ /* 0x000fe2000788c0ff */
[----:B------:R-:W2:Y:S01]  /*3ea10*/  LDL.LU.64 R20, [R1+0x260] ;  /* 0x0002600001147983 */ /* 0x000ea20000300a00 */
[----:B------:R-:W-:-:S11]  /*3ea20*/  LOP3.LUT R2, R2, 0xfffffffd, RZ, 0xc0, !PT ;  /* 0xfffffffd02027812 */ /* 0x000fd600078ec0ff */
[----:B------:R-:W-:Y:S02]  /*3ea30*/  @P4 LOP3.LUT R2, R2, 0x2, RZ, 0xfc, !PT ;  /* 0x0000000202024812 */ /* 0x000fe400078efcff */
[----:B------:R-:W-:Y:S02]  /*3ea40*/  LOP3.LUT P4, RZ, R24, 0x200000, RZ, 0xc0, !PT ;  /* 0x0020000018ff7812 */ /* 0x000fe4000788c0ff */
[----:B------:R-:W-:Y:S02]  /*3ea50*/  LOP3.LUT R2, R2, 0xfffffffb, RZ, 0xc0, !PT ;  /* 0xfffffffb02027812 */ /* 0x000fe400078ec0ff */
[C---:B------:R-:W-:Y:S02]  /*3ea60*/  LOP3.LUT P1, RZ, R24.reuse, 0x4000000, RZ, 0xc0, !PT ;  /* 0x0400000018ff7812 */ /* 0x040fe4000782c0ff */
[----:B------:R-:W-:Y:S02]  /*3ea70*/  LOP3.LUT P2, RZ, R24, 0x2000000, RZ, 0xc0, !PT ;  /* 0x0200000018ff7812 */ /* 0x000fe4000784c0ff */
[----:B------:R-:W-:-:S05]  /*3ea80*/  PRMT R0, R6, 0x7772, RZ ;  /* 0x0000777206007816 */ /* 0x000fca00000000ff */
[----:B------:R-:W-:Y:S02]  /*3ea90*/  @P4 LOP3.LUT R2, R2, 0x4, RZ, 0xfc, !PT ;  /* 0x0000000402024812 */ /* 0x000fe400078efcff */
[C---:B------:R-:W-:Y:S02]  /*3eaa0*/  LOP3.LUT P4, RZ, R24.reuse, 0x400000, RZ, 0xc0, !PT ;  /* 0x0040000018ff7812 */ /* 0x040fe4000788c0ff */
[----:B------:R-:W-:Y:S01]  /*3eab0*/  LOP3.LUT P3, RZ, R24, 0x1000000, RZ, 0xc0, !PT ;  /* 0x0100000018ff7812 */ /* 0x000fe2000786c0ff */
[----:B---3--:R0:W-:Y:S01]  /*3eac0*/  @P1 STG.E.U8 desc[UR40][R18.64], R0 ;  /* 0x0000000012001986 */ /* 0x0081e2000c101128 */
[----:B------:R-:W-:Y:S02]  /*3ead0*/  LOP3.LUT R2, R2, 0xfffffff7, RZ, 0xc0, !PT ;  /* 0xfffffff702027812 */ /* 0x000fe400078ec0ff */
[----:B0-----:R-:W-:-:S07]  /*3eae0*/  PRMT R0, R6, 0x7773, RZ ;  /* 0x0000777306007816 */ /* 0x001fce00000000ff */
[----:B------:R-:W-:Y:S01]  /*3eaf0*/  @P4 LOP3.LUT R2, R2, 0x8, RZ, 0xfc, !PT ;  /* 0x0000000802024812 */ /* 0x000fe200078efcff */
[----:B------:R-:W3:Y:S01]  /*3eb00*/  LDL.LU.64 R6, [R1+0x258] ;  /* 0x0002580001067983 */ /* 0x000ee20000300a00 */
[----:B------:R-:W-:-:S03]  /*3eb10*/  LOP3.LUT P4, RZ, R24, 0x800000, RZ, 0xc0, !PT ;  /* 0x0080000018ff7812 */ /* 0x000fc6000788c0ff */
[----:B----4-:R0:W-:Y:S04]  /*3eb20*/  @P2 STG.E.U8 desc[UR40][R26.64], R0 ;  /* 0x000000001a002986 */ /* 0x0101e8000c101128 */
[----:B------:R-:W4:Y:S01]  /*3eb30*/  LDL.LU.64 R18, [R1+0x250] ;  /* 0x0002500001127983 */ /* 0x000f220000300a00 */
[----:B0-----:R-:W-:-:S03]  /*3eb40*/  PRMT R0, R16, 0x7772, RZ ;  /* 0x0000777210007816 */ /* 0x001fc600000000ff */
[----:B------:R-:W3:Y:S04]  /*3eb50*/  LDL.LU.64 R26, [R1+0x248] ;  /* 0x00024800011a7983 */ /* 0x000ee80000300a00 */
[----:B------:R0:W-:Y:S04]  /*3eb60*/  @P3 STG.E.U8 desc[UR40][R12.64], R0 ;  /* 0x000000000c003986 */ /* 0x0001e8000c101128 */
[----:B------:R-:W3:Y:S01]  /*3eb70*/  LDL.LU.64 R14, [R1+0x240] ;  /* 0x00024000010e7983 */ /* 0x000ee20000300a00 */
[----:B0-----:R-:W-:-:S03]  /*3eb80*/  PRMT R0, R16, 0x7773, RZ ;  /* 0x0000777310007816 */ /* 0x001fc600000000ff */
[----:B------:R-:W3:Y:S04]  /*3eb90*/  LDL.LU.64 R12, [R1+0x238] ;  /* 0x00023800010c7983 */ /* 0x000ee80000300a00 */
[----:B------:R0:W-:Y:S01]  /*3eba0*/  @P4 STG.E.U8 desc[UR40][R10.64], R0 ;  /* 0x000000000a004986 */ /* 0x0001e2000c101128 */
[C---:B------:R-:W-:Y:S02]  /*3ebb0*/  LOP3.LUT P4, RZ, R2.reuse, 0x8, RZ, 0xc0, !PT ;  /* 0x0000000802ff7812 */ /* 0x040fe4000788c0ff */
[----:B0-----:R-:W-:Y:S01]  /*3ebc0*/  PRMT R0, R17, 0x7772, RZ ;  /* 0x0000777211007816 */ /* 0x001fe200000000ff */
[----:B------:R-:W3:Y:S10]  /*3ebd0*/  LDL.LU.64 R10, [R1+0x230] ;  /* 0x00023000010a7983 */ /* 0x000ef40000300a00 */
[----:B------:R0:W-:Y:S01]  /*3ebe0*/  @P4 STG.E.U8 desc[UR40][R8.64], R0 ;  /* 0x0000000008004986 */ /* 0x0001e2000c101128 */
[----:B------:R-:W-:Y:S01]  /*3ebf0*/  LOP3.LUT P4, RZ, R2, 0x4, RZ, 0xc0, !PT ;  /* 0x0000000402ff7812 */ /* 0x000fe2000788c0ff */
[----:B0-----:R-:W-:-:S02]  /*3ec00*/  IMAD.MOV.U32 R0, RZ, RZ, R17 ;  /* 0x000000ffff007224 */ /* 0x001fc400078e0011 */
[----:B------:R-:W3:Y:S03]  /*3ec10*/  LDL.LU.64 R8, [R1+0x228] ;  /* 0x0002280001087983 */ /* 0x000ee60000300a00 */
[----:B------:R-:W-:Y:S01]  /*3ec20*/  PRMT R0, R0, 0x7773, RZ ;  /* 0x0000777300007816 */ /* 0x000fe200000000ff */
[----:B------:R-:W3:Y:S06]  /*3ec30*/  LDL.LU.64 R16, [R1+0x220] ;  /* 0x0002200001107983 */ /* 0x000eec0000300a00 */
[----:B--2---:R0:W-:Y:S01]  /*3ec40*/  @P4 STG.E.U8 desc[UR40][R28.64], R0 ;  /* 0x000000001c004986 */ /* 0x0041e2000c101128 */
[----:B------:R-:W-:-:S02]  /*3ec50*/  LOP3.LUT P4, RZ, R2, 0x2, RZ, 0xc0, !PT ;  /* 0x0000000202ff7812 */ /* 0x000fc4000788c0ff */
[----:B0-----:R-:W-:Y:S01]  /*3ec60*/  PRMT R0, R25, 0x7772, RZ ;  /* 0x0000777219007816 */ /* 0x001fe200000000ff */
[----:B------:R-:W2:Y:S10]  /*3ec70*/  LDL.LU.64 R28, [R1+0x218] ;  /* 0x00021800011c7983 */ /* 0x000eb40000300a00 */
[----:B------:R0:W-:Y:S01]  /*3ec80*/  @P4 STG.E.U8 desc[UR40][R4.64], R0 ;  /* 0x0000000004004986 */ /* 0x0001e2000c101128 */
[----:B------:R-:W-:-:S02]  /*3ec90*/  LOP3.LUT P4, RZ, R2, 0x1, RZ, 0xc0, !PT ;  /* 0x0000000102ff7812 */ /* 0x000fc4000788c0ff */
[----:B0-----:R-:W-:Y:S01]  /*3eca0*/  PRMT R0, R25, 0x7773, RZ ;  /* 0x0000777319007816 */ /* 0x001fe200000000ff */
[----:B------:R-:W2:Y:S10]  /*3ecb0*/  LDL.LU.64 R4, [R1+0x14e8] ;  /* 0x0014e80001047983 */ /* 0x000eb40000300a00 */
[----:B------:R0:W-:Y:S04]  /*3ecc0*/  @P4 STG.E.U8 desc[UR40][R22.64], R0 ;  /* 0x0000000016004986 */ /* 0x0001e8000c101128 */
[----:B0-----:R-:W2:Y:S01]  /*3ecd0*/  LDL.LU.64 R22, [R1+0x14e0] ;  /* 0x0014e00001167983 */ /* 0x001ea20000300a00 */
[----:B------:R-:W-:-:S02]  /*3ece0*/  LOP3.LUT P4, RZ, R3, 0x80000000, RZ, 0xc0, !PT ;  /* 0x8000000003ff7812 */ /* 0x000fc4000788c0ff */
[----:B--2---:R-:W-:-:S11]  /*3ecf0*/  PRMT R0, R23, 0x7772, RZ ;  /* 0x0000777217007816 */ /* 0x004fd600000000ff */
[----:B------:R0:W-:Y:S01]  /*3ed00*/  @P4 STG.E.U8 desc[UR40][R20.64], R0 ;  /* 0x0000000014004986 */ /* 0x0001e2000c101128 */
[----:B------:R-:W-:Y:S02]  /*3ed10*/  LOP3.LUT P4, RZ, R3, 0x40000000, RZ, 0xc0, !PT ;  /* 0x4000000003ff7812 */ /* 0x000fe4000788c0ff */
[----:B0-----:R-:W-:Y:S01]  /*3ed20*/  PRMT R0, R23, 0x7773, RZ ;  /* 0x0000777317007816 */ /* 0x001fe200000000ff */
[----:B------:R-:W2:Y:S10]  /*3ed30*/  LDL.LU.64 R20, [R1+0x14d8] ;  /* 0x0014d80001147983 */ /* 0x000eb40000300a00 */
[----:B---3--:R0:W-:Y:S01]  /*3ed40*/  @P4 STG.E.U8 desc[UR40][R6.64], R0 ;  /* 0x0000000006004986 */ /* 0x0081e2000c101128 */
[----:B------:R-:W-:-:S03]  /*3ed50*/  LOP3.LUT P4, RZ, R3, 0x20000000, RZ, 0xc0, !PT ;  /* 0x2000000003ff7812 */ /* 0x000fc6000788c0ff */
[----:B------:R-:W3:Y:S01]  /*3ed60*/  LDL.LU R23, [R1+0x14d4] ;  /* 0x0014d40001177983 */ /* 0x000ee20000300800 */
[----:B0-----:R-:W-:-:S03]  /*3ed70*/  PRMT R0, R4, 0x7772, RZ ;  /* 0x0000777204007816 */ /* 0x001fc600000000ff */
[----:B------:R-:W2:Y:S06]  /*3ed80*/  LDL.LU R7, [R1+0x14d0] ;  /* 0x0014d00001077983 */ /* 0x000eac0000300800 */
[----:B----4-:R0:W-:Y:S01]  /*3ed90*/  @P4 STG.E.U8 desc[UR40][R18.64], R0 ;  /* 0x0000000012004986 */ /* 0x0101e2000c101128 */
[----:B------:R-:W-:Y:S02]  /*3eda0*/  LOP3.LUT P4, RZ, R3, 0x10000000, RZ, 0xc0, !PT ;  /* 0x1000000003ff7812 */ /* 0x000fe4000788c0ff */
[----:B0-----:R-:W-:Y:S01]  /*3edb0*/  PRMT R0, R4, 0x7773, RZ ;  /* 0x0000777304007816 */ /* 0x001fe200000000ff */
[----:B------:R-:W4:Y:S10]  /*3edc0*/  LDL.LU.64 R18, [R1+0x14c8] ;  /* 0x0014c80001127983 */ /* 0x000f340000300a00 */
[----:B------:R0:W-:Y:S04]  /*3edd0*/  @P4 STG.E.U8 desc[UR40][R26.64], R0 ;  /* 0x000000001a004986 */ /* 0x0001e8000c101128 */
[----:B0-----:R-:W2:Y:S01]  /*3ede0*/  LDL.LU R26, [R1+0x14c4] ;  /* 0x0014c400011a7983 */ /* 0x001ea20000300800 */
[----:B------:R-:W-:-:S02]  /*3edf0*/  LOP3.LUT P5, RZ, R24, 0x4000, RZ, 0xc0, !PT ;  /* 0x0000400018ff7812 */ /* 0x000fc400078ac0ff */
[C---:B------:R-:W-:Y:S02]  /*3ee00*/  LOP3.LUT P6, RZ, R24.reuse, 0x2000, RZ, 0xc0, !PT ;  /* 0x0000200018ff7812 */ /* 0x040fe400078cc0ff */
[C---:B------:R-:W-:Y:S02]  /*3ee10*/  LOP3.LUT P0, RZ, R24.reuse, 0x1000, RZ, 0xc0, !PT ;  /* 0x0000100018ff7812 */ /* 0x040fe4000780c0ff */
[C---:B------:R-:W-:Y:S02]  /*3ee20*/  LOP3.LUT P1, RZ, R24.reuse, 0x800, RZ, 0xc0, !PT ;  /* 0x0000080018ff7812 */ /* 0x040fe4000782c0ff */
[----:B------:R-:W-:Y:S02]  /*3ee30*/  LOP3.LUT P2, RZ, R24, 0x400, RZ, 0xc0, !PT ;  /* 0x0000040018ff7812 */ /* 0x000fe4000784c0ff */
[----:B--2---:R-:W-:-:S05]  /*3ee40*/  PRMT R0, R26, 0x7772, RZ ;  /* 0x000077721a007816 */ /* 0x004fca00000000ff */
[----:B------:R0:W-:Y:S02]  /*3ee50*/  @P5 STG.E.U8 desc[UR40][R14.64], R0 ;  /* 0x000000000e005986 */ /* 0x0001e4000c101128 */
[----:B0-----:R-:W-:-:S05]  /*3ee60*/  PRMT R0, R26, 0x7773, RZ ;  /* 0x000077731a007816 */ /* 0x001fca00000000ff */
[----:B------:R4:W-:Y:S02]  /*3ee70*/  @P6 STG.E.U8 desc[UR40][R12.64], R0 ;  /* 0x000000000c006986 */ /* 0x0009e4000c101128 */
[----:B----4-:R-:W-:-:S05]  /*3ee80*/  PRMT R0, R18, 0x7772, RZ ;  /* 0x0000777212007816 */ /* 0x010fca00000000ff */
[----:B------:R0:W-:Y:S02]  /*3ee90*/  @P0 STG.E.U8 desc[UR40][R10.64], R0 ;  /* 0x000000000a000986 */ /* 0x0001e4000c101128 */
[----:B0-----:R-:W-:-:S05]  /*3eea0*/  PRMT R0, R18, 0x7773, RZ ;  /* 0x0000777312007816 */ /* 0x001fca00000000ff */
[----:B------:R0:W-:Y:S02]  /*3eeb0*/  @P1 STG.E.U8 desc[UR40][R8.64], R0 ;  /* 0x0000000008001986 */ /* 0x0001e4000c101128 */
[----:B0-----:R-:W-:-:S05]  /*3eec0*/  PRMT R0, R19, 0x7772, RZ ;  /* 0x0000777213007816 */ /* 0x001fca00000000ff */
[----:B------:R0:W-:Y:S02]  /*3eed0*/  @P2 STG.E.U8 desc[UR40][R16.64], R0 ;  /* 0x0000000010002986 */ /* 0x0001e4000c101128 */
[----:B0-----:R-:W-:Y:S02]  /*3eee0*/  PRMT R0, R19, 0x7773, RZ ;  /* 0x0000777313007816 */ /* 0x001fe400000000ff */
[----:B------:R-:W2:Y:S01]  /*3eef0*/  LDL.LU.64 R18, [R1+0x210] ;  /* 0x0002100001127983 */ /* 0x000ea20000300a00 */
[C---:B------:R-:W-:Y:S02]  /*3ef00*/  LOP3.LUT P3, RZ, R24.reuse, 0x200, RZ, 0xc0, !PT ;  /* 0x0000020018ff7812 */ /* 0x040fe4000786c0ff */
[----:B------:R-:W-:Y:S01]  /*3ef10*/  LOP3.LUT P0, RZ, R24, 0x100, RZ, 0xc0, !PT ;  /* 0x0000010018ff7812 */ /* 0x000fe2000780c0ff */
[----:B------:R-:W4:Y:S10]  /*3ef20*/  LDL.LU.64 R12, [R1+0x208] ;  /* 0x00020800010c7983 */ /* 0x000f340000300a00 */
[----:B------:R0:W-:Y:S02]  /*3ef30*/  @P3 STG.E.U8 desc[UR40][R28.64], R0 ;  /* 0x000000001c003986 */ /* 0x0001e4000c101128 */
[----:B0-----:R-:W-:-:S02]  /*3ef40*/  PRMT R0, R7, 0x7772, RZ ;  /* 0x0000777207007816 */ /* 0x001fc400000000ff */
[----:B------:R-:W4:Y:S04]  /*3ef50*/  LDL.LU.64 R28, [R1+0x200] ;  /* 0x00020000011c7983 */ /* 0x000f280000300a00 */
[----:B------:R-:W4:Y:S04]  /*3ef60*/  LDL.LU.64 R10, [R1+0x1f8] ;  /* 0x0001f800010a7983 */ /* 0x000f280000300a00 */
[----:B------:R-:W4:Y:S04]  /*3ef70*/  LDL.LU.64 R8, [R1+0x1f0] ;  /* 0x0001f00001087983 */ /* 0x000f280000300a00 */
[----:B------:R-:W4:Y:S04]  /*3ef80*/  LDL.LU.64 R16, [R1+0x1e8] ;  /* 0x0001e80001107983 */ /* 0x000f280000300a00 */
[----:B--2---:R0:W-:Y:S04]  /*3ef90*/  @P0 STG.E.U8 desc[UR40][R18.64], R0 ;  /* 0x0000000012000986 */ /* 0x0041e8000c101128 */
[----:B0-----:R-:W2:Y:S04]  /*3efa0*/  LDL.LU.64 R18, [R1+0x1e0] ;  /* 0x0001e00001127983 */ /* 0x001ea80000300a00 */
[----:B------:R-:W2:Y:S01]  /*3efb0*/  LDL.LU.64 R14, [R1+0x1d0] ;  /* 0x0001d000010e7983 */ /* 0x000ea20000300a00 */
[----:B---3--:R-:W-:-:S02]  /*3efc0*/  LOP3.LUT P4, RZ, R23, 0x10000000, RZ, 0xc0, !PT ;  /* 0x1000000017ff7812 */ /* 0x008fc4000788c0ff */
        /* <DEDUP_REMOVED lines=19> */
[C---:B------:R-:W-:Y:S02]  /*3f100*/  LOP3.LUT P4, RZ, R24.reuse, 0x4, RZ, 0xc0, !PT ;  /* 0x0000000418ff7812 */ /* 0x040fe4000788c0ff */
[----:B------:R-:W-:Y:S02]  /*3f110*/  LOP3.LUT R3, R3, 0xfbffffff, RZ, 0xc0, !PT ;  /* 0xfbffffff03037812 */ /* 0x000fe400078ec0ff */
[C---:B------:R-:W-:Y:S02]  /*3f120*/  LOP3.LUT P1, RZ, R24.reuse, 0x80, RZ, 0xc0, !PT ;  /* 0x0000008018ff7812 */ /* 0x040fe4000782c0ff */
[----:B------:R-:W-:Y:S02]  /*3f130*/  LOP3.LUT P2, RZ, R24, 0x40, RZ, 0xc0, !PT ;  /* 0x0000004018ff7812 */ /* 0x000fe4000784c0ff */
[----:B------:R-:W-:-:S05]  /*3f140*/  PRMT R0, R7, 0x7773, RZ ;  /* 0x0000777307007816 */ /* 0x000fca00000000ff */
[----:B------:R-:W-:Y:S02]  /*3f150*/  @P4 LOP3.LUT R3, R3, 0x4000000, RZ, 0xfc, !PT ;  /* 0x0400000003034812 */ /* 0x000fe400078efcff */
[C---:B------:R-:W-:Y:S02]  /*3f160*/  LOP3.LUT P4, RZ, R24.reuse, 0x8, RZ, 0xc0, !PT ;  /* 0x0000000818ff7812 */ /* 0x040fe4000788c0ff */
[----:B------:R-:W-:Y:S01]  /*3f170*/  LOP3.LUT P3, RZ, R24, 0x20, RZ, 0xc0, !PT ;  /* 0x0000002018ff7812 */ /* 0x000fe2000786c0ff */
[----:B----4-:R0:W-:Y:S01]  /*3f180*/  @P1 STG.E.U8 desc[UR40][R12.64], R0 ;  /* 0x000000000c001986 */ /* 0x0101e2000c101128 */
[----:B------:R-:W-:Y:S02]  /*3f190*/  LOP3.LUT R3, R3, 0xf7ffffff, RZ, 0xc0, !PT ;  /* 0xf7ffffff03037812 */ /* 0x000fe400078ec0ff */
[----:B0-----:R-:W-:-:S07]  /*3f1a0*/  PRMT R0, R20, 0x7772, RZ ;  /* 0x0000777214007816 */ /* 0x001fce00000000ff */
[----:B------:R-:W-:Y:S02]  /*3f1b0*/  @P4 LOP3.LUT R3, R3, 0x8000000, RZ, 0xfc, !PT ;  /* 0x0800000003034812 */ /* 0x000fe400078efcff */
[----:B------:R-:W-:Y:S01]  /*3f1c0*/  LOP3.LUT P4, RZ, R24, 0x10, RZ, 0xc0, !PT ;  /* 0x0000001018ff7812 */ /* 0x000fe2000788c0ff */
[----:B------:R0:W-:Y:S02]  /*3f1d0*/  @P2 STG.E.U8 desc[UR40][R28.64], R0 ;  /* 0x000000001c002986 */ /* 0x0001e4000c101128 */
[----:B0-----:R-:W-:Y:S02]  /*3f1e0*/  PRMT R0, R20, 0x7773, RZ ;  /* 0x0000777314007816 */ /* 0x001fe400000000ff */
[----:B------:R-:W3:Y:S04]  /*3f1f0*/  LDL.LU.64 R28, [R1+0x1c8] ;  /* 0x0001c800011c7983 */ /* 0x000ee80000300a00 */
[----:B------:R0:W-:Y:S04]  /*3f200*/  @P3 STG.E.U8 desc[UR40][R10.64], R0 ;  /* 0x000000000a003986 */ /* 0x0001e8000c101128 */
        /* <DEDUP_REMOVED lines=9> */
[----:B------:R-:W3:Y:S04]  /*3f2a0*/  LDL R20, [R1+0xe0] ;  /* 0x0000e00001147983 */ /* 0x000ee80000100800 */
[----:B------:R0:W-:Y:S01]  /*3f2b0*/  @P4 STG.E.U8 desc[UR40][R16.64], R0 ;  /* 0x0000000010004986 */ /* 0x0001e2000c101128 */
[----:B------:R-:W-:-:S03]  /*3f2c0*/  LOP3.LUT P4, RZ, R3, 0x4000000, RZ, 0xc0, !PT ;  /* 0x0400000003ff7812 */ /* 0x000fc6000788c0ff */
[----:B------:R-:W3:Y:S04]  /*3f2d0*/  LDL.LU R4, [R1+0xe4] ;  /* 0x0000e40001047983 */ /* 0x000ee80000300800 */
[----:B------:R-:W3:Y:S01]  /*3f2e0*/  LDL.LU.64 R8, [R1+0x990] ;  /* 0x0009900001087983 */ /* 0x000ee20000300a00 */
[----:B0-----:R-:W-:-:S03]  /*3f2f0*/  PRMT R0, R22, 0x7772, RZ ;  /* 0x0000777216007816 */ /* 0x001fc600000000ff */
[----:B------:R-:W3:Y:S04]  /*3f300*/  LDL.LU.64 R16, [R1+0x9a0] ;  /* 0x0009a00001107983 */ /* 0x000ee80000300a00 */
[----:B------:R0:W-:Y:S01]  /*3f310*/  @P4 STG.E.U8 desc[UR40][R18.64], R0 ;  /* 0x0000000012004986 */ /* 0x0001e2000c101128 */
[----:B------:R-:W-:-:S03]  /*3f320*/  LOP3.LUT P4, RZ, R3, 0x2000000, RZ, 0xc0, !PT ;  /* 0x0200000003ff7812 */ /* 0x000fc6000788c0ff */
[----:B------:R-:W3:Y:S01]  /*3f330*/  LDL.LU R21, [R1+0xe8] ;  /* 0x0000e80001157983 */ /* 0x000ee20000300800 */
[----:B0-----:R-:W-:-:S03]  /*3f340*/  PRMT R0, R22, 0x7773, RZ ;  /* 0x0000777316007816 */ /* 0x001fc600000000ff */
[----:B------:R-:W3:Y:S04]  /*3f350*/  LDL.LU.64 R18, [R1+0x9a8] ;  /* 0x0009a80001127983 */ /* 0x000ee80000300a00 */
[----:B------:R-:W3:Y:S04]  /*3f360*/  LDL.LU R22, [R1+0x14c0] ;  /* 0x0014c00001167983 */ /* 0x000ee80000300800 */
        /* <DEDUP_REMOVED lines=8> */
[----:B---3--:R0:W-:Y:S04]  /*3f3f0*/  @P4 STG.E.U8 desc[UR40][R28.64], R0 ;  /* 0x000000001c004986 */ /* 0x0081e8000c101128 */
[----:B0-----:R-:W3:Y:S01]  /*3f400*/  LDL.LU.64 R28, [R1+0x14a8] ;  /* 0x0014a800011c7983 */ /* 0x001ee20000300a00 */
[----:B------:R-:W-:Y:S02]  /*3f410*/  LOP3.LUT P4, RZ, R3, 0x400000, RZ, 0xc0, !PT ;  /* 0x0040000003ff7812 */ /* 0x000fe4000788c0ff */
[C---:B------:R-:W-:Y:S02]  /*3f420*/  LOP3.LUT P5, RZ, R23.reuse, 0x8000000, RZ, 0xc0, !PT ;  /* 0x0800000017ff7812 */ /* 0x040fe400078ac0ff */
[C---:B------:R-:W-:Y:S02]  /*3f430*/  LOP3.LUT P6, RZ, R23.reuse, 0x4000000, RZ, 0xc0, !PT ;  /* 0x0400000017ff7812 */ /* 0x040fe400078cc0ff */
[----:B------:R-:W-:-:S02]  /*3f440*/  LOP3.LUT P0, RZ, R23, 0x2000000, RZ, 0xc0, !PT ;  /* 0x0200000017ff7812 */ /* 0x000fc4000780c0ff */
[C---:B------:R-:W-:Y:S02]  /*3f450*/  LOP3.LUT P1, RZ, R23.reuse, 0x1000000, RZ, 0xc0, !PT ;  /* 0x0100000017ff7812 */ /* 0x040fe4000782c0ff */
[C---:B------:R-:W-:Y:S02]  /*3f460*/  LOP3.LUT P2, RZ, R23.reuse, 0x800000, RZ, 0xc0, !PT ;  /* 0x0080000017ff7812 */ /* 0x040fe4000784c0ff */
[----:B------:R-:W-:Y:S02]  /*3f470*/  LOP3.LUT P3, RZ, R23, 0x400000, RZ, 0xc0, !PT ;  /* 0x0040000017ff7812 */ /* 0x000fe4000786c0ff */
[----:B--2---:R-:W-:-:S05]  /*3f480*/  PRMT R0, R14, 0x7772, RZ ;  /* 0x000077720e007816 */ /* 0x004fca00000000ff */
[----:B----4-:R0:W-:Y:S01]  /*3f490*/  @P4 STG.E.U8 desc[UR40][R24.64], R0 ;  /* 0x0000000018004986 */ /* 0x0101e2000c101128 */
[----:B------:R-:W-:Y:S02]  /*3f4a0*/  LOP3.LUT P4, RZ, R3, 0x200000, RZ, 0xc0, !PT ;  /* 0x0020000003ff7812 */ /* 0x000fe4000788c0ff */
[----:B0-----:R-:W-:-:S11]  /*3f4b0*/  PRMT R0, R14, 0x7773, RZ ;  /* 0x000077730e007816 */ /* 0x001fd600000000ff */
        /* <DEDUP_REMOVED lines=8> */
[----:B0-----:R-:W-:-:S05]  /*3f540*/  PRMT R0, R20, 0x7771, RZ ;  /* 0x0000777114007816 */ /* 0x001fca00000000ff */
[----:B---3--:R0:W-:Y:S02]  /*3f550*/  @P0 STG.E.U8 desc[UR40][R28.64], R0 ;  /* 0x000000001c000986 */ /* 0x0081e4000c101128 */
[----:B0-----:R-:W-:-:S05]  /*3f560*/  PRMT R0, R4, 0x7770, RZ ;  /* 0x0000777004007816 */ /* 0x001fca00000000ff */
[----:B------:R0:W-:Y:S02]  /*3f570*/  @P1 STG.E.U8 desc[UR40][R8.64], R0 ;  /* 0x0000000008001986 */ /* 0x0001e4000c101128 */
[----:B0-----:R-:W-:Y:S02]  /*3f580*/  PRMT R0, R4, 0x7771, RZ ;  /* 0x0000777104007816 */ /* 0x001fe400000000ff */
[----:B------:R-:W2:Y:S04]  /*3f590*/  LDL.LU.64 R8, [R1+0x9b0] ;  /* 0x0009b00001087983 */ /* 0x000ea80000300a00 */
[----:B------:R0:W-:Y:S02]  /*3f5a0*/  @P2 STG.E.U8 desc[UR40][R16.64], R0 ;  /* 0x0000000010002986 */ /* 0x0001e4000c101128 */
[----:B0-----:R-:W-:-:S02]  /*3f5b0*/  PRMT R0, R21, 0x7770, RZ ;  /* 0x0000777015007816 */ /* 0x001fc400000000ff */
[----:B------:R-:W3:Y:S04]  /*3f5c0*/  LDL.LU.64 R16, [R1+0x9b8] ;  /* 0x0009b80001107983 */ /* 0x000ee80000300a00 */
[----:B------:R0:W-:Y:S04]  /*3f5d0*/  @P3 STG.E.U8 desc[UR40][R18.64], R0 ;  /* 0x0000000012003986 */ /* 0x0001e8000c101128 */
[----:B0-----:R-:W4:Y:S04]  /*3f5e0*/  LDL.LU.64 R18, [R1+0x9c0] ;  /* 0x0009c00001127983 */ /* 0x001f280000300a00 */
[----:B------:R-:W3:Y:S04]  /*3f5f0*/  LDL.LU.64 R6, [R1+0x9c8] ;  /* 0x0009c80001067983 */ /* 0x000ee80000300a00 */
[----:B------:R-:W3:Y:S04]  /*3f600*/  LDL.LU.64 R10, [R1+0x9d0] ;  /* 0x0009d000010a7983 */ /* 0x000ee80000300a00 */
[----:B------:R-:W3:Y:S01]  /*3f610*/  LDL.LU R12, [R1+0xec] ;  /* 0x0000ec00010c7983 */ /* 0x000ee20000300800 */
[----:B------:R-:W-:-:S02]  /*3f620*/  LOP3.LUT P0, RZ, R23, 0x200000, RZ, 0xc0, !PT ;  /* 0x0020000017ff7812 */ /* 0x000fc4000780c0ff */
[----:B------:R-:W-:Y:S01]  /*3f630*/  LOP3.LUT P1, RZ, R23, 0x100000, RZ, 0xc0, !PT ;  /* 0x0010000017ff7812 */ /* 0x000fe2000782c0ff */
[----:B------:R-:W4:Y:S01]  /*3f640*/  LDL.LU R13, [R1+0x170] ;  /* 0x00017000010d7983 */ /* 0x000f220000300800 */
[----:B------:R-:W-:Y:S02]  /*3f650*/  PRMT R0, R21, 0x7771, RZ ;  /* 0x0000777115007816 */ /* 0x000fe400000000ff */
[----:B------:R-:W-:Y:S01]  /*3f660*/  LOP3.LUT P2, RZ, R23, 0x80000, RZ, 0xc0, !PT ;  /* 0x0008000017ff7812 */ /* 0x000fe2000784c0ff */
[----:B------:R-:W4:Y:S04]  /*3f670*/  LDL.LU R14, [R1+0x178] ;  /* 0x00017800010e7983 */ /* 0x000f280000300800 */
[----:B------:R-:W-:Y:S04]  /*3f680*/  STL [R1+0x1470], R21 ;  /* 0x0014701501007387 */ /* 0x000fe80000100800 */
[----:B--2---:R0:W-:Y:S04]  /*3f690*/  @P0 STG.E.U8 desc[UR40][R8.64], R0 ;  /* 0x0000000008000986 */ /* 0x0041e8000c101128 */
[----:B0-----:R-:W2:Y:S04]  /*3f6a0*/  LDL.LU.64 R8, [R1+0x9d8] ;  /* 0x0009d80001087983 */ /* 0x001ea80000300a00 */
[----:B------:R-:W2:Y:S04]  /*3f6b0*/  LDL R26, [R1+0x174] ;  /* 0x00017400011a7983 */ /* 0x000ea80000100800 */
[----:B------:R-:W2:Y:S01]  /*3f6c0*/  LDL.LU R15, [R1+0x17c] ;  /* 0x00017c00010f7983 */ /* 0x000ea20000300800 */
[----:B---3--:R-:W-:-:S05]  /*3f6d0*/  PRMT R0, R12, 0x7770, RZ ;  /* 0x000077700c007816 */ /* 0x008fca00000000ff */
[----:B------:R0:W-:Y:S02]  /*3f6e0*/  @P1 STG.E.U8 desc[UR40][R16.64], R0 ;  /* 0x0000000010001986 */ /* 0x0001e4000c101128 */
[----:B0-----:R-:W-:Y:S02]  /*3f6f0*/  PRMT R0, R12, 0x7771, RZ ;  /* 0x000077710c007816 */ /* 0x001fe400000000ff */
[----:B------:R-:W3:Y:S04]  /*3f700*/  LDL.LU.64 R16, [R1+0x9e0] ;  /* 0x0009e00001107983 */ /* 0x000ee80000300a00 */
[----:B------:R-:W2:Y:S04]  /*3f710*/  LDL.LU R2, [R1+0x160] ;  /* 0x0001600001027983 */ /* 0x000ea80000300800 */
[----:B----4-:R0:W-:Y:S04]  /*3f720*/  @P2 STG.E.U8 desc[UR40][R18.64], R0 ;  /* 0x0000000012002986 */ /* 0x0101e8000c101128 */
[----:B0-----:R-:W4:Y:S04]  /*3f730*/  LDL.LU.64 R18, [R1+0x9f8] ;  /* 0x0009f80001127983 */ /* 0x001f280000300a00 */
[----:B----4-:R0:W-:Y:S04]  /*3f740*/  STL.64 [R1+0x1498], R18 ;  /* 0x0014981201007387 */ /* 0x0101e80000100a00 */
[----:B0-----:R-:W4:Y:S01]  /*3f750*/  LDL.LU.64 R18, [R1+0x9f0] ;  /* 0x0009f00001127983 */ /* 0x001f220000300a00 */
        /* <DEDUP_REMOVED lines=17> */
[----:B----4-:R0:W-:Y:S04]  /*3f870*/  STL.64 [R1+0x14a0], R18 ;  /* 0x0014a01201007387 */ /* 0x0101e80000100a00 */
[----:B0-----:R-:W4:Y:S06]  /*3f880*/  LDL.LU.64 R18, [R1+0x9e8] ;  /* 0x0009e80001127983 */ /* 0x001f2c0000300a00 */
[----:B------:R-:W-:-:S02]  /*3f890*/  @P4 LOP3.LUT R3, R3, 0x20000, RZ, 0xfc, !PT ;  /* 0x0002000003034812 */ /* 0x000fc400078efcff */
[----:B------:R-:W-:Y:S01]  /*3f8a0*/  LOP3.LUT P4, RZ, R23, 0x8000, RZ, 0xc0, !PT ;  /* 0x0000800017ff7812 */ /* 0x000fe2000788c0ff */
[----:B------:R-:W4:Y:S01]  /*3f8b0*/  LDL.LU R20, [R1+0x164] ;  /* 0x0001640001147983 */ /* 0x000f220000300800 */
[----:B------:R-:W-:Y:S02]  /*3f8c0*/  LOP3.LUT R3, R3, 0xfffbffff, RZ, 0xc0, !PT ;  /* 0xfffbffff03037812 */ /* 0x000fe400078ec0ff */
[----:B------:R-:W-:Y:S01]  /*3f8d0*/  LOP3.LUT P3, RZ, R23, 0x40000, RZ, 0xc0, !PT ;  /* 0x0004000017ff7812 */ /* 0x000fe2000786c0ff */
[----:B------:R-:W4:Y:S08]  /*3f8e0*/  LDL.LU R27, [R1+0x168] ;  /* 0x00016800011b7983 */ /* 0x000f300000300800 */
[----:B------:R-:W-:-:S02]  /*3f8f0*/  @P4 LOP3.LUT R3, R3, 0x40000, RZ, 0xfc, !PT ;  /* 0x0004000003034812 */ /* 0x000fc400078efcff */
[----:B------:R-:W-:Y:S02]  /*3f900*/  LOP3.LUT P4, RZ, R23, 0x10000, RZ, 0xc0, !PT ;  /* 0x0001000017ff7812 */ /* 0x000fe4000788c0ff */
[----:B------:R-:W-:Y:S02]  /*3f910*/  LOP3.LUT R3, R3, 0xfff7ffff, RZ, 0xc0, !PT ;  /* 0xfff7ffff03037812 */ /* 0x000fe400078ec0ff */
[----:B------:R-:W-:-:S09]  /*3f920*/  PRMT R0, R13, 0x7770, RZ ;  /* 0x000077700d007816 */ /* 0x000fd200000000ff */
[----:B------:R-:W-:Y:S02]  /*3f930*/  @P4 LOP3.LUT R3, R3, 0x80000, RZ, 0xfc, !PT ;  /* 0x0008000003034812 */ /* 0x000fe400078efcff */
[----:B------:R-:W-:Y:S01]  /*3f940*/  LOP3.LUT P4, RZ, R23, 0x20000, RZ, 0xc0, !PT ;  /* 0x0002000017ff7812 */ /* 0x000fe2000788c0ff */
[----:B------:R0:W-:Y:S02]  /*3f950*/  @P3 STG.E.U8 desc[UR40][R6.64], R0 ;  /* 0x0000000006003986 */ /* 0x0001e4000c101128 */
[----:B0-----:R-:W-:-:S10]  /*3f960*/  PRMT R0, R13, 0x7771, RZ ;  /* 0x000077710d007816 */ /* 0x001fd400000000ff */
[----:B------:R2:W-:Y:S01]  /*3f970*/  @P4 STG.E.U8 desc[UR40][R10.64], R0 ;  /* 0x000000000a004986 */ /* 0x0005e2000c101128 */
[----:B------:R-:W-:Y:S02]  /*3f980*/  LOP3.LUT P4, RZ, R3, 0x80000, RZ, 0xc0, !PT ;  /* 0x0008000003ff7812 */ /* 0x000fe4000788c0ff */
[----:B--2---:R-:W-:-:S11]  /*3f990*/  PRMT R0, R26, 0x7770, RZ ;  /* 0x000077701a007816 */ /* 0x004fd600000000ff */
[----:B------:R0:W-:Y:S01]  /*3f9a0*/  @P4 STG.E.U8 desc[UR40][R8.64], R0 ;  /* 0x0000000008004986 */ /* 0x0001e2000c101128 */
[----:B------:R-:W-:Y:S02]  /*3f9b0*/  LOP3.LUT P4, RZ, R3, 0x40000, RZ, 0xc0, !PT ;  /* 0x0004000003ff7812 */ /* 0x000fe4000788c0ff */
[----:B0-----:R-:W-:-:S11]  /*3f9c0*/  PRMT R0, R26, 0x7771, RZ ;  /* 0x000077711a007816 */ /* 0x001fd600000000ff */
[----:B---3--:R0:W-:Y:S01]  /*3f9d0*/  @P4 STG.E.U8 desc[UR40][R16.64], R0 ;  /* 0x0000000010004986 */ /* 0x0081e2000c101128 */
[----:B------:R-:W-:-:S03]  /*3f9e0*/  LOP3.LUT P4, RZ, R3, 0x20000, RZ, 0xc0, !PT ;  /* 0x0002000003ff7812 */ /* 0x000fc6000788c0ff */
[----:B------:R1:W-:Y:S01]  /*3f9f0*/  STL.64 [R1+0x1460], R12 ;  /* 0x0014600c01007387 */ /* 0x0003e20000100a00 */
[----:B0-----:R-:W-:-:S03]  /*3fa00*/  PRMT R0, R14, 0x7770, RZ ;  /* 0x000077700e007816 */ /* 0x001fc600000000ff */
[----:B-1----:R-:W2:Y:S04]  /*3fa10*/  LDL.LU.64 R12, [R1+0xa08] ;  /* 0x000a0800010c7983 */ /* 0x002ea80000300a00 */
[----:B------:R-:W3:Y:S04]  /*3fa20*/  LDL.LU.64 R28, [R1+0xa10] ;  /* 0x000a1000011c7983 */ /* 0x000ee80000300a00 */
[----:B------:R-:W2:Y:S04]  /*3fa30*/  LDL.LU.64 R24, [R1+0xa18] ;  /* 0x000a180001187983 */ /* 0x000ea80000300a00 */
[----:B------:R-:W2:Y:S04]  /*3fa40*/  LDL.LU.64 R6, [R1+0xa20] ;  /* 0x000a200001067983 */ /* 0x000ea80000300a00 */
[----:B------:R-:W2:Y:S04]  /*3fa50*/  LDL.LU.64 R10, [R1+0xa28] ;  /* 0x000a2800010a7983 */ /* 0x000ea80000300a00 */
[----:B------:R-:W2:Y:S04]  /*3fa60*/  LDL.LU R5, [R1+0x16c] ;  /* 0x00016c0001057983 */ /* 0x000ea80000300800 */
[----:B------:R-:W2:Y:S04]  /*3fa70*/  LDL.LU.64 R8, [R1+0xa30] ;  /* 0x000a300001087983 */ /* 0x000ea80000300a00 */
[----:B------:R-:W2:Y:S04]  /*3fa80*/  LDL.LU.64 R16, [R1+0xa40] ;  /* 0x000a400001107983 */ /* 0x000ea80000300a00 */
[----:B----4-:R0:W-:Y:S04]  /*3fa90*/  @P4 STG.E.U8 desc[UR40][R18.64], R0 ;  /* 0x0000000012004986 */ /* 0x0101e8000c101128 */
[----:B0-----:R-:W4:Y:S01]  /*3faa0*/  LDL.LU.64 R18, [R1+0x14a0] ;  /* 0x0014a00001127983 */ /* 0x001f220000300a00 */
[----:B------:R-:W-:-:S02]  /*3fab0*/  LOP3.LUT P4, RZ, R3, 0x10000, RZ, 0xc0, !PT ;  /* 0x0001000003ff7812 */ /* 0x000fc4000788c0ff */
[----:B------:R-:W-:-:S11]  /*3fac0*/  PRMT R0, R14, 0x7771, RZ ;  /* 0x000077710e007816 */ /* 0x000fd600000000ff */
[----:B----4-:R0:W-:Y:S04]  /*3fad0*/  @P4 STG.E.U8 desc[UR40][R18.64], R0 ;  /* 0x0000000012004986 */ /* 0x0101e8000c101128 */
[----:B0-----:R-:W4:Y:S01]  /*3fae0*/  LDL.LU.64 R18, [R1+0x1498] ;  /* 0x0014980001127983 */ /* 0x001f220000300a00 */
[----:B------:R-:W-:Y:S02]  /*3faf0*/  LOP3.LUT P4, RZ, R3, 0x8000, RZ, 0xc0, !PT ;  /* 0x0000800003ff7812 */ /* 0x000fe4000788c0ff */
[----:B------:R-:W-:-:S11]  /*3fb00*/  PRMT R0, R15, 0x7770, RZ ;  /* 0x000077700f007816 */ /* 0x000fd600000000ff */
[----:B----4-:R0:W-:Y:S04]  /*3fb10*/  @P4 STG.E.U8 desc[UR40][R18.64], R0 ;  /* 0x0000000012004986 */ /* 0x0101e8000c101128 */
[----:B0-----:R-:W4:Y:S01]  /*3fb20*/  LDL.LU.64 R18, [R1+0x1490] ;  /* 0x0014900001127983 */ /* 0x001f220000300a00 */
[----:B------:R-:W-:-:S03]  /*3fb30*/  PRMT R0, R15, 0x7771, RZ ;  /* 0x000077710f007816 */ /* 0x000fc600000000ff */
[----:B------:R0:W-:Y:S04]  /*3fb40*/  STL.64 [R1+0x1468], R14 ;  /* 0x0014680e01007387 */ /* 0x0001e80000100a00 */
[----:B0-----:R-:W2:Y:S01]  /*3fb50*/  LDL.LU.64 R14, [R1+0xa00] ;  /* 0x000a0000010e7983 */ /* 0x001ea20000300a00 */
[----:B------:R-:W-:Y:S02]  /*3fb60*/  LOP3.LUT P4, RZ, R3, 0x4000, RZ, 0xc0, !PT ;  /* 0x0000400003ff7812 */ /* 0x000fe4000788c0ff */
[C---:B------:R-:W-:Y:S02]  /*3fb70*/  LOP3.LUT P5, RZ, R23.reuse, 0x100, RZ, 0xc0, !PT ;  /* 0x0000010017ff7812 */ /* 0x040fe400078ac0ff */
[C---:B------:R-:W-:Y:S02]  /*3fb80*/  LOP3.LUT P6, RZ, R23.reuse, 0x80, RZ, 0xc0, !PT ;  /* 0x0000008017ff7812 */ /* 0x040fe400078cc0ff */
[----:B------:R-:W-:-:S02]  /*3fb90*/  LOP3.LUT P0, RZ, R23, 0x40, RZ, 0xc0, !PT ;  /* 0x0000004017ff7812 */ /* 0x000fc4000780c0ff */
[C---:B------:R-:W-:Y:S02]  /*3fba0*/  LOP3.LUT P1, RZ, R23.reuse, 0x20, RZ, 0xc0, !PT ;  /* 0x0000002017ff7812 */ /* 0x040fe4000782c0ff */
[C---:B------:R-:W-:Y:S02]  /*3fbb0*/  LOP3.LUT P2, RZ, R23.reuse, 0x10, RZ, 0xc0, !PT ;  /* 0x0000001017ff7812 */ /* 0x040fe4000784c0ff */
[----:B------:R-:W-:Y:S01]  /*3fbc0*/  LOP3.LUT P3, RZ, R23, 0x8, RZ, 0xc0, !PT ;  /* 0x0000000817ff7812 */ /* 0x000fe2000786c0ff */
[----:B--2---:R0:W-:Y:S01]  /*3fbd0*/  @P4 STG.E.U8 desc[UR40][R14.64], R0 ;  /* 0x000000000e004986 */ /* 0x0041e2000c101128 */
[----:B------:R-:W-:Y:S02]  /*3fbe0*/  LOP3.LUT P4, RZ, R3, 0x2000, RZ, 0xc0, !PT ;  /* 0x0000200003ff7812 */ /* 0x000fe4000788c0ff */
[----:B0-----:R-:W-:-:S11]  /*3fbf0*/  PRMT R0, R2, 0x7770, RZ ;  /* 0x0000777002007816 */ /* 0x001fd600000000ff */
[----:B------:R0:W-:Y:S01]  /*3fc00*/  @P4 STG.E.U8 desc[UR40][R12.64], R0 ;  /* 0x000000000c004986 */ /* 0x0001e2000c101128 */
[----:B------:R-:W-:Y:S02]  /*3fc10*/  LOP3.LUT P4, RZ, R3, 0x1000, RZ, 0xc0, !PT ;  /* 0x0000100003ff7812 */ /* 0x000fe4000788c0ff */
[----:B0-----:R-:W-:-:S11]  /*3fc20*/  PRMT R0, R2, 0x7771, RZ ;  /* 0x0000777102007816 */ /* 0x001fd600000000ff */
[----:B---3--:R0:W-:Y:S02]  /*3fc30*/  @P4 STG.E.U8 desc[UR40][R28.64], R0 ;  /* 0x000000001c004986 */ /* 0x0081e4000c101128 */
        /* <DEDUP_REMOVED lines=9> */
[----:B----4-:R0:W-:Y:S02]  /*3fcd0*/  @P2 STG.E.U8 desc[UR40][R18.64], R0 ;  /* 0x0000000012002986 */ /* 0x0101e4000c101128 */
[----:B0-----:R-:W-:Y:S02]  /*3fce0*/  PRMT R0, R5, 0x7771, RZ ;  /* 0x0000777105007816 */ /* 0x001fe400000000ff */
[----:B------:R-:W2:Y:S04]  /*3fcf0*/  LDL.LU R19, [R1+0x1488] ;  /* 0x0014880001137983 */ /* 0x000ea80000300800 */
[----:B------:R-:W-:Y:S04]  /*3fd00*/  STL.64 [R1+0x1478], R4 ;  /* 0x0014780401007387 */ /* 0x000fe80000100a00 */
[----:B------:R0:W-:Y:S04]  /*3fd10*/  @P3 STG.E.U8 desc[UR40][R16.64], R0 ;  /* 0x0000000010003986 */ /* 0x0001e8000c101128 */
[----:B0-----:R-:W3:Y:S04]  /*3fd20*/  LDL.LU.64 R16, [R1+0xa48] ;  /* 0x000a480001107983 */ /* 0x001ee80000300a00 */
[----:B------:R-:W4:Y:S04]  /*3fd30*/  LDL.LU.64 R12, [R1+0xa50] ;  /* 0x000a5000010c7983 */ /* 0x000f280000300a00 */
[----:B------:R-:W2:Y:S04]  /*3fd40*/  LDL.LU.64 R28, [R1+0xa58] ;  /* 0x000a5800011c7983 */ /* 0x000ea80000300a00 */
[----:B------:R-:W2:Y:S04]  /*3fd50*/  LDL.LU.64 R24, [R1+0xa60] ;  /* 0x000a600001187983 */ /* 0x000ea80000300a00 */
[----:B------:R-:W2:Y:S04]  /*3fd60*/  LDL.LU.64 R6, [R1+0xa68] ;  /* 0x000a680001067983 */ /* 0x000ea80000300a00 */
[----:B------:R-:W2:Y:S04]  /*3fd70*/  LDL.LU.64 R10, [R1+0xa70] ;  /* 0x000a7000010a7983 */ /* 0x000ea80000300a00 */
[----:B------:R-:W2:Y:S01]  /*3fd80*/  LDL.LU R26, [R1+0x150] ;  /* 0x00015000011a7983 */ /* 0x000ea20000300800 */
[----:B------:R-:W-:-:S03]  /*3fd90*/  LOP3.LUT P0, RZ, R23, 0x4, RZ, 0xc0, !PT ;  /* 0x0000000417ff7812 */ /* 0x000fc6000780c0ff */
[----:B------:R-:W3:Y:S04]  /*3fda0*/  LDL.LU R8, [R1+0x154] ;  /* 0x0001540001087983 */ /* 0x000ee80000300800 */
[----:B------:R-:W4:Y:S04]  /*3fdb0*/  LDL.LU R9, [R1+0x158] ;  /* 0x0001580001097983 */ /* 0x000f280000300800 */
[----:B------:R-:W4:Y:S01]  /*3fdc0*/  LDL.LU R18, [R1+0x15c] ;  /* 0x00015c0001127983 */ /* 0x000f220000300800 */
[----:B--2---:R-:W-:-:S05]  /*3fdd0*/  PRMT R0, R26, 0x7770, RZ ;  /* 0x000077701a007816 */ /* 0x004fca00000000ff */
[----:B---3--:R0:W-:Y:S04]  /*3fde0*/  @P0 STG.E.U8 desc[UR40][R16.64], R0 ;  /* 0x0000000010000986 */ /* 0x0081e8000c101128 */
[----:B0-----:R-:W2:Y:S04]  /*3fdf0*/  LDL.LU.64 R16, [R1+0xa78] ;  /* 0x000a780001107983 */ /* 0x001ea80000300a00 */
[----:B------:R-:W-:Y:S04]  /*3fe00*/  STL.64 [R1+0x1440], R26 ;  /* 0x0014401a01007387 */ /* 0x000fe80000100a00 */
[----:B------:R-:W3:Y:S01]  /*3fe10*/  LDL.LU R21, [R1+0xe0] ;  /* 0x0000e00001157983 */ /* 0x000ee20000300800 */
        /* <DEDUP_REMOVED lines=18> */
[----:B0-----:R-:W3:Y:S06]  /*3ff40*/  LDL.LU.64 R20, [R1+0xa80] ;  /* 0x000a800001147983 */ /* 0x001eec0000300a00 */
[----:B------:R-:W-:-:S02]  /*3ff50*/  @P4 LOP3.LUT R3, R3, 0x200, RZ, 0xfc, !PT ;  /* 0x0000020003034812 */ /* 0x000fc400078efcff */
[----:B------:R-:W-:Y:S01]  /*3ff60*/  LOP3.LUT P4, RZ, R22, 0x10000000, RZ, 0xc0, !PT ;  /* 0x1000000016ff7812 */ /* 0x000fe2000788c0ff */
[----:B------:R-:W3:Y:S01]  /*3ff70*/  LDL.LU.64 R4, [R1+0xa88] ;  /* 0x000a880001047983 */ /* 0x000ee20000300a00 */
[----:B------:R-:W-:Y:S02]  /*3ff80*/  LOP3.LUT R3, R3, 0xfffffbff, RZ, 0xc0, !PT ;  /* 0xfffffbff03037812 */ /* 0x000fe400078ec0ff */
[C---:B------:R-:W-:Y:S01]  /*3ff90*/  LOP3.LUT P1, RZ, R23.reuse, 0x2, RZ, 0xc0, !PT ;  /* 0x0000000217ff7812 */ /* 0x040fe2000782c0ff */
[----:B------:R-:W3:Y:S01]  /*3ffa0*/  LDL.LU.64 R14, [R1+0xa90] ;  /* 0x000a9000010e7983 */ /* 0x000ee20000300a00 */
[----:B------:R-:W-:Y:S02]  /*3ffb0*/  LOP3.LUT P2, RZ, R23, 0x1, RZ, 0xc0, !PT ;  /* 0x0000000117ff7812 */ /* 0x000fe4000784c0ff */
[----:B------:R-:W-:-:S05]  /*3ffc0*/  PRMT R0, R26, 0x7771, RZ ;  /* 0x000077711a007816 */ /* 0x000fca00000000ff */
[----:B------:R-:W-:Y:S02]  /*3ffd0*/  @P4 LOP3.LUT R3, R3, 0x400, RZ, 0xfc, !PT ;  /* 0x0000040003034812 */ /* 0x000fe400078efcff */
[C---:B------:R-:W-:Y:S02]  /*3ffe0*/  LOP3.LUT P4, RZ, R22.reuse, 0x20000000, RZ, 0xc0, !PT ;  /* 0x2000000016ff7812 */ /* 0x040fe4000788c0ff */
[----:B------:R-:W-:Y:S01]  /*3fff0*/  LOP3.LUT P3, RZ, R22, 0x80000000, RZ, 0xc0, !PT ;  /* 0x8000000016ff7812 */ /* 0x000fe2000786c0ff */
[----:B----4-:R0:W-:Y:S01]  /*40000*/  @P1 STG.E.U8 desc[UR40][R12.64], R0 ;  /* 0x000000000c001986 */ /* 0x0101e2000c101128 */
[----:B------:R-:W-:Y:S02]  /*40010*/  LOP3.LUT R3, R3, 0xfffff7ff, RZ, 0xc0, !PT ;  /* 0xfffff7ff03037812 */ /* 0x000fe400078ec0ff */
[----:B0-----:R-:W-:Y:S01]  /*40020*/  PRMT R0, R8, 0x7770, RZ ;  /* 0x0000777008007816 */ /* 0x001fe200000000ff */
[----:B------:R-:W4:Y:S06]  /*40030*/  LDL.LU.64 R12, [R1+0xa98] ;  /* 0x000a9800010c7983 */ /* 0x000f2c0000300a00 */
[----:B------:R-:W-:-:S02]  /*40040*/  @P4 LOP3.LUT R3, R3, 0x800, RZ, 0xfc, !PT ;  /* 0x0000080003034812 */ /* 0x000fc400078efcff */
[----:B------:R-:W-:Y:S01]  /*40050*/  LOP3.LUT P4, RZ, R22, 0x40000000, RZ, 0xc0, !PT ;  /* 0x4000000016ff7812 */ /* 0x000fe2000788c0ff */
[----:B------:R0:W-:Y:S04]  /*40060*/  @P2 STG.E.U8 desc[UR40][R28.64], R0 ;  /* 0x000000001c002986 */ /* 0x0001e8000c101128 */
[----:B------:R-:W4:Y:S01]  /*40070*/  LDL.LU.64 R26, [R1+0xab0] ;  /* 0x000ab000011a7983 */ /* 0x000f220000300a00 */
        /* <DEDUP_REMOVED lines=9> */
[----:B--2---:R0:W-:Y:S01]  /*40110*/  @P4 STG.E.U8 desc[UR40][R16.64], R0 ;  /* 0x0000000010004986 */ /* 0x0041e2000c101128 */
[----:B------:R-:W-:-:S03]  /*40120*/  LOP3.LUT P4, RZ, R3, 0x200, RZ, 0xc0, !PT ;  /* 0x0000020003ff7812 */ /* 0x000fc6000788c0ff */
[----:B------:R1:W-:Y:S01]  /*40130*/  STL.64 [R1+0x1438], R8 ;  /* 0x0014380801007387 */ /* 0x0003e20000100a00 */
[----:B0-----:R-:W-:-:S03]  /*40140*/  PRMT R0, R18, 0x7771, RZ ;  /* 0x0000777112007816 */ /* 0x001fc600000000ff */
[----:B-1----:R-:W2:Y:S04]  /*40150*/  LDL.LU.64 R8, [R1+0xaa8] ;  /* 0x000aa80001087983 */ /* 0x002ea80000300a00 */
[----:B------:R-:W2:Y:S04]  /*40160*/  LDL.LU.64 R28, [R1+0xab8] ;  /* 0x000ab800011c7983 */ /* 0x000ea80000300a00 */
[----:B------:R-:W2:Y:S04]  /*40170*/  LDL.LU.64 R24, [R1+0xac0] ;  /* 0x000ac00001187983 */ /* 0x000ea80000300a00 */
[----:B------:R-:W2:Y:S04]  /*40180*/  LDL.LU.64 R6, [R1+0xac8] ;  /* 0x000ac80001067983 */ /* 0x000ea80000300a00 */
[----:B------:R-:W2:Y:S04]  /*40190*/  LDL.LU.64 R10, [R1+0xad0] ;  /* 0x000ad000010a7983 */ /* 0x000ea80000300a00 */
[----:B------:R-:W2:Y:S04]  /*401a0*/  LDL.LU.64 R16, [R1+0xad8] ;  /* 0x000ad80001107983 */ /* 0x000ea80000300a00 */
[----:B------:R-:W2:Y:S04]  /*401b0*/  LDL.LU R23, [R1+0x174] ;  /* 0x0001740001177983 */ /* 0x000ea80000300800 */
[----:B------:R0:W-:Y:S04]  /*401c0*/  STL.64 [R1+0x1450], R18 ;  /* 0x0014501201007387 */ /* 0x0001e80000100a00 */
[----:B0-----:R-:W2:Y:S04]  /*401d0*/  LDL.LU.64 R18, [R1+0xaa0] ;  /* 0x000aa00001127983 */ /* 0x001ea80000300a00 */
[----:B---3--:R0:W-:Y:S04]  /*401e0*/  @P4 STG.E.U8 desc[UR40][R20.64], R0 ;  /* 0x0000000014004986 */ /* 0x0081e8000c101128 */
[----:B0-----:R-:W3:Y:S01]  /*401f0*/  LDL.LU.64 R20, [R1+0x1480] ;  /* 0x0014800001147983 */ /* 0x001ee20000300a00 */
[----:B------:R-:W-:-:S02]  /*40200*/  LOP3.LUT P4, RZ, R3, 0x100, RZ, 0xc0, !PT ;  /* 0x0000010003ff7812 */ /* 0x000fc4000788c0ff */
[----:B---3--:R-:W-:-:S11]  /*40210*/  PRMT R0, R21, 0x7772, RZ ;  /* 0x0000777215007816 */ /* 0x008fd600000000ff */
[----:B------:R0:W-:Y:S04]  /*40220*/  @P4 STG.E.U8 desc[UR40][R4.64], R0 ;  /* 0x0000000004004986 */ /* 0x0001e8000c101128 */
[----:B0-----:R-:W3:Y:S01]  /*40230*/  LDL.LU.64 R4, [R1+0x1478] ;  /* 0x0014780001047983 */ /* 0x001ee20000300a00 */
[----:B------:R-:W-:-:S03]  /*40240*/  PRMT R0, R21, 0x7773, RZ ;  /* 0x0000777315007816 */ /* 0x000fc600000000ff */
[----:B------:R-:W2:Y:S01]  /*40250*/  LDL.LU R21, [R1+0x1470] ;  /* 0x0014700001157983 */ /* 0x000ea20000300800 */
[----:B------:R-:W-:-:S13]  /*40260*/  LOP3.LUT P4, RZ, R3, 0x80, RZ, 0xc0, !PT ;  /* 0x0000008003ff7812 */ /* 0x000fda000788c0ff */
[----:B------:R0:W-:Y:S01]  /*40270*/  @P4 STG.E.U8 desc[UR40][R14.64], R0 ;  /* 0x000000000e004986 */ /* 0x0001e2000c101128 */
[----:B------:R-:W-:-:S03]  /*40280*/  LOP3.LUT P4, RZ, R3, 0x40, RZ, 0xc0, !PT ;  /* 0x0000004003ff7812 */ /* 0x000fc6000788c0ff */
[----:B0-----:R-:W2:Y:S01]  /*40290*/  LDL.LU.64 R14, [R1+0x1468] ;  /* 0x00146800010e7983 */ /* 0x001ea20000300a00 */
[----:B------:R-:W-:Y:S02]  /*402a0*/  LOP3.LUT P5, RZ, R22, 0x200000, RZ, 0xc0, !PT ;  /* 0x0020000016ff7812 */ /* 0x000fe400078ac0ff */
[----:B---3--:R-:W-:-:S07]  /*402b0*/  PRMT R0, R4, 0x7772, RZ ;  /* 0x0000777204007816 */ /* 0x008fce00000000ff */
[----:B----4-:R0:W-:Y:S04]  /*402c0*/  @P4 STG.E.U8 desc[UR40][R12.64], R0 ;  /* 0x000000000c004986 */ /* 0x0101e8000c101128 */
[----:B0-----:R-:W3:Y:S01]  /*402d0*/  LDL.LU.64 R12, [R1+0x1460] ;  /* 0x00146000010c7983 */ /* 0x001ee20000300a00 */
[C---:B------:R-:W-:Y:S02]  /*402e0*/  LOP3.LUT P4, RZ, R3.reuse, 0x20, RZ, 0xc0, !PT ;  /* 0x0000002003ff7812 */ /* 0x040fe4000788c0ff */
[----:B------:R-:W-:Y:S02]  /*402f0*/  PRMT R0, R4, 0x7773, RZ ;  /* 0x0000777304007816 */ /* 0x000fe400000000ff */
[----:B------:R-:W4:Y:S09]  /*40300*/  LDL.LU R4, [R1+0x145c] ;  /* 0x00145c0001047983 */ /* 0x000f320000300800 */
[----:B--2---:R0:W-:Y:S01]  /*40310*/  @P4 STG.E.U8 desc[UR40][R18.64], R0 ;  /* 0x0000000012004986 */ /* 0x0041e2000c101128 */
[----:B------:R-:W-:-:S02]  /*40320*/  LOP3.LUT P4, RZ, R3, 0x10, RZ, 0xc0, !PT ;  /* 0x0000001003ff7812 */ /* 0x000fc4000788c0ff */
[----:B0-----:R-:W-:-:S11]  /*40330*/  PRMT R0, R21, 0x7772, RZ ;  /* 0x0000777215007816 */ /* 0x001fd600000000ff */
[----:B------:R0:W-:Y:S02]  /*40340*/  @P4 STG.E.U8 desc[UR40][R8.64], R0 ;  /* 0x0000000008004986 */ /* 0x0001e4000c101128 */
[----:B0-----:R-:W-:Y:S02]  /*40350*/  PRMT R0, R21, 0x7773, RZ ;  /* 0x0000777315007816 */ /* 0x001fe400000000ff */
[----:B------:R-:W2:Y:S04]  /*40360*/  LDL.LU R21, [R1+0x1458] ;  /* 0x0014580001157983 */ /* 0x000ea80000300800 */
[----:B------:R0:W-:Y:S04]  /*40370*/  @P5 STG.E.U8 desc[UR40][R26.64], R0 ;  /* 0x000000001a005986 */ /* 0x0001e8000c101128 */
[----:B0-----:R-:W2:Y:S01]  /*40380*/  LDL.LU.64 R26, [R1+0xae0] ;  /* 0x000ae000011a7983 */ /* 0x001ea20000300a00 */
[----:B------:R-:W-:-:S02]  /*40390*/  LOP3.LUT P6, RZ, R22, 0x100000, RZ, 0xc0, !PT ;  /* 0x0010000016ff7812 */ /* 0x000fc400078cc0ff */
[C---:B------:R-:W-:Y:S02]  /*403a0*/  LOP3.LUT P0, RZ, R22.reuse, 0x80000, RZ, 0xc0, !PT ;  /* 0x0008000016ff7812 */ /* 0x040fe4000780c0ff */
[C---:B------:R-:W-:Y:S02]  /*403b0*/  LOP3.LUT P1, RZ, R22.reuse, 0x40000, RZ, 0xc0, !PT ;  /* 0x0004000016ff7812 */ /* 0x040fe4000782c0ff */
[C---:B------:R-:W-:Y:S02]  /*403c0*/  LOP3.LUT P2, RZ, R22.reuse, 0x20000, RZ, 0xc0, !PT ;  /* 0x0002000016ff7812 */ /* 0x040fe4000784c0ff */
[C---:B------:R-:W-:Y:S02]  /*403d0*/  LOP3.LUT P3, RZ, R22.reuse, 0x10000, RZ, 0xc0, !PT ;  /* 0x0001000016ff7812 */ /* 0x040fe4000786c0ff */
[----:B------:R-:W-:Y:S02]  /*403e0*/  LOP3.LUT P4, RZ, R22, 0x8, RZ, 0xc0, !PT ;  /* 0x0000000816ff7812 */ /* 0x000fe4000788c0ff */
[----:B---3--:R-:W-:-:S05]  /*403f0*/  PRMT R0, R12, 0x7772, RZ ;  /* 0x000077720c007816 */ /* 0x008fca00000000ff */
[----:B------:R0:W-:Y:S02]  /*40400*/  @P6 STG.E.U8 desc[UR40][R28.64], R0 ;  /* 0x000000001c006986 */ /* 0x0001e4000c101128 */
[----:B0-----:R-:W-:Y:S02]  /*40410*/  PRMT R0, R12, 0x7773, RZ ;  /* 0x000077730c007816 */ /* 0x001fe400000000ff */
[----:B------:R-:W3:Y:S04]  /*40420*/  LDL.LU.64 R28, [R1+0xae8] ;  /* 0x000ae800011c7983 */ /* 0x000ee80000300a00 */
[----:B------:R0:W-:Y:S02]  /*40430*/  @P0 STG.E.U8 desc[UR40][R24.64], R0 ;  /* 0x0000000018000986 */ /* 0x0001e4000c101128 */
[----:B0-----:R-:W-:-:S02]  /*40440*/  PRMT R0, R13, 0x7772, RZ ;  /* 0x000077720d007816 */ /* 0x001fc400000000ff */
[----:B------:R-:W3:Y:S04]  /*40450*/  LDL.LU.64 R24, [R1+0xaf0] ;  /* 0x000af00001187983 */ /* 0x000ee80000300a00 */
[----:B------:R0:W-:Y:S04]  /*40460*/  @P1 STG.E.U8 desc[UR40][R6.64], R0 ;  /* 0x0000000006001986 */ /* 0x0001e8000c101128 */
[----:B0-----:R-:W3:Y:S01]  /*40470*/  LDL.LU.64 R6, [R1+0xaf8] ;  /* 0x000af80001067983 */ /* 0x001ee20000300a00 */
[----:B------:R-:W-:-:S03]  /*40480*/  PRMT R0, R13, 0x7773, RZ ;  /* 0x000077730d007816 */ /* 0x000fc600000000ff */
[----:B------:R-:W3:Y:S04]  /*40490*/  LDL.LU.64 R12, [R1+0xb00] ;  /* 0x000b0000010c7983 */ /* 0x000ee80000300a00 */
[----:B------:R0:W-:Y:S04]  /*404a0*/  @P2 STG.E.U8 desc[UR40][R10.64], R0 ;  /* 0x000000000a002986 */ /* 0x0001e8000c101128 */
[----:B0-----:R-:W3:Y:S01]  /*404b0*/  LDL.LU.64 R10, [R1+0xb08] ;  /* 0x000b0800010a7983 */ /* 0x001ee20000300a00 */
[----:B------:R-:W-:-:S05]  /*404c0*/  PRMT R0, R23, 0x7772, RZ ;  /* 0x0000777217007816 */ /* 0x000fca00000000ff */
[----:B------:R0:W-:Y:S04]  /*404d0*/  @P3 STG.E.U8 desc[UR40][R16.64], R0 ;  /* 0x0000000010003986 */ /* 0x0001e8000c101128 */
[----:B0-----:R-:W3:Y:S01]  /*404e0*/  LDL.LU.64 R16, [R1+0xb10] ;  /* 0x000b100001107983 */ /* 0x001ee20000300a00 */
[----:B------:R-:W-:-:S03]  /*404f0*/  LOP3.LUT P0, RZ, R22, 0x8000, RZ, 0xc0, !PT ;  /* 0x0000800016ff7812 */ /* 0x000fc6000780c0ff */
[----:B------:R-:W3:Y:S01]  /*40500*/  LDL.LU.64 R18, [R1+0xb18] ;  /* 0x000b180001127983 */ /* 0x000ee20000300a00 */
[----:B------:R-:W-:-:S09]  /*40510*/  PRMT R0, R23, 0x7773, RZ ;  /* 0x0000777317007816 */ /* 0x000fd200000000ff */
[----:B--2---:R0:W-:Y:S04]  /*40520*/  @P0 STG.E.U8 desc[UR40][R26.64], R0 ;  /* 0x000000001a000986 */ /* 0x0041e8000c101128 */
[----:B0-----:R-:W2:Y:S01]  /*40530*/  LDL.LU.64 R26, [R1+0xb20] ;  /* 0x000b2000011a7983 */ /* 0x001ea20000300a00 */
[----:B----4-:R-:W-:Y:S02]  /*40540*/  LOP3.LUT R4, R4, 0xefffffff, RZ, 0xc0, !PT ;  /* 0xefffffff04047812 */ /* 0x010fe400078ec0ff */
[----:B------:R-:W-:Y:S01]  /*40550*/  LOP3.LUT R3, R3, 0xfffffffe, RZ, 0xc0, !PT ;  /* 0xfffffffe03037812 */ /* 0x000fe200078ec0ff */
[----:B------:R-:W4:Y:S01]  /*40560*/  LDL.LU.64 R8, [R1+0xb28] ;  /* 0x000b280001087983 */ /* 0x000f220000300a00 */
        /* <DEDUP_REMOVED lines=11> */
[----:B------:R-:W-:Y:S02]  /*40620*/  @P4 LOP3.LUT R3, R3, 0x1, RZ, 0xfc, !PT ;  /* 0x0000000103034812 */ /* 0x000fe400078efcff */
[----:B------:R-:W-:Y:S02]  /*40630*/  LOP3.LUT P4, RZ, R22, 0x100, RZ, 0xc0, !PT ;  /* 0x0000010016ff7812 */ /* 0x000fe4000788c0ff */
[----:B------:R-:W-:-:S11]  /*40640*/  LOP3.LUT R3, R3, 0xfffffffd, RZ, 0xc0, !PT ;  /* 0xfffffffd03037812 */ /* 0x000fd600078ec0ff */
[----:B------:R-:W-:Y:S02]  /*40650*/  @P4 LOP3.LUT R3, R3, 0x2, RZ, 0xfc, !PT ;  /* 0x0000000203034812 */ /* 0x000fe400078efcff */
[C---:B------:R-:W-:Y:S02]  /*40660*/  LOP3.LUT P4, RZ, R22.reuse, 0x200, RZ, 0xc0, !PT ;  /* 0x0000020016ff7812 */ /* 0x040fe4000788c0ff */
[----:B------:R-:W-:Y:S02]  /*40670*/  LOP3.LUT R3, R3, 0xfffffffb, RZ, 0xc0, !PT ;  /* 0xfffffffb03037812 */ /* 0x000fe400078ec0ff */
[C---:B------:R-:W-:Y:S02]  /*40680*/  LOP3.LUT P1, RZ, R22.reuse, 0x4000, RZ, 0xc0, !PT ;  /* 0x0000400016ff7812 */ /* 0x040fe4000782c0ff */
[----:B------:R-:W-:Y:S02]  /*40690*/  LOP3.LUT P2, RZ, R22, 0x2000, RZ, 0xc0, !PT ;  /* 0x0000200016ff7812 */ /* 0x000fe4000784c0ff */
[----:B------:R-:W-:-:S05]  /*406a0*/  PRMT R0, R14, 0x7772, RZ ;  /* 0x000077720e007816 */ /* 0x000fca00000000ff */
[----:B------:R-:W-:Y:S02]  /*406b0*/  @P4 LOP3.LUT R3, R3, 0x4, RZ, 0xfc, !PT ;  /* 0x0000000403034812 */ /* 0x000fe400078efcff */
[C---:B------:R-:W-:Y:S02]  /*406c0*/  LOP3.LUT P4, RZ, R22.reuse, 0x400, RZ, 0xc0, !PT ;  /* 0x0000040016ff7812 */ /* 0x040fe4000788c0ff */
[----:B------:R-:W-:Y:S02]  /*406d0*/  LOP3.LUT P3, RZ, R22, 0x1000, RZ, 0xc0, !PT ;  /* 0x0000100016ff7812 */ /* 0x000fe4000786c0ff */
[----:B------:R-:W-:-:S09]  /*406e0*/  LOP3.LUT R3, R3, 0xfffffff7, RZ, 0xc0, !PT ;  /* 0xfffffff703037812 */ /* 0x000fd200078ec0ff */
[----:B------:R-:W-:Y:S02]  /*406f0*/  @P4 LOP3.LUT R3, R3, 0x8, RZ, 0xfc, !PT ;  /* 0x0000000803034812 */ /* 0x000fe400078efcff */
[C---:B------:R-:W-:Y:S02]  /*40700*/  LOP3.LUT P4, RZ, R22.reuse, 0x800, RZ, 0xc0, !PT ;  /* 0x0000080016ff7812 */ /* 0x040fe4000788c0ff */
[C---:B------:R-:W-:Y:S02]  /*40710*/  LOP3.LUT P5, RZ, R22.reuse, 0x4, RZ, 0xc0, !PT ;  /* 0x0000000416ff7812 */ /* 0x040fe400078ac0ff */
[C---:B------:R-:W-:Y:S02]  /*40720*/  LOP3.LUT P6, RZ, R22.reuse, 0x2, RZ, 0xc0, !PT ;  /* 0x0000000216ff7812 */ /* 0x040fe400078cc0ff */
[----:B------:R-:W-:Y:S02]  /*40730*/  LOP3.LUT P0, RZ, R22, 0x1, RZ, 0xc0, !PT ;  /* 0x0000000116ff7812 */ /* 0x000fe4000780c0ff */
[----:B------:R-:W4:Y:S04]  /*40740*/  LDL.LU.64 R22, [R1+0xb38] ;  /* 0x000b380001167983 */ /* 0x000f280000300a00 */
[----:B---3--:R0:W-:Y:S02]  /*40750*/  @P1 STG.E.U8 desc[UR40][R28.64], R0 ;  /* 0x000000001c001986 */ /* 0x0081e4000c101128 */
[----:B0-----:R-:W-:-:S02]  /*40760*/  PRMT R0, R14, 0x7773, RZ ;  /* 0x000077730e007816 */ /* 0x001fc400000000ff */
[----:B------:R-:W3:Y:S04]  /*40770*/  LDL.LU.64 R28, [R1+0xb40] ;  /* 0x000b4000011c7983 */ /* 0x000ee80000300a00 */
[----:B------:R0:W-:Y:S02]  /*40780*/  @P2 STG.E.U8 desc[UR40][R24.64], R0 ;  /* 0x0000000018002986 */ /* 0x0001e4000c101128 */
[C---:B0-----:R-:W-:Y:S02]  /*40790*/  PRMT R0, R15.reuse, 0x7772, RZ ;  /* 0x000077720f007816 */ /* 0x041fe400000000ff */
[----:B------:R-:W3:Y:S04]  /*407a0*/  LDL.LU.64 R24, [R1+0xb48] ;  /* 0x000b480001187983 */ /* 0x000ee80000300a00 */
[----:B------:R0:W-:Y:S02]  /*407b0*/  @P3 STG.E.U8 desc[UR40][R6.64], R0 ;  /* 0x0000000006003986 */ /* 0x0001e4000c101128 */
[----:B0-----:R-:W-:-:S02]  /*407c0*/  PRMT R0, R15, 0x7773, RZ ;  /* 0x000077730f007816 */ /* 0x001fc400000000ff */
[----:B------:R-:W3:Y:S04]  /*407d0*/  LDL.LU.64 R6, [R1+0xb50] ;  /* 0x000b500001067983 */ /* 0x000ee80000300a00 */
[----:B------:R0:W-:Y:S01]  /*407e0*/  @P4 STG.E.U8 desc[UR40][R12.64], R0 ;  /* 0x000000000c004986 */ /* 0x0001e2000c101128 */
[----:B------:R-:W-:-:S03]  /*407f0*/  LOP3.LUT P4, RZ, R3, 0x8, RZ, 0xc0, !PT ;  /* 0x0000000803ff7812 */ /* 0x000fc6000788c0ff */
[----:B------:R-:W3:Y:S01]  /*40800*/  LDL.LU.64 R14, [R1+0xb58] ;  /* 0x000b5800010e7983 */ /* 0x000ee20000300a00 */
[----:B0-----:R-:W-:-:S03]  /*40810*/  PRMT R0, R2, 0x7772, RZ ;  /* 0x0000777202007816 */ /* 0x001fc600000000ff */
[----:B------:R-:W3:Y:S06]  /*40820*/  LDL.LU.64 R12, [R1+0xb60] ;  /* 0x000b6000010c7983 */ /* 0x000eec0000300a00 */
        /* <DEDUP_REMOVED lines=9> */
[----:B------:R-:W-:-:S02]  /*408c0*/  LOP3.LUT P4, RZ, R3, 0x1, RZ, 0xc0, !PT ;  /* 0x0000000103ff7812 */ /* 0x000fc4000788c0ff */
[----:B0-----:R-:W-:Y:S01]  /*408d0*/  PRMT R0, R20, 0x7773, RZ ;  /* 0x0000777314007816 */ /* 0x001fe200000000ff */
[----:B------:R-:W3:Y:S04]  /*408e0*/  LDL.LU.64 R18, [R1+0x1450] ;  /* 0x0014500001127983 */ /* 0x000ee80000300a00 */
[----:B------:R-:W3:Y:S04]  /*408f0*/  LDL.LU.64 R2, [R1+0xb30] ;  /* 0x000b300001027983 */ /* 0x000ee80000300a00 */
[----:B------:R-:W3:Y:S04]  /*40900*/  LDL.LU R20, [R1+0x1448] ;  /* 0x0014480001147983 */ /* 0x000ee80000300800 */
[----:B--2---:R0:W-:Y:S04]  /*40910*/  @P4 STG.E.U8 desc[UR40][R26.64], R0 ;  /* 0x000000001a004986 */ /* 0x0041e8000c101128 */
[----:B0-----:R-:W2:Y:S01]  /*40920*/  LDL.LU.64 R26, [R1+0x1440] ;  /* 0x00144000011a7983 */ /* 0x001ea20000300a00 */
[----:B------:R-:W-:-:S02]  /*40930*/  LOP3.LUT P4, RZ, R4, 0x80000000, RZ, 0xc0, !PT ;  /* 0x8000000004ff7812 */ /* 0x000fc4000788c0ff */
[----:B--2---:R-:W-:-:S11]  /*40940*/  PRMT R0, R27, 0x7772, RZ ;  /* 0x000077721b007816 */ /* 0x004fd600000000ff */
[----:B----4-:R0:W-:Y:S04]  /*40950*/  @P4 STG.E.U8 desc[UR40][R8.64], R0 ;  /* 0x0000000008004986 */ /* 0x0101e8000c101128 */
[----:B0-----:R-:W2:Y:S01]  /*40960*/  LDL.LU.64 R8, [R1+0x1438] ;  /* 0x0014380001087983 */ /* 0x001ea20000300a00 */
[----:B------:R-:W-:Y:S02]  /*40970*/  LOP3.LUT P4, RZ, R4, 0x40000000, RZ, 0xc0, !PT ;  /* 0x4000000004ff7812 */ /* 0x000fe4000788c0ff */
[----:B------:R-:W-:-:S11]  /*40980*/  PRMT R0, R27, 0x7773, RZ ;  /* 0x000077731b007816 */ /* 0x000fd600000000ff */
[----:B---3--:R0:W-:Y:S01]  /*40990*/  @P4 STG.E.U8 desc[UR40][R2.64], R0 ;  /* 0x0000000002004986 */ /* 0x0081e2000c101128 */
[----:B------:R-:W-:Y:S02]  /*409a0*/  LOP3.LUT P4, RZ, R4, 0x20000000, RZ, 0xc0, !PT ;  /* 0x2000000004ff7812 */ /* 0x000fe4000788c0ff */
[----:B0-----:R-:W-:-:S11]  /*409b0*/  PRMT R0, R5, 0x7772, RZ ;  /* 0x0000777205007816 */ /* 0x001fd600000000ff */
[----:B------:R0:W-:Y:S01]  /*409c0*/  @P4 STG.E.U8 desc[UR40][R22.64], R0 ;  /* 0x0000000016004986 */ /* 0x0001e2000c101128 */
[----:B------:R-:W-:Y:S02]  /*409d0*/  LOP3.LUT P4, RZ, R4, 0x10000000, RZ, 0xc0, !PT ;  /* 0x1000000004ff7812 */ /* 0x000fe4000788c0ff */
[----:B0-----:R-:W-:-:S11]  /*409e0*/  PRMT R0, R5, 0x7773, RZ ;  /* 0x0000777305007816 */ /* 0x001fd600000000ff */
[----:B------:R0:W-:Y:S01]  /*409f0*/  @P4 STG.E.U8 desc[UR40][R28.64], R0 ;  /* 0x000000001c004986 */ /* 0x0001e2000c101128 */
[----:B------:R-:W-:Y:S02]  /*40a00*/  LOP3.LUT P1, RZ, R21, 0x80000000, RZ, 0xc0, !PT ;  /* 0x8000000015ff7812 */ /* 0x000fe4000782c0ff */
[----:B0-----:R-:W-:-:S05]  /*40a10*/  PRMT R0, R26, 0x7772, RZ ;  /* 0x000077721a007816 */ /* 0x001fca00000000ff */
[----:B------:R0:W-:Y:S01]  /*40a20*/  @P5 STG.E.U8 desc[UR40][R24.64], R0 ;  /* 0x0000000018005986 */ /* 0x0001e2000c101128 */
[----:B------:R-:W-:Y:S02]  /*40a30*/  LOP3.LUT P2, RZ, R21, 0x40000000, RZ, 0xc0, !PT ;  /* 0x4000000015ff7812 */ /* 0x000fe4000784c0ff */
[----:B0-----:R-:W-:-:S05]  /*40a40*/  PRMT R0, R26, 0x7773, RZ ;  /* 0x000077731a007816 */ /* 0x001fca00000000ff */
[----:B------:R2:W-:Y:S02]  /*40a50*/  @P6 STG.E.U8 desc[UR40][R6.64], R0 ;  /* 0x0000000006006986 */ /* 0x0005e4000c101128 */
[----:B--2---:R-:W-:-:S05]  /*40a60*/  PRMT R0, R8, 0x7772, RZ ;  /* 0x0000777208007816 */ /* 0x004fca00000000ff */
        /* <DEDUP_REMOVED lines=9> */
[----:B------:R-:W3:Y:S10]  /*40b00*/  LDL.LU.64 R26, [R1+0xb80] ;  /* 0x000b8000011a7983 */ /* 0x000ef40000300a00 */
[----:B------:R0:W-:Y:S04]  /*40b10*/  @P3 STG.E.U8 desc[UR40][R16.64], R0 ;  /* 0x0000000010003986 */ /* 0x0001e8000c101128 */
[----:B0-----:R-:W4:Y:S01]  /*40b20*/  LDL.LU.64 R16, [R1+0xb88] ;  /* 0x000b880001107983 */ /* 0x001f220000300a00 */
[----:B------:R-:W-:-:S03]  /*40b30*/  PRMT R0, R18, 0x7772, RZ ;  /* 0x0000777212007816 */ /* 0x000fc600000000ff */
[----:B------:R-:W3:Y:S04]  /*40b40*/  LDL.LU.64 R14, [R1+0xb90] ;  /* 0x000b9000010e7983 */ /* 0x000ee80000300a00 */
[----:B------:R-:W3:Y:S04]  /*40b50*/  LDL.LU.64 R10, [R1+0xb98] ;  /* 0x000b9800010a7983 */ /* 0x000ee80000300a00 */
[----:B------:R-:W3:Y:S04]  /*40b60*/  LDL.LU R12, [R1+0x140] ;  /* 0x00014000010c7983 */ /* 0x000ee80000300800 */
[----:B------:R-:W3:Y:S04]  /*40b70*/  LDL.LU R13, [R1+0x144] ;  /* 0x00014400010d7983 */ /* 0x000ee80000300800 */
[----:B------:R-:W3:Y:S04]  /*40b80*/  LDL.LU R3, [R1+0x148] ;  /* 0x0001480001037983 */ /* 0x000ee80000300800 */
[----:B------:R-:W3:Y:S01]  /*40b90*/  LDL.LU R6, [R1+0x14c] ;  /* 0x00014c0001067983 */ /* 0x000ee20000300800 */
[----:B------:R-:W-:-:S02]  /*40ba0*/  LOP3.LUT P4, RZ, R21, 0x10000, RZ, 0xc0, !PT ;  /* 0x0001000015ff7812 */ /* 0x000fc4000788c0ff */
[----:B------:R-:W-:-:S11]  /*40bb0*/  LOP3.LUT R4, R4, 0xffefffff, RZ, 0xc0, !PT ;  /* 0xffefffff04047812 */ /* 0x000fd600078ec0ff */
[----:B------:R-:W-:Y:S02]  /*40bc0*/  @P4 LOP3.LUT R4, R4, 0x100000, RZ, 0xfc, !PT ;  /* 0x0010000004044812 */ /* 0x000fe400078efcff */
[----:B------:R-:W-:Y:S02]  /*40bd0*/  LOP3.LUT P4, RZ, R21, 0x20000, RZ, 0xc0, !PT ;  /* 0x0002000015ff7812 */ /* 0x000fe4000788c0ff */
[----:B------:R-:W-:-:S11]  /*40be0*/  LOP3.LUT R4, R4, 0xffdfffff, RZ, 0xc0, !PT ;  /* 0xffdfffff04047812 */ /* 0x000fd600078ec0ff */
[----:B------:R-:W-:Y:S01]  /*40bf0*/  @P4 LOP3.LUT R4, R4, 0x200000, RZ, 0xfc, !PT ;  /* 0x0020000004044812 */ /* 0x000fe200078efcff */
[----:B--2---:R0:W-:Y:S04]  /*40c00*/  @P0 STG.E.U8 desc[UR40][R8.64], R0 ;  /* 0x0000000008000986 */ /* 0x0041e8000c101128 */
[----:B0-----:R-:W2:Y:S04]  /*40c10*/  LDL.LU.64 R8, [R1+0xba0] ;  /* 0x000ba00001087983 */ /* 0x001ea80000300a00 */
        /* <DEDUP_REMOVED lines=15> */
[C---:B------:R-:W-:Y:S02]  /*40d10*/  LOP3.LUT P2, RZ, R21.reuse, 0x4000000, RZ, 0xc0, !PT ;  /* 0x0400000015ff7812 */ /* 0x040fe4000784c0ff */
[----:B------:R-:W-:Y:S02]  /*40d20*/  LOP3.LUT R4, R4, 0xfbffffff, RZ, 0xc0, !PT ;  /* 0xfbffffff04047812 */ /* 0x000fe400078ec0ff */
[----:B------:R-:W-:Y:S02]  /*40d30*/  PRMT R0, R18, 0x7773, RZ ;  /* 0x0000777312007816 */ /* 0x000fe400000000ff */
[----:B------:R-:W-:-:S03]  /*40d40*/  LOP3.LUT P3, RZ, R21, 0x2000000, RZ, 0xc0, !PT ;  /* 0x0200000015ff7812 */ /* 0x000fc6000786c0ff */
[----:B---3--:R0:W-:Y:S02]  /*40d50*/  @P1 STG.E.U8 desc[UR40][R26.64], R0 ;  /* 0x000000001a001986 */ /* 0x0081e4000c101128 */
[----:B------:R-:W-:Y:S02]  /*40d60*/  @P4 LOP3.LUT R4, R4, 0x4000000, RZ, 0xfc, !PT ;  /* 0x0400000004044812 */ /* 0x000fe400078efcff */
[----:B------:R-:W-:Y:S02]  /*40d70*/  LOP3.LUT P4, RZ, R21, 0x800000, RZ, 0xc0, !PT ;  /* 0x0080000015ff7812 */ /* 0x000fe4000788c0ff */
[----:B0-----:R-:W-:Y:S02]  /*40d80*/  PRMT R0, R12, 0x7770, RZ ;  /* 0x000077700c007816 */ /* 0x001fe400000000ff */
[----:B------:R-:W-:-:S03]  /*40d90*/  LOP3.LUT R4, R4, 0xf7ffffff, RZ, 0xc0, !PT ;  /* 0xf7ffffff04047812 */ /* 0x000fc600078ec0ff */
[----:B----4-:R0:W-:Y:S06]  /*40da0*/  @P2 STG.E.U8 desc[UR40][R16.64], R0 ;  /* 0x0000000010002986 */ /* 0x0101ec000c101128 */
[----:B------:R-:W-:Y:S02]  /*40db0*/  @P4 LOP3.LUT R4, R4, 0x8000000, RZ, 0xfc, !PT ;  /* 0x0800000004044812 */ /* 0x000fe400078efcff */
[C---:B------:R-:W-:Y:S02]  /*40dc0*/  LOP3.LUT P4, RZ, R21.reuse, 0x1000000, RZ, 0xc0, !PT ;  /* 0x0100000015ff7812 */ /* 0x040fe4000788c0ff */
[----:B------:R-:W-:-:S02]  /*40dd0*/  LOP3.LUT P5, RZ, R21, 0x8000, RZ, 0xc0, !PT ;  /* 0x0000800015ff7812 */ /* 0x000fc400078ac0ff */
[----:B0-----:R-:W-:Y:S02]  /*40de0*/  PRMT R0, R12, 0x7771, RZ ;  /* 0x000077710c007816 */ /* 0x001fe400000000ff */
[C---:B------:R-:W-:Y:S02]  /*40df0*/  LOP3.LUT P6, RZ, R21.reuse, 0x4000, RZ, 0xc0, !PT ;  /* 0x0000400015ff7812 */ /* 0x040fe400078cc0ff */
[C---:B------:R-:W-:Y:S01]  /*40e00*/  LOP3.LUT P0, RZ, R21.reuse, 0x2000, RZ, 0xc0, !PT ;  /* 0x0000200015ff7812 */ /* 0x040fe2000780c0ff */
[----:B------:R-:W-:Y:S01]  /*40e10*/  @P3 STG.E.U8 desc[UR40][R14.64], R0 ;  /* 0x000000000e003986 */ /* 0x000fe2000c101128 */
[C---:B------:R-:W-:Y:S02]  /*40e20*/  LOP3.LUT P1, RZ, R21.reuse, 0x1000, RZ, 0xc0, !PT ;  /* 0x0000100015ff7812 */ /* 0x040fe4000782c0ff */
[C---:B------:R-:W-:Y:S02]  /*40e30*/  LOP3.LUT P2, RZ, R21.reuse, 0x800, RZ, 0xc0, !PT ;  /* 0x0000080015ff7812 */ /* 0x040fe4000784c0ff */
[----:B------:R-:W-:Y:S01]  /*40e40*/  LOP3.LUT P3, RZ, R21, 0x400, RZ, 0xc0, !PT ;  /* 0x0000040015ff7812 */ /* 0x000fe2000786c0ff */
[----:B--2---:R0:W-:Y:S04]  /*40e50*/  STL.64 [R1+0x1430], R6 ;  /* 0x0014300601007387 */ /* 0x0041e80000100a00 */
[----:B------:R-:W2:Y:S04]  /*40e60*/  LDL.LU.64 R16, [R1+0xba8] ;  /* 0x000ba80001107983 */ /* 0x000ea80000300a00 */
[----:B0-----:R-:W3:Y:S04]  /*40e70*/  LDL.LU.64 R6, [R1+0xbb0] ;  /* 0x000bb00001067983 */ /* 0x001ee80000300a00 */
[----:B------:R-:W4:Y:S04]  /*40e80*/  LDL.LU R5, [R1+0x138] ;  /* 0x0001380001057983 */ /* 0x000f280000300800 */
[----:B------:R0:W-:Y:S04]  /*40e90*/  STL.64 [R1+0x1418], R20 ;  /* 0x0014181401007387 */ /* 0x0001e80000100a00 */
[----:B0-----:R-:W2:Y:S01]  /*40ea0*/  LDL.LU.64 R20, [R1+0xbc8] ;  /* 0x000bc80001147983 */ /* 0x001ea20000300a00 */
[----:B------:R-:W-:-:S05]  /*40eb0*/  PRMT R0, R13, 0x7770, RZ ;  /* 0x000077700d007816 */ /* 0x000fca00000000ff */
[----:B------:R0:W-:Y:S01]  /*40ec0*/  @P4 STG.E.U8 desc[UR40][R10.64], R0 ;  /* 0x000000000a004986 */ /* 0x0001e2000c101128 */
[C---:B------:R-:W-:Y:S02]  /*40ed0*/  LOP3.LUT P4, RZ, R4.reuse, 0x8000000, RZ, 0xc0, !PT ;  /* 0x0800000004ff7812 */ /* 0x040fe4000788c0ff */
[----:B0-----:R-:W-:Y:S01]  /*40ee0*/  PRMT R0, R13, 0x7771, RZ ;  /* 0x000077710d007816 */ /* 0x001fe200000000ff */
[----:B--2---:R0:W-:Y:S04]  /*40ef0*/  STL.64 [R1+0x1420], R20 ;  /* 0x0014201401007387 */ /* 0x0041e80000100a00 */
[----:B0-----:R-:W2:Y:S06]  /*40f00*/  LDL.LU.64 R20, [R1+0xbc0] ;  /* 0x000bc00001147983 */ /* 0x001eac0000300a00 */
[----:B------:R0:W-:Y:S01]  /*40f10*/  @P4 STG.E.U8 desc[UR40][R8.64], R0 ;  /* 0x0000000008004986 */ /* 0x0001e2000c101128 */
[----:B------:R-:W-:Y:S01]  /*40f20*/  LOP3.LUT P4, RZ, R4, 0x4000000, RZ, 0xc0, !PT ;  /* 0x0400000004ff7812 */ /* 0x000fe2000788c0ff */
[----:B------:R-:W-:Y:S01]  /*40f30*/  IMAD.MOV.U32 R18, RZ, RZ, R19 ;  /* 0x000000ffff127224 */ /* 0x000fe200078e0013 */
[----:B0-----:R-:W-:-:S11]  /*40f40*/  PRMT R0, R3, 0x7770, RZ ;  /* 0x0000777003007816 */ /* 0x001fd600000000ff */
[----:B------:R0:W-:Y:S01]  /*40f50*/  @P4 STG.E.U8 desc[UR40][R16.64], R0 ;  /* 0x0000000010004986 */ /* 0x0001e2000c101128 */
[----:B------:R-:W-:Y:S02]  /*40f60*/  LOP3.LUT P4, RZ, R4, 0x2000000, RZ, 0xc0, !PT ;  /* 0x0200000004ff7812 */ /* 0x000fe4000788c0ff */
[----:B0-----:R-:W-:-:S11]  /*40f70*/  PRMT R0, R3, 0x7771, RZ ;  /* 0x0000777103007816 */ /* 0x001fd600000000ff */
[----:B---3--:R-:W-:Y:S04]  /*40f80*/  @P4 STG.E.U8 desc[UR40][R6.64], R0 ;  /* 0x0000000006004986 */ /* 0x008fe8000c101128 */
[----:B--2---:R0:W-:Y:S04]  /*40f90*/  STL.64 [R1+0x1428], R20 ;  /* 0x0014281401007387 */ /* 0x0041e80000100a00 */
[----:B0-----:R-:W2:Y:S04]  /*40fa0*/  LDL.LU.64 R20, [R1+0xbb8] ;  /* 0x000bb80001147983 */ /* 0x001ea80000300a00 */
[----:B------:R-:W3:Y:S04]  /*40fb0*/  LDL.LU.64 R22, [R1+0xbd8] ;  /* 0x000bd80001167983 */ /* 0x000ee80000300a00 */
[----:B------:R-:W2:Y:S04]  /*40fc0*/  LDL R29, [R1+0x134] ;  /* 0x00013400011d7983 */ /* 0x000ea80000100800 */
[----:B------:R-:W2:Y:S04]  /*40fd0*/  LDL.LU R19, [R1+0x13c] ;  /* 0x00013c0001137983 */ /* 0x000ea80000300800 */
[----:B------:R0:W-:Y:S04]  /*40fe0*/  STL.64 [R1+0x13f8], R12 ;  /* 0x0013f80c01007387 */ /* 0x0001e80000100a00 */
[----:B0-----:R-:W2:Y:S04]  /*40ff0*/  LDL.LU.64 R12, [R1+0xbd0] ;  /* 0x000bd000010c7983 */ /* 0x001ea80000300a00 */
[----:B------:R-:W2:Y:S04]  /*41000*/  LDL.LU.64 R24, [R1+0xbe0] ;  /* 0x000be00001187983 */ /* 0x000ea80000300a00 */
[----:B------:R-:W2:Y:S04]  /*41010*/  LDL.LU.64 R26, [R1+0xbe8] ;  /* 0x000be800011a7983 */ /* 0x000ea80000300a00 */
        /* <DEDUP_REMOVED lines=20> */
[----:B------:R0:W-:Y:S01]  /*41160*/  @P4 STG.E.U8 desc[UR40][R12.64], R0 ;  /* 0x000000000c004986 */ /* 0x0001e2000c101128 */
[----:B------:R-:W-:-:S02]  /*41170*/  LOP3.LUT P4, RZ, R4, 0x100000, RZ, 0xc0, !PT ;  /* 0x0010000004ff7812 */ /* 0x000fc4000788c0ff */
[----:B0-----:R-:W-:-:S11]  /*41180*/  PRMT R0, R29, 0x7770, RZ ;  /* 0x000077701d007816 */ /* 0x001fd600000000ff */
[----:B---3--:R0:W-:Y:S02]  /*41190*/  @P4 STG.E.U8 desc[UR40][R22.64], R0 ;  /* 0x0000000016004986 */ /* 0x0081e4000c101128 */
[----:B0-----:R-:W-:-:S05]  /*411a0*/  PRMT R0, R29, 0x7771, RZ ;  /* 0x000077711d007816 */ /* 0x001fca00000000ff */
[----:B------:R4:W-:Y:S02]  /*411b0*/  @P5 STG.E.U8 desc[UR40][R24.64], R0 ;  /* 0x0000000018005986 */ /* 0x0009e4000c101128 */
[----:B----4-:R-:W-:-:S05]  /*411c0*/  PRMT R0, R5, 0x7770, RZ ;  /* 0x0000777005007816 */ /* 0x010fca00000000ff */
[----:B------:R0:W-:Y:S02]  /*411d0*/  @P6 STG.E.U8 desc[UR40][R26.64], R0 ;  /* 0x000000001a006986 */ /* 0x0001e4000c101128 */
[----:B0-----:R-:W-:-:S05]  /*411e0*/  PRMT R0, R5, 0x7771, RZ ;  /* 0x0000777105007816 */ /* 0x001fca00000000ff */
[----:B------:R0:W-:Y:S04]  /*411f0*/  @P0 STG.E.U8 desc[UR40][R14.64], R0 ;  /* 0x000000000e000986 */ /* 0x0001e8000c101128 */
[----:B------:R-:W-:Y:S04]  /*41200*/  STL.64 [R1+0x1400], R6 ;  /* 0x0014000601007387 */ /* 0x000fe80000100a00 */
[----:B------:R-:W3:Y:S01]  /*41210*/  LDL.LU.64 R26, [R1+0xc10] ;  /* 0x000c1000011a7983 */ /* 0x000ee20000300a00 */
[----:B0-----:R-:W-:-:S05]  /*41220*/  PRMT R0, R19, 0x7770, RZ ;  /* 0x0000777013007816 */ /* 0x001fca00000000ff */
[----:B------:R0:W-:Y:S04]  /*41230*/  @P1 STG.E.U8 desc[UR40][R10.64], R0 ;  /* 0x000000000a001986 */ /* 0x0001e8000c101128 */
[----:B0-----:R-:W4:Y:S04]  /*41240*/  LDL.LU.64 R10, [R1+0xc18] ;  /* 0x000c1800010a7983 */ /* 0x001f280000300a00 */
[----:B------:R-:W4:Y:S04]  /*41250*/  LDL.LU.64 R12, [R1+0xc20] ;  /* 0x000c2000010c7983 */ /* 0x000f280000300a00 */
[----:B------:R-:W4:Y:S04]  /*41260*/  LDL.LU.64 R22, [R1+0xc28] ;  /* 0x000c280001167983 */ /* 0x000f280000300a00 */
[----:B------:R-:W4:Y:S04]  /*41270*/  LDL.LU.64 R28, [R1+0xc30] ;  /* 0x000c3000011c7983 */ /* 0x000f280000300a00 */
[----:B------:R-:W4:Y:S04]  /*41280*/  LDL.LU.64 R24, [R1+0xc38] ;  /* 0x000c380001187983 */ /* 0x000f280000300a00 */
[----:B------:R-:W4:Y:S01]  /*41290*/  LDL.LU R15, [R1+0x194] ;  /* 0x00019400010f7983 */ /* 0x000f220000300800 */
[----:B------:R-:W-:-:S05]  /*412a0*/  PRMT R0, R19, 0x7771, RZ ;  /* 0x0000777113007816 */ /* 0x000fca00000000ff */
[----:B------:R0:W-:Y:S02]  /*412b0*/  @P2 STG.E.U8 desc[UR40][R8.64], R0 ;  /* 0x0000000008002986 */ /* 0x0001e4000c101128 */
[----:B0-----:R-:W-:-:S05]  /*412c0*/  PRMT R0, R2, 0x7770, RZ ;  /* 0x0000777002007816 */ /* 0x001fca00000000ff */
[----:B------:R0:W-:Y:S02]  /*412d0*/  @P3 STG.E.U8 desc[UR40][R16.64], R0 ;  /* 0x0000000010003986 */ /* 0x0001e4000c101128 */
[----:B0-----:R-:W-:Y:S02]  /*412e0*/  PRMT R0, R2, 0x7771, RZ ;  /* 0x0000777102007816 */ /* 0x001fe400000000ff */
[----:B------:R-:W4:Y:S04]  /*412f0*/  LDL.LU R16, [R1+0x198] ;  /* 0x0001980001107983 */ /* 0x000f280000300800 */
[----:B------:R-:W4:Y:S04]  /*41300*/  LDL.LU R14, [R1+0x19c] ;  /* 0x00019c00010e7983 */ /* 0x000f280000300800 */
[----:B------:R-:W4:Y:S04]  /*41310*/  LDL.LU R8, [R1+0x180] ;  /* 0x0001800001087983 */ /* 0x000f280000300800 */
[----:B------:R-:W4:Y:S04]  /*41320*/  LDL.LU R9, [R1+0x184] ;  /* 0x0001840001097983 */ /* 0x000f280000300800 */
[----:B------:R-:W-:Y:S04]  /*41330*/  STL [R1+0x13c8], R2 ;  /* 0x0013c80201007387 */ /* 0x000fe80000100800 */
[----:B------:R-:W-:Y:S01]  /*41340*/  STL [R1+0x1408], R3 ;  /* 0x0014080301007387 */ /* 0x000fe20000100800 */
[----:B--2---:R-:W-:-:S02]  /*41350*/  LOP3.LUT P0, RZ, R21, 0x200, RZ, 0xc0, !PT ;  /* 0x0000020015ff7812 */ /* 0x004fc4000780c0ff */
[----:B------:R-:W-:-:S11]  /*41360*/  LOP3.LUT P1, RZ, R21, 0x100, RZ, 0xc0, !PT ;  /* 0x0000010015ff7812 */ /* 0x000fd6000782c0ff */
[----:B---3--:R0:W-:Y:S04]  /*41370*/  @P0 STG.E.U8 desc[UR40][R26.64], R0 ;  /* 0x000000001a000986 */ /* 0x0081e8000c101128 */
[----:B0-----:R-:W2:Y:S01]  /*41380*/  LDL.LU.64 R26, [R1+0xc40] ;  /* 0x000c4000011a7983 */ /* 0x001ea20000300a00 */
[----:B----4-:R-:W-:-:S05]  /*41390*/  PRMT R0, R15, 0x7770, RZ ;  /* 0x000077700f007816 */ /* 0x010fca00000000ff */
[----:B------:R0:W-:Y:S04]  /*413a0*/  @P1 STG.E.U8 desc[UR40][R10.64], R0 ;  /* 0x000000000a001986 */ /* 0x0001e8000c101128 */
[----:B0-----:R-:W3:Y:S04]  /*413b0*/  LDL.LU.64 R10, [R1+0xc48] ;  /* 0x000c4800010a7983 */ /* 0x001ee80000300a00 */
[----:B------:R-:W4:Y:S01]  /*413c0*/  LDL.LU.64 R2, [R1+0xc58] ;  /* 0x000c580001027983 */ /* 0x000f220000300a00 */
        /* <DEDUP_REMOVED lines=19> */
[----:B----4-:R0:W-:Y:S04]  /*41500*/  STL.64 [R1+0x1410], R2 ;  /* 0x0014100201007387 */ /* 0x0101e80000100a00 */
[----:B0-----:R-:W4:Y:S01]  /*41510*/  LDL.LU.64 R2, [R1+0xc50] ;  /* 0x000c500001027983 */ /* 0x001f220000300a00 */
[----:B------:R-:W-:-:S07]  /*41520*/  LOP3.LUT R4, R4, 0xfffbffff, RZ, 0xc0, !PT ;  /* 0xfffbffff04047812 */ /* 0x000fce00078ec0ff */
[----:B------:R-:W-:Y:S02]  /*41530*/  @P4 LOP3.LUT R4, R4, 0x40000, RZ, 0xfc, !PT ;  /* 0x0004000004044812 */ /* 0x000fe400078efcff */
[C---:B------:R-:W-:Y:S02]  /*41540*/  LOP3.LUT P4, RZ, R21.reuse, 0x10, RZ, 0xc0, !PT ;  /* 0x0000001015ff7812 */ /* 0x040fe4000788c0ff */
[C---:B------:R-:W-:Y:S02]  /*41550*/  LOP3.LUT P2, RZ, R21.reuse, 0x80, RZ, 0xc0, !PT ;  /* 0x0000008015ff7812 */ /* 0x040fe4000784c0ff */
[----:B------:R-:W-:Y:S02]  /*41560*/  LOP3.LUT P3, RZ, R21, 0x40, RZ, 0xc0, !PT ;  /* 0x0000004015ff7812 */ /* 0x000fe4000786c0ff */
[----:B------:R-:W-:Y:S02]  /*41570*/  LOP3.LUT R4, R4, 0xfff7ffff, RZ, 0xc0, !PT ;  /* 0xfff7ffff04047812 */ /* 0x000fe400078ec0ff */
[----:B------:R-:W-:-:S05]  /*41580*/  PRMT R0, R15, 0x7771, RZ ;  /* 0x000077710f007816 */ /* 0x000fca00000000ff */
[----:B------:R-:W-:Y:S02]  /*41590*/  @P4 LOP3.LUT R4, R4, 0x80000, RZ, 0xfc, !PT ;  /* 0x0008000004044812 */ /* 0x000fe400078efcff */
[----:B------:R-:W-:Y:S01]  /*415a0*/  LOP3.LUT P4, RZ, R21, 0x20, RZ, 0xc0, !PT ;  /* 0x0000002015ff7812 */ /* 0x000fe2000788c0ff */
        /* <DEDUP_REMOVED lines=11> */
[----:B------:R-:W-:Y:S01]  /*41660*/  LOP3.LUT P4, RZ, R4, 0x20000, RZ, 0xc0, !PT ;  /* 0x0002000004ff7812 */ /* 0x000fe2000788c0ff */
[----:B------:R-:W-:Y:S02]  /*41670*/  IMAD.MOV.U32 R17, RZ, RZ, R18 ;  /* 0x000000ffff117224 */ /* 0x000fe400078e0012 */
[----:B------:R-:W2:Y:S04]  /*41680*/  LDL.LU R18, [R1+0x18c] ;  /* 0x00018c0001127983 */ /* 0x000ea80000300800 */
[----:B------:R-:W2:Y:S01]  /*41690*/  LDL.LU.64 R6, [R1+0xc60] ;  /* 0x000c600001067983 */ /* 0x000ea20000300a00 */
[----:B0-----:R-:W-:-:S03]  /*416a0*/  PRMT R0, R8, 0x7770, RZ ;  /* 0x0000777008007816 */ /* 0x001fc600000000ff */
[----:B------:R-:W2:Y:S04]  /*416b0*/  LDL R21, [R1+0x188] ;  /* 0x0001880001157983 */ /* 0x000ea80000100800 */
[----:B---3--:R0:W-:Y:S01]  /*416c0*/  @P4 STG.E.U8 desc[UR40][R10.64], R0 ;  /* 0x000000000a004986 */ /* 0x0081e2000c101128 */
[----:B------:R-:W-:-:S03]  /*416d0*/  LOP3.LUT P4, RZ, R4, 0x10000, RZ, 0xc0, !PT ;  /* 0x0001000004ff7812 */ /* 0x000fc6000788c0ff */
[----:B------:R-:W3:Y:S04]  /*416e0*/  LDL.LU.64 R12, [R1+0xc68] ;  /* 0x000c6800010c7983 */ /* 0x000ee80000300a00 */
[----:B------:R-:W2:Y:S04]  /*416f0*/  LDL.LU.64 R22, [R1+0xc80] ;  /* 0x000c800001167983 */ /* 0x000ea80000300a00 */
[----:B------:R-:W2:Y:S01]  /*41700*/  LDL.LU.64 R28, [R1+0xc88] ;  /* 0x000c8800011c7983 */ /* 0x000ea20000300a00 */
[----:B0-----:R-:W-:-:S03]  /*41710*/  PRMT R0, R8, 0x7771, RZ ;  /* 0x0000777108007816 */ /* 0x001fc600000000ff */
[----:B------:R0:W-:Y:S04]  /*41720*/  STL.64 [R1+0x13d0], R14 ;  /* 0x0013d00e01007387 */ /* 0x0001e80000100a00 */
[----:B0-----:R-:W2:Y:S04]  /*41730*/  LDL.LU.64 R14, [R1+0xc78] ;  /* 0x000c7800010e7983 */ /* 0x001ea80000300a00 */
[----:B------:R-:W2:Y:S04]  /*41740*/  LDL.LU.64 R24, [R1+0xc90] ;  /* 0x000c900001187983 */ /* 0x000ea80000300a00 */
[----:B------:R-:W2:Y:S04]  /*41750*/  LDL.LU.64 R26, [R1+0xc98] ;  /* 0x000c9800011a7983 */ /* 0x000ea80000300a00 */
[----:B------:R-:W2:Y:S04]  /*41760*/  LDL.LU.64 R10, [R1+0xca0] ;  /* 0x000ca000010a7983 */ /* 0x000ea80000300a00 */
[----:B----4-:R0:W-:Y:S04]  /*41770*/  @P4 STG.E.U8 desc[UR40][R2.64], R0 ;  /* 0x0000000002004986 */ /* 0x0101e8000c101128 */
[----:B0-----:R-:W4:Y:S01]  /*41780*/  LDL.LU.64 R2, [R1+0x1410] ;  /* 0x0014100001027983 */ /* 0x001f220000300a00 */
[----:B------:R-:W-:-:S02]  /*41790*/  LOP3.LUT P4, RZ, R4, 0x8000, RZ, 0xc0, !PT ;  /* 0x0000800004ff7812 */ /* 0x000fc4000788c0ff */
[----:B------:R-:W-:-:S11]  /*417a0*/  PRMT R0, R9, 0x7770, RZ ;  /* 0x0000777009007816 */ /* 0x000fd600000000ff */
[----:B----4-:R0:W-:Y:S01]  /*417b0*/  @P4 STG.E.U8 desc[UR40][R2.64], R0 ;  /* 0x0000000002004986 */ /* 0x0101e2000c101128 */
[C---:B------:R-:W-:Y:S02]  /*417c0*/  LOP3.LUT P4, RZ, R4.reuse, 0x4000, RZ, 0xc0, !PT ;  /* 0x0000400004ff7812 */ /* 0x040fe4000788c0ff */
[----:B0-----:R-:W-:Y:S01]  /*417d0*/  PRMT R0, R9, 0x7771, RZ ;  /* 0x0000777109007816 */ /* 0x001fe200000000ff */
[----:B------:R-:W4:Y:S10]  /*417e0*/  LDL.LU R3, [R1+0x1408] ;  /* 0x0014080001037983 */ /* 0x000f340000300800 */
[----:B--2---:R-:W-:Y:S01]  /*417f0*/  @P4 STG.E.U8 desc[UR40][R6.64], R0 ;  /* 0x0000000006004986 */ /* 0x004fe2000c101128 */
[----:B------:R-:W-:-:S03]  /*41800*/  LOP3.LUT P4, RZ, R4, 0x2000, RZ, 0xc0, !PT ;  /* 0x0000200004ff7812 */ /* 0x000fc6000788c0ff */
[----:B------:R0:W-:Y:S04]  /*41810*/  STL.64 [R1+0x13d8], R8 ;  /* 0x0013d80801007387 */ /* 0x0001e80000100a00 */
[----:B0-----:R-:W2:Y:S01]  /*41820*/  LDL.LU.64 R8, [R1+0xc70] ;  /* 0x000c700001087983 */ /* 0x001ea20000300a00 */
[----:B------:R-:W-:-:S03]  /*41830*/  PRMT R0, R21, 0x7770, RZ ;  /* 0x0000777015007816 */ /* 0x000fc600000000ff */
[----:B------:R-:W4:Y:S04]  /*41840*/  LDL.LU.64 R6, [R1+0x1400] ;  /* 0x0014000001067983 */ /* 0x000f280000300a00 */
[----:B---3--:R0:W-:Y:S04]  /*41850*/  @P4 STG.E.U8 desc[UR40][R12.64], R0 ;  /* 0x000000000c004986 */ /* 0x0081e8000c101128 */
[----:B0-----:R-:W3:Y:S01]  /*41860*/  LDL.LU.64 R12, [R1+0x13f8] ;  /* 0x0013f800010c7983 */ /* 0x001ee20000300a00 */
[----:B------:R-:W-:Y:S02]  /*41870*/  LOP3.LUT P4, RZ, R4, 0x1000, RZ, 0xc0, !PT ;  /* 0x0000100004ff7812 */ /* 0x000fe4000788c0ff */
[----:B------:R-:W-:-:S02]  /*41880*/  LOP3.LUT P5, RZ, R20, 0x10000000, RZ, 0xc0, !PT ;  /* 0x1000000014ff7812 */ /* 0x000fc400078ac0ff */
[----:B------:R-:W-:Y:S02]  /*41890*/  PRMT R0, R21, 0x7771, RZ ;  /* 0x0000777115007816 */ /* 0x000fe400000000ff */
[C---:B------:R-:W-:Y:S02]  /*418a0*/  LOP3.LUT P6, RZ, R20.reuse, 0x8000000, RZ, 0xc0, !PT ;  /* 0x0800000014ff7812 */ /* 0x040fe400078cc0ff */
[C---:B------:R-:W-:Y:S02]  /*418b0*/  LOP3.LUT P0, RZ, R20.reuse, 0x4000000, RZ, 0xc0, !PT ;  /* 0x0400000014ff7812 */ /* 0x040fe4000780c0ff */
[C---:B------:R-:W-:Y:S02]  /*418c0*/  LOP3.LUT P1, RZ, R20.reuse, 0x2000000, RZ, 0xc0, !PT ;  /* 0x0200000014ff7812 */ /* 0x040fe4000782c0ff */
[C---:B------:R-:W-:Y:S02]  /*418d0*/  LOP3.LUT P2, RZ, R20.reuse, 0x1000000, RZ, 0xc0, !PT ;  /* 0x0100000014ff7812 */ /* 0x040fe4000784c0ff */
[----:B------:R-:W-:Y:S01]  /*418e0*/  LOP3.LUT P3, RZ, R20, 0x800000, RZ, 0xc0, !PT ;  /* 0x0080000014ff7812 */ /* 0x000fe2000786c0ff */
[----:B------:R-:W-:Y:S04]  /*418f0*/  STL.64 [R1+0x13e8], R18 ;  /* 0x0013e81201007387 */ /* 0x000fe80000100a00 */
[----:B--2---:R0:W-:Y:S02]  /*41900*/  @P4 STG.E.U8 desc[UR40][R8.64], R0 ;  /* 0x0000000008004986 */ /* 0x0041e4000c101128 */
[----:B0-----:R-:W-:-:S05]  /*41910*/  PRMT R0, R18, 0x7770, RZ ;  /* 0x0000777012007816 */ /* 0x001fca00000000ff */
[----:B------:R0:W-:Y:S02]  /*41920*/  @P5 STG.E.U8 desc[UR40][R14.64], R0 ;  /* 0x000000000e005986 */ /* 0x0001e4000c101128 */
[----:B0-----:R-:W-:-:S05]  /*41930*/  PRMT R0, R18, 0x7771, RZ ;  /* 0x0000777112007816 */ /* 0x001fca00000000ff */
[----:B------:R3:W-:Y:S02]  /*41940*/  @P6 STG.E.U8 desc[UR40][R22.64], R0 ;  /* 0x0000000016006986 */ /* 0x0007e4000c101128 */
[----:B---3--:R-:W-:-:S05]  /*41950*/  PRMT R0, R12, 0x7772, RZ ;  /* 0x000077720c007816 */ /* 0x008fca00000000ff */
        /* <DEDUP_REMOVED lines=8> */
[C---:B------:R-:W-:Y:S02]  /*419e0*/  LOP3.LUT P0, RZ, R20.reuse, 0x400000, RZ, 0xc0, !PT ;  /* 0x0040000014ff7812 */ /* 0x040fe4000780c0ff */
[----:B----4-:R-:W-:Y:S01]  /*419f0*/  PRMT R0, R3, 0x7772, RZ ;  /* 0x0000777203007816 */ /* 0x010fe200000000ff */
[----:B------:R-:W3:Y:S04]  /*41a00*/  LDL.LU.64 R22, [R1+0xcb0] ;  /* 0x000cb00001167983 */ /* 0x000ee80000300a00 */
[----:B------:R-:W4:Y:S04]  /*41a10*/  LDL.LU.64 R28, [R1+0xcb8] ;  /* 0x000cb800011c7983 */ /* 0x000f280000300a00 */
[----:B------:R-:W3:Y:S04]  /*41a20*/  LDL.LU.64 R24, [R1+0xcc0] ;  /* 0x000cc00001187983 */ /* 0x000ee80000300a00 */
[----:B------:R-:W3:Y:S04]  /*41a30*/  LDL.LU.64 R26, [R1+0xcc8] ;  /* 0x000cc800011a7983 */ /* 0x000ee80000300a00 */
[----:B------:R-:W3:Y:S04]  /*41a40*/  LDL.LU.64 R12, [R1+0xcd0] ;  /* 0x000cd000010c7983 */ /* 0x000ee80000300a00 */
[----:B--2---:R0:W-:Y:S04]  /*41a50*/  @P0 STG.E.U8 desc[UR40][R10.64], R0 ;  /* 0x000000000a000986 */ /* 0x0041e8000c101128 */
[----:B0-----:R-:W2:Y:S04]  /*41a60*/  LDL.LU.64 R10, [R1+0xcd8] ;  /* 0x000cd800010a7983 */ /* 0x001ea80000300a00 */
[----:B------:R-:W2:Y:S04]  /*41a70*/  LDL.LU R21, [R1+0x134] ;  /* 0x0001340001157983 */ /* 0x000ea80000300800 */
        /* <DEDUP_REMOVED lines=21> */
[----:B------:R-:W-:Y:S01]  /*41bd0*/  LOP3.LUT P4, RZ, R20, 0x10000, RZ, 0xc0, !PT ;  /* 0x0001000014ff7812 */ /* 0x000fe2000788c0ff */
[----:B------:R-:W2:Y:S01]  /*41be0*/  LDL.LU.64 R8, [R1+0xcf0] ;  /* 0x000cf00001087983 */ /* 0x000ea20000300a00 */
[----:B------:R-:W-:Y:S02]  /*41bf0*/  LOP3.LUT R4, R4, 0xfffffbff, RZ, 0xc0, !PT ;  /* 0xfffffbff04047812 */ /* 0x000fe400078ec0ff */
[C---:B------:R-:W-:Y:S01]  /*41c00*/  LOP3.LUT P1, RZ, R20.reuse, 0x200000, RZ, 0xc0, !PT ;  /* 0x0020000014ff7812 */ /* 0x040fe2000782c0ff */
[----:B------:R-:W2:Y:S01]  /*41c10*/  LDL.LU.64 R14, [R1+0xcf8] ;  /* 0x000cf800010e7983 */ /* 0x000ea20000300a00 */
[C---:B------:R-:W-:Y:S02]  /*41c20*/  LOP3.LUT P2, RZ, R20.reuse, 0x100000, RZ, 0xc0, !PT ;  /* 0x0010000014ff7812 */ /* 0x040fe4000784c0ff */
[----:B------:R-:W-:Y:S02]  /*41c30*/  PRMT R0, R3, 0x7773, RZ ;  /* 0x0000777303007816 */ /* 0x000fe400000000ff */
[----:B------:R-:W-:Y:S01]  /*41c40*/  LOP3.LUT P3, RZ, R20, 0x80000, RZ, 0xc0, !PT ;  /* 0x0008000014ff7812 */ /* 0x000fe2000786c0ff */
[----:B------:R-:W2:Y:S02]  /*41c50*/  LDL.LU.64 R2, [R1+0xd00] ;  /* 0x000d000001027983 */ /* 0x000ea40000300a00 */
[----:B------:R-:W-:-:S02]  /*41c60*/  @P4 LOP3.LUT R4, R4, 0x400, RZ, 0xfc, !PT ;  /* 0x0000040004044812 */ /* 0x000fc400078efcff */
[----:B------:R-:W-:Y:S02]  /*41c70*/  LOP3.LUT P4, RZ, R20, 0x20000, RZ, 0xc0, !PT ;  /* 0x0002000014ff7812 */ /* 0x000fe4000788c0ff */
[----:B------:R-:W-:Y:S01]  /*41c80*/  LOP3.LUT R4, R4, 0xfffff7ff, RZ, 0xc0, !PT ;  /* 0xfffff7ff04047812 */ /* 0x000fe200078ec0ff */
[----:B---3--:R0:W-:Y:S02]  /*41c90*/  @P1 STG.E.U8 desc[UR40][R22.64], R0 ;  /* 0x0000000016001986 */ /* 0x0081e4000c101128 */
[----:B0-----:R-:W-:Y:S02]  /*41ca0*/  PRMT R0, R6, 0x7772, RZ ;  /* 0x0000777206007816 */ /* 0x001fe400000000ff */
[----:B------:R-:W3:Y:S06]  /*41cb0*/  LDL.LU.64 R22, [R1+0xd08] ;  /* 0x000d080001167983 */ /* 0x000eec0000300a00 */
[----:B------:R-:W-:-:S02]  /*41cc0*/  @P4 LOP3.LUT R4, R4, 0x800, RZ, 0xfc, !PT ;  /* 0x0000080004044812 */ /* 0x000fc400078efcff */
[----:B------:R-:W-:Y:S01]  /*41cd0*/  LOP3.LUT P4, RZ, R20, 0x40000, RZ, 0xc0, !PT ;  /* 0x0004000014ff7812 */ /* 0x000fe2000788c0ff */
[----:B----4-:R0:W-:Y:S02]  /*41ce0*/  @P2 STG.E.U8 desc[UR40][R28.64], R0 ;  /* 0x000000001c002986 */ /* 0x0101e4000c101128 */
[----:B0-----:R-:W-:Y:S02]  /*41cf0*/  PRMT R0, R6, 0x7773, RZ ;  /* 0x0000777306007816 */ /* 0x001fe400000000ff */
[----:B------:R-:W4:Y:S04]  /*41d00*/  LDL.LU.64 R28, [R1+0xd10] ;  /* 0x000d1000011c7983 */ /* 0x000f280000300a00 */
        /* <DEDUP_REMOVED lines=16> */
[----:B--2---:R0:W-:Y:S04]  /*41e10*/  @P4 STG.E.U8 desc[UR40][R18.64], R0 ;  /* 0x0000000012004986 */ /* 0x0041e8000c101128 */
[----:B0-----:R-:W2:Y:S01]  /*41e20*/  LDL.LU.64 R18, [R1+0x13f0] ;  /* 0x0013f00001127983 */ /* 0x001ea20000300a00 */
[----:B------:R-:W-:-:S02]  /*41e30*/  LOP3.LUT P4, RZ, R4, 0x100, RZ, 0xc0, !PT ;  /* 0x0000010004ff7812 */ /* 0x000fc4000788c0ff */
[----:B------:R-:W-:-:S11]  /*41e40*/  PRMT R0, R5, 0x7772, RZ ;  /* 0x0000777205007816 */ /* 0x000fd600000000ff */
[----:B--2---:R0:W-:Y:S04]  /*41e50*/  @P4 STG.E.U8 desc[UR40][R18.64], R0 ;  /* 0x0000000012004986 */ /* 0x0041e8000c101128 */
[----:B0-----:R-:W2:Y:S01]  /*41e60*/  LDL.LU.64 R18, [R1+0x13e8] ;  /* 0x0013e80001127983 */ /* 0x001ea20000300a00 */
[C---:B------:R-:W-:Y:S02]  /*41e70*/  LOP3.LUT P4, RZ, R4.reuse, 0x80, RZ, 0xc0, !PT ;  /* 0x0000008004ff7812 */ /* 0x040fe4000788c0ff */
[----:B------:R-:W-:Y:S02]  /*41e80*/  PRMT R0, R5, 0x7773, RZ ;  /* 0x0000777305007816 */ /* 0x000fe400000000ff */
[----:B------:R-:W3:Y:S09]  /*41e90*/  LDL.LU R5, [R1+0x13e0] ;  /* 0x0013e00001057983 */ /* 0x000ef20000300800 */
[----:B------:R0:W-:Y:S01]  /*41ea0*/  @P4 STG.E.U8 desc[UR40][R8.64], R0 ;  /* 0x0000000008004986 */ /* 0x0001e2000c101128 */
[----:B------:R-:W-:-:S03]  /*41eb0*/  LOP3.LUT P4, RZ, R4, 0x40, RZ, 0xc0, !PT ;  /* 0x0000004004ff7812 */ /* 0x000fc6000788c0ff */
[----:B0-----:R-:W3:Y:S01]  /*41ec0*/  LDL.LU.64 R8, [R1+0x13d8] ;  /* 0x0013d80001087983 */ /* 0x001ee20000300a00 */
[----:B--2---:R-:W-:-:S09]  /*41ed0*/  PRMT R0, R19, 0x7772, RZ ;  /* 0x0000777213007816 */ /* 0x004fd200000000ff */
[----:B------:R0:W-:Y:S01]  /*41ee0*/  @P4 STG.E.U8 desc[UR40][R14.64], R0 ;  /* 0x000000000e004986 */ /* 0x0001e2000c101128 */
[C---:B------:R-:W-:Y:S02]  /*41ef0*/  LOP3.LUT P4, RZ, R4.reuse, 0x20, RZ, 0xc0, !PT ;  /* 0x0000002004ff7812 */ /* 0x040fe4000788c0ff */
[----:B0-----:R-:W-:Y:S01]  /*41f00*/  PRMT R0, R19, 0x7773, RZ ;  /* 0x0000777313007816 */ /* 0x001fe200000000ff */
[----:B------:R-:W2:Y:S04]  /*41f10*/  LDL.LU.64 R14, [R1+0x13d0] ;  /* 0x0013d000010e7983 */ /* 0x000ea80000300a00 */
[----:B------:R-:W2:Y:S06]  /*41f20*/  LDL.LU R19, [R1+0x13cc] ;  /* 0x0013cc0001137983 */ /* 0x000eac0000300800 */
[----:B------:R0:W-:Y:S04]  /*41f30*/  @P4 STG.E.U8 desc[UR40][R2.64], R0 ;  /* 0x0000000002004986 */ /* 0x0001e8000c101128 */
        /* <DEDUP_REMOVED lines=9> */
[----:B---3--:R0:W-:Y:S02]  /*41fd0*/  @P4 STG.E.U8 desc[UR40][R22.64], R0 ;  /* 0x0000000016004986 */ /* 0x0081e4000c101128 */
[----:B0-----:R-:W-:-:S05]  /*41fe0*/  PRMT R0, R2, 0x7773, RZ ;  /* 0x0000777302007816 */ /* 0x001fca00000000ff */
[----:B----4-:R0:W-:Y:S02]  /*41ff0*/  @P5 STG.E.U8 desc[UR40][R28.64], R0 ;  /* 0x000000001c005986 */ /* 0x0101e4000c101128 */
[C---:B0-----:R-:W-:Y:S02]  /*42000*/  PRMT R0, R15.reuse, 0x7772, RZ ;  /* 0x000077720f007816 */ /* 0x041fe400000000ff */
[----:B------:R-:W2:Y:S04]  /*42010*/  LDL.LU.64 R28, [R1+0xd40] ;  /* 0x000d4000011c7983 */ /* 0x000ea80000300a00 */
[----:B------:R0:W-:Y:S02]  /*42020*/  @P6 STG.E.U8 desc[UR40][R24.64], R0 ;  /* 0x0000000018006986 */ /* 0x0001e4000c101128 */
[----:B0-----:R-:W-:-:S05]  /*42030*/  PRMT R0, R15, 0x7773, RZ ;  /* 0x000077730f007816 */ /* 0x001fca00000000ff */
[----:B------:R0:W-:Y:S02]  /*42040*/  @P0 STG.E.U8 desc[UR40][R26.64], R0 ;  /* 0x000000001a000986 */ /* 0x0001e4000c101128 */
[----:B0-----:R-:W-:-:S05]  /*42050*/  PRMT R0, R16, 0x7772, RZ ;  /* 0x0000777210007816 */ /* 0x001fca00000000ff */
[----:B------:R0:W-:Y:S02]  /*42060*/  @P1 STG.E.U8 desc[UR40][R6.64], R0 ;  /* 0x0000000006001986 */ /* 0x0001e4000c101128 */
[----:B0-----:R-:W-:Y:S02]  /*42070*/  PRMT R0, R16, 0x7773, RZ ;  /* 0x0000777310007816 */ /* 0x001fe400000000ff */
[----:B------:R-:W3:Y:S04]  /*42080*/  LDL.LU.64 R6, [R1+0xd48] ;  /* 0x000d480001067983 */ /* 0x000ee80000300a00 */
[----:B------:R0:W-:Y:S01]  /*42090*/  @P2 STG.E.U8 desc[UR40][R12.64], R0 ;  /* 0x000000000c002986 */ /* 0x0001e2000c101128 */
[----:B------:R-:W-:Y:S01]  /*420a0*/  IMAD.MOV.U32 R15, RZ, RZ, R17 ;  /* 0x000000ffff0f7224 */ /* 0x000fe200078e0011 */
[----:B------:R-:W-:-:S02]  /*420b0*/  LOP3.LUT P0, RZ, R20, 0x8, RZ, 0xc0, !PT ;  /* 0x0000000814ff7812 */ /* 0x000fc4000780c0ff */
[----:B------:R-:W-:Y:S02]  /*420c0*/  LOP3.LUT P1, RZ, R20, 0x4, RZ, 0xc0, !PT ;  /* 0x0000000414ff7812 */ /* 0x000fe4000782c0ff */
[----:B0-----:R-:W-:Y:S01]  /*420d0*/  PRMT R0, R14, 0x7772, RZ ;  /* 0x000077720e007816 */ /* 0x001fe200000000ff */
[----:B------:R-:W4:Y:S01]  /*420e0*/  LDL.LU.64 R12, [R1+0xd50] ;  /* 0x000d5000010c7983 */ /* 0x000f220000300a00 */
[----:B------:R-:W-:-:S03]  /*420f0*/  LOP3.LUT P2, RZ, R20, 0x2, RZ, 0xc0, !PT ;  /* 0x0000000214ff7812 */ /* 0x000fc6000784c0ff */
[----:B------:R0:W-:Y:S01]  /*42100*/  @P3 STG.E.U8 desc[UR40][R10.64], R0 ;  /* 0x000000000a003986 */ /* 0x0001e2000c101128 */
[----:B------:R-:W-:-:S03]  /*42110*/  LOP3.LUT P3, RZ, R20, 0x1, RZ, 0xc0, !PT ;  /* 0x0000000114ff7812 */ /* 0x000fc6000786c0ff */
[----:B0-----:R-:W4:Y:S04]  /*42120*/  LDL.LU.64 R10, [R1+0xd60] ;  /* 0x000d6000010a7983 */ /* 0x001f280000300a00 */
[----:B------:R-:W4:Y:S04]  /*42130*/  LDL.LU.64 R16, [R1+0xd68] ;  /* 0x000d680001107983 */ /* 0x000f280000300a00 */
[----:B------:R-:W4:Y:S04]  /*42140*/  LDL.LU.64 R24, [R1+0xd70] ;  /* 0x000d700001187983 */ /* 0x000f280000300a00 */
[----:B------:R-:W4:Y:S04]  /*42150*/  LDL.LU R20, [R1+0x188] ;  /* 0x0001880001147983 */ /* 0x000f280000300800 */
[----:B------:R-:W4:Y:S01]  /*42160*/  LDL.LU R27, [R1+0x90] ;  /* 0x00009000011b7983 */ /* 0x000f220000300800 */
[----:B------:R-:W-:Y:S01]  /*42170*/  PRMT R0, R14, 0x7773, RZ ;  /* 0x000077730e007816 */ /* 0x000fe200000000ff */
[----:B------:R-:W-:-:S04]  /*42180*/  IMAD.MOV.U32 R26, RZ, RZ, R15 ;  /* 0x000000ffff1a7224 */ /* 0x000fc800078e000f */
[----:B--2---:R0:W-:Y:S02]  /*42190*/  @P0 STG.E.U8 desc[UR40][R28.64], R0 ;  /* 0x000000001c000986 */ /* 0x0041e4000c101128 */
[----:B0-----:R-:W-:-:S05]  /*421a0*/  PRMT R0, R8, 0x7772, RZ ;  /* 0x0000777208007816 */ /* 0x001fca00000000ff */
[----:B---3--:R0:W-:Y:S04]  /*421b0*/  @P1 STG.E.U8 desc[UR40][R6.64], R0 ;  /* 0x0000000006001986 */ /* 0x0081e8000c101128 */
[----:B0-----:R-:W2:Y:S04]  /*421c0*/  LDL.LU.64 R6, [R1+0xd78] ;  /* 0x000d780001067983 */ /* 0x001ea80000300a00 */
[----:B----4-:R0:W-:Y:S04]  /*421d0*/  STL.64 [R1+0x13b0], R26 ;  /* 0x0013b01a01007387 */ /* 0x0101e80000100a00 */
[----:B0-----:R-:W3:Y:S01]  /*421e0*/  LDL.LU.64 R26, [R1+0xd90] ;  /* 0x000d9000011a7983 */ /* 0x001ee20000300a00 */
        /* <DEDUP_REMOVED lines=21> */
[----:B------:R-:W4:Y:S01]  /*42340*/  LDL.LU.64 R14, [R1+0xd98] ;  /* 0x000d9800010e7983 */ /* 0x000f220000300a00 */
[----:B------:R-:W-:-:S11]  /*42350*/  LOP3.LUT R4, R4, 0xfffffffb, RZ, 0xc0, !PT ;  /* 0xfffffffb04047812 */ /* 0x000fd600078ec0ff */
[----:B------:R-:W-:Y:S02]  /*42360*/  @P4 LOP3.LUT R4, R4, 0x4, RZ, 0xfc, !PT ;  /* 0x0000000404044812 */ /* 0x000fe400078efcff */
[----:B------:R-:W-:Y:S02]  /*42370*/  LOP3.LUT P4, RZ, R19, 0x40000000, RZ, 0xc0, !PT ;  /* 0x4000000013ff7812 */ /* 0x000fe4000788c0ff */
[----:B------:R-:W-:Y:S02]  /*42380*/  LOP3.LUT R4, R4, 0xfffffff7, RZ, 0xc0, !PT ;  /* 0xfffffff704047812 */ /* 0x000fe400078ec0ff */
[----:B------:R-:W-:-:S05]  /*42390*/  PRMT R0, R8, 0x7773, RZ ;  /* 0x0000777308007816 */ /* 0x000fca00000000ff */
[----:B------:R0:W-:Y:S04]  /*423a0*/  @P2 STG.E.U8 desc[UR40][R12.64], R0 ;  /* 0x000000000c002986 */ /* 0x0001e8000c101128 */
[----:B------:R-:W-:Y:S02]  /*423b0*/  @P4 LOP3.LUT R4, R4, 0x8, RZ, 0xfc, !PT ;  /* 0x0000000804044812 */ /* 0x000fe400078efcff */
[----:B------:R-:W-:Y:S02]  /*423c0*/  LOP3.LUT P4, RZ, R19, 0x80000000, RZ, 0xc0, !PT ;  /* 0x8000000013ff7812 */ /* 0x000fe4000788c0ff */
[C---:B0-----:R-:W-:Y:S01]  /*423d0*/  PRMT R0, R9.reuse, 0x7772, RZ ;  /* 0x0000777209007816 */ /* 0x041fe200000000ff */
[----:B------:R-:W4:Y:S04]  /*423e0*/  LDL.LU.64 R12, [R1+0xda0] ;  /* 0x000da000010c7983 */ /* 0x000f280000300a00 */
[----:B------:R0:W-:Y:S02]  /*423f0*/  @P3 STG.E.U8 desc[UR40][R10.64], R0 ;  /* 0x000000000a003986 */ /* 0x0001e4000c101128 */
[----:B0-----:R-:W-:-:S02]  /*42400*/  PRMT R0, R9, 0x7773, RZ ;  /* 0x0000777309007816 */ /* 0x001fc400000000ff */
[----:B------:R-:W4:Y:S04]  /*42410*/  LDL.LU.64 R10, [R1+0xda8] ;  /* 0x000da800010a7983 */ /* 0x000f280000300a00 */
[----:B------:R0:W-:Y:S01]  /*42420*/  @P4 STG.E.U8 desc[UR40][R16.64], R0 ;  /* 0x0000000010004986 */ /* 0x0001e2000c101128 */
[----:B------:R-:W-:-:S03]  /*42430*/  LOP3.LUT P4, RZ, R4, 0x8, RZ, 0xc0, !PT ;  /* 0x0000000804ff7812 */ /* 0x000fc6000788c0ff */
[----:B------:R-:W4:Y:S01]  /*42440*/  LDL.LU.64 R8, [R1+0xdb0] ;  /* 0x000db00001087983 */ /* 0x000f220000300a00 */
[----:B0-----:R-:W-:-:S03]  /*42450*/  PRMT R0, R20, 0x7772, RZ ;  /* 0x0000777214007816 */ /* 0x001fc600000000ff */
[----:B------:R-:W4:Y:S06]  /*42460*/  LDL.LU.64 R16, [R1+0xdb8] ;  /* 0x000db80001107983 */ /* 0x000f2c0000300a00 */
[----:B------:R0:W-:Y:S01]  /*42470*/  @P4 STG.E.U8 desc[UR40][R24.64], R0 ;  /* 0x0000000018004986 */ /* 0x0001e2000c101128 */
[----:B------:R-:W-:-:S03]  /*42480*/  LOP3.LUT P4, RZ, R4, 0x4, RZ, 0xc0, !PT ;  /* 0x0000000404ff7812 */ /* 0x000fc6000788c0ff */
[----:B------:R-:W4:Y:S04]  /*42490*/  LDL R21, [R1+0x98] ;  /* 0x0000980001157983 */ /* 0x000f280000100800 */
[----:B------:R-:W4:Y:S01]  /*424a0*/  LDL.LU.64 R2, [R1+0xdc0] ;  /* 0x000dc00001027983 */ /* 0x000f220000300a00 */
[----:B0-----:R-:W-:-:S03]  /*424b0*/  PRMT R0, R20, 0x7773, RZ ;  /* 0x0000777314007816 */ /* 0x001fc600000000ff */
[----:B------:R-:W4:Y:S04]  /*424c0*/  LDL.LU.64 R22, [R1+0xdc8] ;  /* 0x000dc80001167983 */ /* 0x000f280000300a00 */
[----:B--2---:R0:W-:Y:S01]  /*424d0*/  @P4 STG.E.U8 desc[UR40][R6.64], R0 ;  /* 0x0000000006004986 */ /* 0x0041e2000c101128 */
[----:B------:R-:W-:-:S03]  /*424e0*/  LOP3.LUT P4, RZ, R4, 0x2, RZ, 0xc0, !PT ;  /* 0x0000000204ff7812 */ /* 0x000fc6000788c0ff */
[----:B------:R-:W2:Y:S04]  /*424f0*/  LDL.LU.64 R28, [R1+0xdd0] ;  /* 0x000dd000011c7983 */ /* 0x000ea80000300a00 */
[----:B------:R-:W2:Y:S01]  /*42500*/  LDL.LU.64 R24, [R1+0xdd8] ;  /* 0x000dd80001187983 */ /* 0x000ea20000300a00 */
[----:B0-----:R-:W-:-:S03]  /*42510*/  PRMT R0, R18, 0x7772, RZ ;  /* 0x0000777212007816 */ /* 0x001fc600000000ff */
[----:B------:R-:W2:Y:S04]  /*42520*/  LDL.LU.64 R6, [R1+0xde0] ;  /* 0x000de00001067983 */ /* 0x000ea80000300a00 */
[----:B---3--:R0:W-:Y:S04]  /*42530*/  @P4 STG.E.U8 desc[UR40][R26.64], R0 ;  /* 0x000000001a004986 */ /* 0x0081e8000c101128 */
[----:B0-----:R-:W3:Y:S01]  /*42540*/  LDL.LU.64 R26, [R1+0x13c0] ;  /* 0x0013c000011a7983 */ /* 0x001ee20000300a00 */
[----:B------:R-:W-:Y:S02]  /*42550*/  LOP3.LUT P4, RZ, R4, 0x1, RZ, 0xc0, !PT ;  /* 0x0000000104ff7812 */ /* 0x000fe4000788c0ff */
[----:B------:R-:W-:Y:S01]  /*42560*/  PRMT R0, R18, 0x7773, RZ ;  /* 0x0000777312007816 */ /* 0x000fe200000000ff */
[----:B------:R-:W2:Y:S04]  /*42570*/  LDL.LU R4, [R1] ;  /* 0x0000000001047983 */ /* 0x000ea80000300800 */
[----:B------:R-:W2:Y:S06]  /*42580*/  LDL.LU R18, [R1+0x13b8] ;  /* 0x0013b80001127983 */ /* 0x000eac0000300800 */
[----:B---3--:R0:W-:Y:S04]  /*42590*/  @P4 STG.E.U8 desc[UR40][R26.64], R0 ;  /* 0x000000001a004986 */ /* 0x0081e8000c101128 */
[----:B0-----:R-:W3:Y:S01]  /*425a0*/  LDL.LU.64 R26, [R1+0x13b0] ;  /* 0x0013b000011a7983 */ /* 0x001ee20000300a00 */
[----:B------:R-:W-:-:S02]  /*425b0*/  LOP3.LUT P4, RZ, R5, 0x80000000, RZ, 0xc0, !PT ;  /* 0x8000000005ff7812 */ /* 0x000fc4000788c0ff */
[C---:B------:R-:W-:Y:S02]  /*425c0*/  LOP3.LUT P5, RZ, R19.reuse, 0x400000, RZ, 0xc0, !PT ;  /* 0x0040000013ff7812 */ /* 0x040fe400078ac0ff */
[C---:B------:R-:W-:Y:S02]  /*425d0*/  LOP3.LUT P6, RZ, R19.reuse, 0x200000, RZ, 0xc0, !PT ;  /* 0x0020000013ff7812 */ /* 0x040fe400078cc0ff */
[C---:B------:R-:W-:Y:S02]  /*425e0*/  LOP3.LUT P0, RZ, R19.reuse, 0x100000, RZ, 0xc0, !PT ;  /* 0x0010000013ff7812 */ /* 0x040fe4000780c0ff */
[C---:B------:R-:W-:Y:S02]  /*425f0*/  LOP3.LUT P1, RZ, R19.reuse, 0x80000, RZ, 0xc0, !PT ;  /* 0x0008000013ff7812 */ /* 0x040fe4000782c0ff */
[C---:B------:R-:W-:Y:S02]  /*42600*/  LOP3.LUT P2, RZ, R19.reuse, 0x40000, RZ, 0xc0, !PT ;  /* 0x0004000013ff7812 */ /* 0x040fe4000784c0ff */
[----:B------:R-:W-:-:S02]  /*42610*/  LOP3.LUT P3, RZ, R19, 0x20000, RZ, 0xc0, !PT ;  /* 0x0002000013ff7812 */ /* 0x000fc4000786c0ff */
[----:B---3--:R-:W-:-:S05]  /*42620*/  PRMT R0, R27, 0x7770, RZ ;  /* 0x000077701b007816 */ /* 0x008fca00000000ff */
[----:B----4-:R0:W-:Y:S01]  /*42630*/  @P4 STG.E.U8 desc[UR40][R14.64], R0 ;  /* 0x000000000e004986 */ /* 0x0101e2000c101128 */
[----:B------:R-:W-:Y:S02]  /*42640*/  LOP3.LUT P4, RZ, R5, 0x40000000, RZ, 0xc0, !PT ;  /* 0x4000000005ff7812 */ /* 0x000fe4000788c0ff */
[----:B0-----:R-:W-:Y:S01]  /*42650*/  PRMT R0, R27, 0x7771, RZ ;  /* 0x000077711b007816 */ /* 0x001fe200000000ff */
[----:B------:R-:W3:Y:S10]  /*42660*/  LDL.LU.64 R14, [R1+0x13a8] ;  /* 0x0013a800010e7983 */ /* 0x000ef40000300a00 */
[----:B------:R0:W-:Y:S01]  /*42670*/  @P4 STG.E.U8 desc[UR40][R12.64], R0 ;  /* 0x000000000c004986 */ /* 0x0001e2000c101128 */
[----:B------:R-:W-:-:S02]  /*42680*/  LOP3.LUT P4, RZ, R5, 0x20000000, RZ, 0xc0, !PT ;  /* 0x2000000005ff7812 */ /* 0x000fc4000788c0ff */
[----:B0-----:R-:W-:Y:S01]  /*42690*/  PRMT R0, R26, 0x7770, RZ ;  /* 0x000077701a007816 */ /* 0x001fe200000000ff */
[----:B------:R-:W4:Y:S10]  /*426a0*/  LDL.LU.64 R12, [R1+0x13a0] ;  /* 0x0013a000010c7983 */ /* 0x000f340000300a00 */
[----:B------:R0:W-:Y:S01]  /*426b0*/  @P4 STG.E.U8 desc[UR40][R10.64], R0 ;  /* 0x000000000a004986 */ /* 0x0001e2000c101128 */
[----:B------:R-:W-:-:S02]  /*426c0*/  LOP3.LUT P4, RZ, R5, 0x10000000, RZ, 0xc0, !PT ;  /* 0x1000000005ff7812 */ /* 0x000fc4000788c0ff */
[----:B0-----:R-:W-:Y:S01]  /*426d0*/  PRMT R0, R26, 0x7771, RZ ;  /* 0x000077711a007816 */ /* 0x001fe200000000ff */
[----:B------:R-:W3:Y:S10]  /*426e0*/  LDL.LU.64 R10, [R1+0x1398] ;  /* 0x00139800010a7983 */ /* 0x000ef40000300a00 */
[----:B------:R0:W-:Y:S02]  /*426f0*/  @P4 STG.E.U8 desc[UR40][R8.64], R0 ;  /* 0x0000000008004986 */ /* 0x0001e4000c101128 */
[----:B0-----:R-:W-:-:S02]  /*42700*/  PRMT R0, R21, 0x7770, RZ ;  /* 0x0000777015007816 */ /* 0x001fc400000000ff */
[----:B------:R-:W3:Y:S04]  /*42710*/  LDL.LU.64 R8, [R1+0x1390] ;  /* 0x0013900001087983 */ /* 0x000ee80000300a00 */
[----:B------:R0:W-:Y:S02]  /*42720*/  @P5 STG.E.U8 desc[UR40][R16.64], R0 ;  /* 0x0000000010005986 */ /* 0x0001e4000c101128 */
[----:B0-----:R-:W-:Y:S02]  /*42730*/  PRMT R0, R21, 0x7771, RZ ;  /* 0x0000777115007816 */ /* 0x001fe400000000ff */
[----:B------:R-:W3:Y:S04]  /*42740*/  LDL.LU.64 R16, [R1+0x1388] ;  /* 0x0013880001107983 */ /* 0x000ee80000300a00 */
[----:B------:R2:W-:Y:S02]  /*42750*/  @P6 STG.E.U8 desc[UR40][R2.64], R0 ;  /* 0x0000000002006986 */ /* 0x0005e4000c101128 */
[----:B--2---:R-:W-:-:S05]  /*42760*/  PRMT R0, R18, 0x7770, RZ ;  /* 0x0000777012007816 */ /* 0x004fca00000000ff */
[----:B------:R0:W-:Y:S02]  /*42770*/  @P0 STG.E.U8 desc[UR40][R22.64], R0 ;  /* 0x0000000016000986 */ /* 0x0001e4000c101128 */
[----:B0-----:R-:W-:Y:S02]  /*42780*/  PRMT R0, R18, 0x7771, RZ ;  /* 0x0000777112007816 */ /* 0x001fe400000000ff */
[----:B------:R-:W2:Y:S04]  /*42790*/  LDL.LU R18, [R1+0x1380] ;  /* 0x0013800001127983 */ /* 0x000ea80000300800 */
[----:B------:R0:W-:Y:S04]  /*427a0*/  @P1 STG.E.U8 desc[UR40][R28.64], R0 ;  /* 0x000000001c001986 */ /* 0x0001e8000c101128 */
[----:B------:R-:W2:Y:S01]  /*427b0*/  LDL.LU R3, [R1+0x4] ;  /* 0x0000040001037983 */ /* 0x000ea20000300800 */
[----:B0-----:R-:W-:-:S05]  /*427c0*/  PRMT R0, R4, 0x7770, RZ ;  /* 0x0000777004007816 */ /* 0x001fca00000000ff */
[----:B------:R0:W-:Y:S02]  /*427d0*/  @P2 STG.E.U8 desc[UR40][R24.64], R0 ;  /* 0x0000000018002986 */ /* 0x0001e4000c101128 */
[----:B0-----:R-:W-:-:S05]  /*427e0*/  PRMT R0, R4, 0x7771, RZ ;  /* 0x0000777104007816 */ /* 0x001fca00000000ff */
[----:B------:R0:W-:Y:S04]  /*427f0*/  @P3 STG.E.U8 desc[UR40][R6.64], R0 ;  /* 0x0000000006003986 */ /* 0x0001e8000c101128 */
[----:B0-----:R-:W3:Y:S04]  /*42800*/  LDL.LU.64 R6, [R1+0xde8] ;  /* 0x000de80001067983 */ /* 0x001ee80000300a00 */
[----:B------:R-:W4:Y:S04]  /*42810*/  LDL.LU.64 R20, [R1+0xe00] ;  /* 0x000e000001147983 */ /* 0x000f280000300a00 */
[----:B------:R-:W4:Y:S04]  /*42820*/  LDL.LU.64 R22, [R1+0xe10] ;  /* 0x000e100001167983 */ /* 0x000f280000300a00 */
[----:B------:R-:W4:Y:S04]  /*42830*/  LDL.LU.64 R28, [R1+0xe18] ;  /* 0x000e1800011c7983 */ /* 0x000f280000300a00 */
[----:B------:R-:W4:Y:S04]  /*42840*/  LDL.LU.64 R24, [R1+0xe20] ;  /* 0x000e200001187983 */ /* 0x000f280000300a00 */
[----:B------:R-:W4:Y:S01]  /*42850*/  LDL.LU R2, [R1+0x8] ;  /* 0x0000080001027983 */ /* 0x000f220000300800 */
[----:B------:R-:W-:-:S02]  /*42860*/  LOP3.LUT P0, RZ, R19, 0x10000, RZ, 0xc0, !PT ;  /* 0x0001000013ff7812 */ /* 0x000fc4000780c0ff */
[C---:B------:R-:W-:Y:S02]  /*42870*/  LOP3.LUT P1, RZ, R19.reuse, 0x8000, RZ, 0xc0, !PT ;  /* 0x0000800013ff7812 */ /* 0x040fe4000782c0ff */
[C---:B------:R-:W-:Y:S02]  /*42880*/  LOP3.LUT P2, RZ, R19.reuse, 0x4000, RZ, 0xc0, !PT ;  /* 0x0000400013ff7812 */ /* 0x040fe4000784c0ff */
[C---:B------:R-:W-:Y:S02]  /*42890*/  LOP3.LUT P3, RZ, R19.reuse, 0x2000, RZ, 0xc0, !PT ;  /* 0x0000200013ff7812 */ /* 0x040fe4000786c0ff */
[----:B------:R-:W-:Y:S02]  /*428a0*/  LOP3.LUT P4, RZ, R19, 0x10, RZ, 0xc0, !PT ;  /* 0x0000001013ff7812 */ /* 0x000fe4000788c0ff */
[----:B------:R-:W-:-:S11]  /*428b0*/  LOP3.LUT R5, R5, 0xffefffff, RZ, 0xc0, !PT ;  /* 0xffefffff05057812 */ /* 0x000fd600078ec0ff */
[----:B------:R-:W-:Y:S02]  /*428c0*/  @P4 LOP3.LUT R5, R5, 0x100000, RZ, 0xfc, !PT ;  /* 0x0010000005054812 */ /* 0x000fe400078efcff */
[----:B------:R-:W-:Y:S02]  /*428d0*/  LOP3.LUT P4, RZ, R19, 0x20, RZ, 0xc0, !PT ;  /* 0x0000002013ff7812 */ /* 0x000fe4000788c0ff */
[----:B--2---:R-:W-:-:S05]  /*428e0*/  PRMT R0, R3, 0x7770, RZ ;  /* 0x0000777003007816 */ /* 0x004fca00000000ff */
[----:B---3--:R0:W-:Y:S02]  /*428f0*/  @P0 STG.E.U8 desc[UR40][R6.64], R0 ;  /* 0x0000000006000986 */ /* 0x0081e4000c101128 */
[----:B0-----:R-:W-:Y:S02]  /*42900*/  PRMT R0, R3, 0x7771, RZ ;  /* 0x0000777103007816 */ /* 0x001fe400000000ff */
[----:B------:R-:W2:Y:S04]  /*42910*/  LDL.LU.64 R6, [R1+0xe28] ;  /* 0x000e280001067983 */ /* 0x000ea80000300a00 */
[----:B------:R0:W-:Y:S04]  /*42920*/  @P1 STG.E.U8 desc[UR40][R16.64], R0 ;  /* 0x0000000010001986 */ /* 0x0001e8000c101128 */
[----:B0-----:R-:W3:Y:S01]  /*42930*/  LDL.LU.64 R16, [R1+0x1378] ;  /* 0x0013780001107983 */ /* 0x001ee20000300a00 */
[----:B----4-:R-:W-:-:S05]  /*42940*/  PRMT R0, R2, 0x7770, RZ ;  /* 0x0000777002007816 */ /* 0x010fca00000000ff */
[----:B------:R0:W-:Y:S04]  /*42950*/  @P2 STG.E.U8 desc[UR40][R20.64], R0 ;  /* 0x0000000014002986 */ /* 0x0001e8000c101128 */
[----:B------:R-:W-:Y:S01]  /*42960*/  STL [R1+0x1318], R18 ;  /* 0x0013181201007387 */ /* 0x000fe20000100800 */
[----:B0-----:R-:W-:-:S03]  /*42970*/  PRMT R0, R2, 0x7771, RZ ;  /* 0x0000777102007816 */ /* 0x001fc600000000ff */
[----:B------:R-:W-:Y:S04]  /*42980*/  STL.64 [R1+0x1338], R2 ;  /* 0x0013380201007387 */ /* 0x000fe80000100a00 */
[----:B------:R0:W-:Y:S04]  /*42990*/  @P3 STG.E.U8 desc[UR40][R8.64], R0 ;  /* 0x0000000008003986 */ /* 0x0001e8000c101128 */
[----:B0-----:R-:W4:Y:S01]  /*429a0*/  LDL.LU.64 R8, [R1+0x1370] ;  /* 0x0013700001087983 */ /* 0x001f220000300a00 */
[----:B------:R-:W-:Y:S02]  /*429b0*/  LOP3.LUT R5, R5, 0xffdfffff, RZ, 0xc0, !PT ;  /* 0xffdfffff05057812 */ /* 0x000fe400078ec0ff */
[----:B------:R-:W-:Y:S01]  /*429c0*/  LOP3.LUT P5, RZ, R19, 0x8, RZ, 0xc0, !PT ;  /* 0x0000000813ff7812 */ /* 0x000fe200078ac0ff */
[----:B------:R-:W2:Y:S01]  /*429d0*/  LDL.LU.64 R2, [R1+0xe48] ;  /* 0x000e480001027983 */ /* 0x000ea20000300a00 */
        /* <DEDUP_REMOVED lines=20> */
[C---:B------:R-:W-:Y:S02]  /*42b20*/  LOP3.LUT P6, RZ, R19.reuse, 0x4, RZ, 0xc0, !PT ;  /* 0x0000000413ff7812 */ /* 0x040fe400078cc0ff */
[C---:B------:R-:W-:Y:S02]  /*42b30*/  LOP3.LUT P0, RZ, R19.reuse, 0x2, RZ, 0xc0, !PT ;  /* 0x0000000213ff7812 */ /* 0x040fe4000780c0ff */
[----:B------:R-:W-:Y:S02]  /*42b40*/  LOP3.LUT P1, RZ, R19, 0x1, RZ, 0xc0, !PT ;  /* 0x0000000113ff7812 */ /* 0x000fe4000782c0ff */
[----:B------:R-:W2:Y:S04]  /*42b50*/  LDL.LU.64 R18, [R1+0xe50] ;  /* 0x000e500001127983 */ /* 0x000ea80000300a00 */
[----:B------:R-:W2:Y:S01]  /*42b60*/  LDL.LU.64 R20, [R1+0xe60] ;  /* 0x000e600001147983 */ /* 0x000ea20000300a00 */
[----:B---3--:R-:W-:-:S05]  /*42b70*/  PRMT R0, R16, 0x7770, RZ ;  /* 0x0000777010007816 */ /* 0x008fca00000000ff */
[----:B------:R0:W-:Y:S01]  /*42b80*/  @P4 STG.E.U8 desc[UR40][R22.64], R0 ;  /* 0x0000000016004986 */ /* 0x0001e2000c101128 */
[C---:B------:R-:W-:Y:S02]  /*42b90*/  LOP3.LUT P4, RZ, R5.reuse, 0x8000000, RZ, 0xc0, !PT ;  /* 0x0800000005ff7812 */ /* 0x040fe4000788c0ff */
[----:B0-----:R-:W-:Y:S01]  /*42ba0*/  PRMT R0, R16, 0x7771, RZ ;  /* 0x0000777110007816 */ /* 0x001fe200000000ff */
[----:B------:R-:W3:Y:S10]  /*42bb0*/  LDL.LU.64 R22, [R1+0xe68] ;  /* 0x000e680001167983 */ /* 0x000ef40000300a00 */
[----:B------:R0:W-:Y:S01]  /*42bc0*/  @P4 STG.E.U8 desc[UR40][R28.64], R0 ;  /* 0x000000001c004986 */ /* 0x0001e2000c101128 */
[----:B------:R-:W-:-:S03]  /*42bd0*/  LOP3.LUT P4, RZ, R5, 0x4000000, RZ, 0xc0, !PT ;  /* 0x0400000005ff7812 */ /* 0x000fc6000788c0ff */
[----:B0-----:R-:W3:Y:S01]  /*42be0*/  LDL.LU.64 R28, [R1+0xe70] ;  /* 0x000e7000011c7983 */ /* 0x001ee20000300a00 */
[----:B----4-:R-:W-:-:S09]  /*42bf0*/  PRMT R0, R8, 0x7770, RZ ;  /* 0x0000777008007816 */ /* 0x010fd200000000ff */
[----:B------:R0:W-:Y:S01]  /*42c00*/  @P4 STG.E.U8 desc[UR40][R24.64], R0 ;  /* 0x0000000018004986 */ /* 0x0001e2000c101128 */
[C---:B------:R-:W-:Y:S02]  /*42c10*/  LOP3.LUT P4, RZ, R5.reuse, 0x2000000, RZ, 0xc0, !PT ;  /* 0x0200000005ff7812 */ /* 0x040fe4000788c0ff */
[----:B0-----:R-:W-:Y:S01]  /*42c20*/  PRMT R0, R8, 0x7771, RZ ;  /* 0x0000777108007816 */ /* 0x001fe200000000ff */
[----:B------:R-:W4:Y:S10]  /*42c30*/  LDL.LU.64 R24, [R1+0xe78] ;  /* 0x000e780001187983 */ /* 0x000f340000300a00 */
[----:B--2---:R0:W-:Y:S01]  /*42c40*/  @P4 STG.E.U8 desc[UR40][R6.64], R0 ;  /* 0x0000000006004986 */ /* 0x0041e2000c101128 */
[----:B------:R-:W-:-:S02]  /*42c50*/  LOP3.LUT P4, RZ, R5, 0x1000000, RZ, 0xc0, !PT ;  /* 0x0100000005ff7812 */ /* 0x000fc4000788c0ff */
[C---:B0-----:R-:W-:Y:S01]  /*42c60*/  PRMT R0, R9.reuse, 0x7770, RZ ;  /* 0x0000777009007816 */ /* 0x041fe200000000ff */
[----:B------:R-:W2:Y:S10]  /*42c70*/  LDL.LU.64 R6, [R1+0xe80] ;  /* 0x000e800001067983 */ /* 0x000eb40000300a00 */
[----:B------:R0:W-:Y:S04]  /*42c80*/  @P4 STG.E.U8 desc[UR40][R10.64], R0 ;  /* 0x000000000a004986 */ /* 0x0001e8000c101128 */
[----:B0-----:R-:W2:Y:S01]  /*42c90*/  LDL.LU.64 R10, [R1+0x1368] ;  /* 0x00136800010a7983 */ /* 0x001ea20000300a00 */
[----:B------:R-:W-:-:S03]  /*42ca0*/  PRMT R0, R9, 0x7771, RZ ;  /* 0x0000777109007816 */ /* 0x000fc600000000ff */
[----:B------:R0:W-:Y:S04]  /*42cb0*/  STL.64 [R1+0x1340], R8 ;  /* 0x0013400801007387 */ /* 0x0001e80000100a00 */
[----:B0-----:R-:W2:Y:S01]  /*42cc0*/  LDL.LU.64 R8, [R1+0xe38] ;  /* 0x000e380001087983 */ /* 0x001ea20000300a00 */
[----:B------:R-:W-:-:S13]  /*42cd0*/  LOP3.LUT P4, RZ, R5, 0x800000, RZ, 0xc0, !PT ;  /* 0x0080000005ff7812 */ /* 0x000fda000788c0ff */
[----:B--2---:R0:W-:Y:S01]  /*42ce0*/  @P4 STG.E.U8 desc[UR40][R8.64], R0 ;  /* 0x0000000008004986 */ /* 0x0041e2000c101128 */
[----:B------:R-:W-:Y:S02]  /*42cf0*/  LOP3.LUT P4, RZ, R5, 0x400000, RZ, 0xc0, !PT ;  /* 0x0040000005ff7812 */ /* 0x000fe4000788c0ff */
[----:B0-----:R-:W-:-:S11]  /*42d00*/  PRMT R0, R10, 0x7770, RZ ;  /* 0x000077700a007816 */ /* 0x001fd600000000ff */
[----:B------:R0:W-:Y:S01]  /*42d10*/  @P4 STG.E.U8 desc[UR40][R12.64], R0 ;  /* 0x000000000c004986 */ /* 0x0001e2000c101128 */
[C---:B------:R-:W-:Y:S02]  /*42d20*/  LOP3.LUT P4, RZ, R5.reuse, 0x200000, RZ, 0xc0, !PT ;  /* 0x0020000005ff7812 */ /* 0x040fe4000788c0ff */
[----:B0-----:R-:W-:Y:S01]  /*42d30*/  PRMT R0, R10, 0x7771, RZ ;  /* 0x000077710a007816 */ /* 0x001fe200000000ff */
[----:B------:R-:W2:Y:S10]  /*42d40*/  LDL.LU.64 R12, [R1+0x1360] ;  /* 0x00136000010c7983 */ /* 0x000eb40000300a00 */
[----:B------:R0:W-:Y:S01]  /*42d50*/  @P4 STG.E.U8 desc[UR40][R2.64], R0 ;  /* 0x0000000002004986 */ /* 0x0001e2000c101128 */
[----:B------:R-:W-:-:S02]  /*42d60*/  LOP3.LUT P4, RZ, R5, 0x100000, RZ, 0xc0, !PT ;  /* 0x0010000005ff7812 */ /* 0x000fc4000788c0ff */
[----:B0-----:R-:W-:-:S11]  /*42d70*/  PRMT R0, R11, 0x7770, RZ ;  /* 0x000077700b007816 */ /* 0x001fd600000000ff */
[----:B------:R0:W-:Y:S04]  /*42d80*/  @P4 STG.E.U8 desc[UR40][R18.64], R0 ;  /* 0x0000000012004986 */ /* 0x0001e8000c101128 */
[----:B------:R-:W-:Y:S01]  /*42d90*/  STL.64 [R1+0x1348], R10 ;  /* 0x0013480a01007387 */ /* 0x000fe20000100a00 */
[----:B0-----:R-:W-:-:S05]  /*42da0*/  PRMT R0, R11, 0x7771, RZ ;  /* 0x000077710b007816 */ /* 0x001fca00000000ff */
[----:B------:R0:W-:Y:S04]  /*42db0*/  @P5 STG.E.U8 desc[UR40][R14.64], R0 ;  /* 0x000000000e005986 */ /* 0x0001e8000c101128 */
[----:B0-----:R-:W4:Y:S01]  /*42dc0*/  LDL.LU.64 R14, [R1+0x1358] ;  /* 0x00135800010e7983 */ /* 0x001f220000300a00 */
[C---:B------:R-:W-:Y:S02]  /*42dd0*/  LOP3.LUT P2, RZ, R17.reuse, 0x80000000, RZ, 0xc0, !PT ;  /* 0x8000000011ff7812 */ /* 0x040fe4000784c0ff */
[----:B------:R-:W-:Y:S02]  /*42de0*/  LOP3.LUT P3, RZ, R17, 0x40000000, RZ, 0xc0, !PT ;  /* 0x4000000011ff7812 */ /* 0x000fe4000786c0ff */
[----:B--2---:R-:W-:-:S05]  /*42df0*/  PRMT R0, R12, 0x7770, RZ ;  /* 0x000077700c007816 */ /* 0x004fca00000000ff */
[----:B------:R0:W-:Y:S02]  /*42e00*/  @P6 STG.E.U8 desc[UR40][R20.64], R0 ;  /* 0x0000000014006986 */ /* 0x0001e4000c101128 */
[----:B0-----:R-:W-:-:S05]  /*42e10*/  PRMT R0, R12, 0x7771, RZ ;  /* 0x000077710c007816 */ /* 0x001fca00000000ff */
[----:B---3--:R0:W-:Y:S02]  /*42e20*/  @P0 STG.E.U8 desc[UR40][R22.64], R0 ;  /* 0x0000000016000986 */ /* 0x0081e4000c101128 */
[----:B0-----:R-:W-:-:S05]  /*42e30*/  PRMT R0, R13, 0x7770, RZ ;  /* 0x000077700d007816 */ /* 0x001fca00000000ff */
[----:B------:R0:W-:Y:S02]  /*42e40*/  @P1 STG.E.U8 desc[UR40][R28.64], R0 ;  /* 0x000000001c001986 */ /* 0x0001e4000c101128 */
[----:B0-----:R-:W-:-:S05]  /*42e50*/  PRMT R0, R13, 0x7771, RZ ;  /* 0x000077710d007816 */ /* 0x001fca00000000ff */
[----:B----4-:R0:W-:Y:S04]  /*42e60*/  @P2 STG.E.U8 desc[UR40][R24.64], R0 ;  /* 0x0000000018002986 */ /* 0x0101e8000c101128 */
[----:B------:R-:W-:Y:S01]  /*42e70*/  STL.64 [R1+0x1350], R12 ;  /* 0x0013500c01007387 */ /* 0x000fe20000100a00 */
[----:B0-----:R-:W-:-:S05]  /*42e80*/  PRMT R0, R14, 0x7770, RZ ;  /* 0x000077700e007816 */ /* 0x001fca00000000ff */
        /* <DEDUP_REMOVED lines=8> */
[----:B------:R-:W-:Y:S02]  /*42f10*/  PRMT R0, R14, 0x7771, RZ ;  /* 0x000077710e007816 */ /* 0x000fe400000000ff */
        /* <DEDUP_REMOVED lines=15> */
[----:B0-----:R-:W2:Y:S06]  /*43010*/  LDL.LU.64 R6, [R1+0xec0] ;  /* 0x000ec00001067983 */ /* 0x001eac0000300a00 */
[----:B------:R-:W-:-:S02]  /*43020*/  @P4 LOP3.LUT R5, R5, 0x10000, RZ, 0xfc, !PT ;  /* 0x0001000005054812 */ /* 0x000fc400078efcff */
[----:B------:R-:W-:Y:S01]  /*43030*/  LOP3.LUT P4, RZ, R17, 0x400000, RZ, 0xc0, !PT ;  /* 0x0040000011ff7812 */ /* 0x000fe2000788c0ff */
[----:B------:R-:W2:Y:S01]  /*43040*/  LDL.LU.64 R12, [R1+0xec8] ;  /* 0x000ec800010c7983 */ /* 0x000ea20000300a00 */
[----:B------:R-:W-:Y:S02]  /*43050*/  LOP3.LUT R5, R5, 0xfffdffff, RZ, 0xc0, !PT ;  /* 0xfffdffff05057812 */ /* 0x000fe400078ec0ff */
[C---:B------:R-:W-:Y:S01]  /*43060*/  LOP3.LUT P1, RZ, R17.reuse, 0x10000000, RZ, 0xc0, !PT ;  /* 0x1000000011ff7812 */ /* 0x040fe2000782c0ff */
[----:B------:R-:W2:Y:S01]  /*43070*/  LDL.LU.64 R10, [R1+0xed0] ;  /* 0x000ed000010a7983 */ /* 0x000ea20000300a00 */
[----:B------:R-:W-:Y:S02]  /*43080*/  LOP3.LUT P2, RZ, R17, 0x8000000, RZ, 0xc0, !PT ;  /* 0x0800000011ff7812 */ /* 0x000fe4000784c0ff */
[----:B------:R-:W-:Y:S01]  /*43090*/  PRMT R0, R15, 0x7770, RZ ;  /* 0x000077700f007816 */ /* 0x000fe200000000ff */
[----:B------:R-:W2:Y:S04]  /*430a0*/  LDL.LU.64 R8, [R1+0xee0] ;  /* 0x000ee00001087983 */ /* 0x000ea80000300a00 */
[----:B------:R-:W-:-:S02]  /*430b0*/  @P4 LOP3.LUT R5, R5, 0x20000, RZ, 0xfc, !PT ;  /* 0x0002000005054812 */ /* 0x000fc400078efcff */
[----:B------:R-:W-:Y:S02]  /*430c0*/  LOP3.LUT P4, RZ, R17, 0x800000, RZ, 0xc0, !PT ;  /* 0x0080000011ff7812 */ /* 0x000fe4000788c0ff */
[----:B------:R-:W-:Y:S01]  /*430d0*/  LOP3.LUT R5, R5, 0xfffbffff, RZ, 0xc0, !PT ;  /* 0xfffbffff05057812 */ /* 0x000fe200078ec0ff */
[----:B---3--:R0:W-:Y:S01]  /*430e0*/  @P1 STG.E.U8 desc[UR40][R18.64], R0 ;  /* 0x0000000012001986 */ /* 0x0081e2000c101128 */
[----:B------:R-:W-:-:S09]  /*430f0*/  LOP3.LUT P3, RZ, R17, 0x4000000, RZ, 0xc0, !PT ;  /* 0x0400000011ff7812 */ /* 0x000fd2000786c0ff */
[----:B------:R-:W-:Y:S02]  /*43100*/  @P4 LOP3.LUT R5, R5, 0x40000, RZ, 0xfc, !PT ;  /* 0x0004000005054812 */ /* 0x000fe400078efcff */
[----:B------:R-:W-:Y:S02]  /*43110*/  LOP3.LUT P4, RZ, R17, 0x1000000, RZ, 0xc0, !PT ;  /* 0x0100000011ff7812 */ /* 0x000fe4000788c0ff */
[----:B------:R-:W-:Y:S02]  /*43120*/  LOP3.LUT R5, R5, 0xfff7ffff, RZ, 0xc0, !PT ;  /* 0xfff7ffff05057812 */ /* 0x000fe400078ec0ff */
[----:B0-----:R-:W-:-:S05]  /*43130*/  PRMT R0, R15, 0x7771, RZ ;  /* 0x000077710f007816 */ /* 0x001fca00000000ff */
[----:B----4-:R0:W-:Y:S04]  /*43140*/  @P2 STG.E.U8 desc[UR40][R20.64], R0 ;  /* 0x0000000014002986 */ /* 0x0101e8000c101128 */
[----:B------:R-:W-:Y:S02]  /*43150*/  @P4 LOP3.LUT R5, R5, 0x80000, RZ, 0xfc, !PT ;  /* 0x0008000005054812 */ /* 0x000fe400078efcff */
[----:B------:R-:W-:Y:S02]  /*43160*/  LOP3.LUT P4, RZ, R17, 0x2000000, RZ, 0xc0, !PT ;  /* 0x0200000011ff7812 */ /* 0x000fe4000788c0ff */
[----:B0-----:R-:W-:-:S05]  /*43170*/  PRMT R0, R27, 0x7772, RZ ;  /* 0x000077721b007816 */ /* 0x001fca00000000ff */
[----:B------:R0:W-:Y:S02]  /*43180*/  @P3 STG.E.U8 desc[UR40][R22.64], R0 ;  /* 0x0000000016003986 */ /* 0x0001e4000c101128 */
[----:B0-----:R-:W-:-:S05]  /*43190*/  PRMT R0, R27, 0x7773, RZ ;  /* 0x000077731b007816 */ /* 0x001fca00000000ff */
[----:B------:R0:W-:Y:S01]  /*431a0*/  @P4 STG.E.U8 desc[UR40][R28.64], R0 ;  /* 0x000000001c004986 */ /* 0x0001e2000c101128 */
[----:B------:R-:W-:Y:S02]  /*431b0*/  LOP3.LUT P4, RZ, R5, 0x80000, RZ, 0xc0, !PT ;  /* 0x0008000005ff7812 */ /* 0x000fe4000788c0ff */
[----:B0-----:R-:W-:-:S11]  /*431c0*/  PRMT R0, R26, 0x7772, RZ ;  /* 0x000077721a007816 */ /* 0x001fd600000000ff */
[----:B------:R0:W-:Y:S01]  /*431d0*/  @P4 STG.E.U8 desc[UR40][R24.64], R0 ;  /* 0x0000000018004986 */ /* 0x0001e2000c101128 */
[----:B------:R-:W-:-:S03]  /*431e0*/  LOP3.LUT P4, RZ, R5, 0x40000, RZ, 0xc0, !PT ;  /* 0x0004000005ff7812 */ /* 0x000fc6000788c0ff */
[----:B------:R1:W-:Y:S04]  /*431f0*/  STL.64 [R1+0x1320], R14 ;  /* 0x0013200e01007387 */ /* 0x0003e80000100a00 */
[----:B------:R-:W3:Y:S01]  /*43200*/  LDL.LU.64 R2, [R1+0xee8] ;  /* 0x000ee80001027983 */ /* 0x000ee20000300a00 */
[----:B0-----:R-:W-:-:S03]  /*43210*/  IMAD.MOV.U32 R0, RZ, RZ, R26 ;  /* 0x000000ffff007224 */ /* 0x001fc600078e001a */
[----:B-1----:R-:W4:Y:S02]  /*43220*/  LDL.LU.64 R14, [R1+0xef0] ;  /* 0x000ef000010e7983 */ /* 0x002f240000300a00 */
[----:B------:R-:W-:Y:S02]  /*43230*/  PRMT R0, R0, 0x7773, RZ ;  /* 0x0000777300007816 */ /* 0x000fe400000000ff */
[----:B------:R-:W3:Y:S04]  /*43240*/  LDL.LU.64 R18, [R1+0xef8] ;  /* 0x000ef80001127983 */ /* 0x000ee80000300a00 */
[----:B------:R-:W3:Y:S04]  /*43250*/  LDL.LU.64 R20, [R1+0xf08] ;  /* 0x000f080001147983 */ /* 0x000ee80000300a00 */
[----:B------:R-:W3:Y:S04]  /*43260*/  LDL.LU.64 R22, [R1+0xf10] ;  /* 0x000f100001167983 */ /* 0x000ee80000300a00 */
[----:B------:R-:W3:Y:S04]  /*43270*/  LDL.LU.64 R28, [R1+0xf18] ;  /* 0x000f1800011c7983 */ /* 0x000ee80000300a00 */
[----:B------:R-:W3:Y:S04]  /*43280*/  LDL.LU.64 R24, [R1+0xf20] ;  /* 0x000f200001187983 */ /* 0x000ee80000300a00 */
[----:B------:R-:W3:Y:S04]  /*43290*/  LDL.LU.64 R26, [R1+0xf30] ;  /* 0x000f3000011a7983 */ /* 0x000ee80000300a00 */
[----:B--2---:R0:W-:Y:S04]  /*432a0*/  @P4 STG.E.U8 desc[UR40][R6.64], R0 ;  /* 0x0000000006004986 */ /* 0x0041e8000c101128 */
[----:B0-----:R-:W2:Y:S01]  /*432b0*/  LDL R0, [R1+0x98] ;  /* 0x0000980001007983 */ /* 0x001ea20000100800 */
[----:B------:R-:W-:-:S03]  /*432c0*/  LOP3.LUT P4, RZ, R5, 0x20000, RZ, 0xc0, !PT ;  /* 0x0002000005ff7812 */ /* 0x000fc6000788c0ff */
[----:B------:R-:W3:Y:S01]  /*432d0*/  LDL.LU.64 R6, [R1+0xf38] ;  /* 0x000f380001067983 */ /* 0x000ee20000300a00 */
[----:B--2---:R-:W-:-:S09]  /*432e0*/  PRMT R0, R0, 0x7772, RZ ;  /* 0x0000777200007816 */ /* 0x004fd200000000ff */
[----:B------:R0:W-:Y:S04]  /*432f0*/  @P4 STG.E.U8 desc[UR40][R12.64], R0 ;  /* 0x000000000c004986 */ /* 0x0001e8000c101128 */
[----:B0-----:R-:W2:Y:S04]  /*43300*/  LDL.LU.64 R12, [R1+0x1350] ;  /* 0x00135000010c7983 */ /* 0x001ea80000300a00 */
[----:B------:R-:W2:Y:S01]  /*43310*/  LDL.LU R0, [R1+0x98] ;  /* 0x0000980001007983 */ /* 0x000ea20000300800 */
[----:B------:R-:W-:Y:S02]  /*43320*/  LOP3.LUT P4, RZ, R5, 0x10000, RZ, 0xc0, !PT ;  /* 0x0001000005ff7812 */ /* 0x000fe4000788c0ff */
[----:B--2---:R-:W-:-:S11]  /*43330*/  PRMT R0, R0, 0x7773, RZ ;  /* 0x0000777300007816 */ /* 0x004fd600000000ff */
[----:B------:R0:W-:Y:S04]  /*43340*/  @P4 STG.E.U8 desc[UR40][R10.64], R0 ;  /* 0x000000000a004986 */ /* 0x0001e8000c101128 */
[----:B0-----:R-:W2:Y:S04]  /*43350*/  LDL.LU.64 R10, [R1+0x1348] ;  /* 0x00134800010a7983 */ /* 0x001ea80000300a00 */
[----:B------:R-:W2:Y:S01]  /*43360*/  LDL R0, [R1+0x9c] ;  /* 0x00009c0001007983 */ /* 0x000ea20000100800 */
[----:B------:R-:W-:Y:S02]  /*43370*/  LOP3.LUT P4, RZ, R5, 0x8000, RZ, 0xc0, !PT ;  /* 0x0000800005ff7812 */ /* 0x000fe4000788c0ff */
[----:B--2---:R-:W-:-:S11]  /*43380*/  PRMT R0, R0, 0x7772, RZ ;  /* 0x0000777200007816 */ /* 0x004fd600000000ff */
[----:B------:R0:W-:Y:S04]  /*43390*/  @P4 STG.E.U8 desc[UR40][R8.64], R0 ;  /* 0x0000000008004986 */ /* 0x0001e8000c101128 */
[----:B0-----:R-:W2:Y:S04]  /*433a0*/  LDL.LU.64 R8, [R1+0x1340] ;  /* 0x0013400001087983 */ /* 0x001ea80000300a00 */
[----:B------:R-:W2:Y:S01]  /*433b0*/  LDL.LU R0, [R1+0x9c] ;  /* 0x00009c0001007983 */ /* 0x000ea20000300800 */
[----:B------:R-:W-:Y:S02]  /*433c0*/  LOP3.LUT P4, RZ, R5, 0x4000, RZ, 0xc0, !PT ;  /* 0x0000400005ff7812 */ /* 0x000fe4000788c0ff */
[----:B--2---:R-:W-:-:S11]  /*433d0*/  PRMT R0, R0, 0x7773, RZ ;  /* 0x0000777300007816 */ /* 0x004fd600000000ff */
[----:B---3--:R0:W-:Y:S04]  /*433e0*/  @P4 STG.E.U8 desc[UR40][R2.64], R0 ;  /* 0x0000000002004986 */ /* 0x0081e8000c101128 */
[----:B0-----:R-:W2:Y:S01]  /*433f0*/  LDL.LU.64 R2, [R1+0x1338] ;  /* 0x0013380001027983 */ /* 0x001ea20000300a00 */
[----:B------:R-:W-:Y:S02]  /*43400*/  LOP3.LUT P4, RZ, R5, 0x2000, RZ, 0xc0, !PT ;  /* 0x0000200005ff7812 */ /* 0x000fe4000788c0ff */
[----:B------:R-:W-:Y:S02]  /*43410*/  PRMT R0, R4, 0x7772, RZ ;  /* 0x0000777204007816 */ /* 0x000fe400000000ff */
[----:B------:R-:W-:-:S09]  /*43420*/  LOP3.LUT P5, RZ, R17, 0x10000, RZ, 0xc0, !PT ;  /* 0x0001000011ff7812 */ /* 0x000fd200078ac0ff */
[----:B----4-:R0:W-:Y:S01]  /*43430*/  @P4 STG.E.U8 desc[UR40][R14.64], R0 ;  /* 0x000000000e004986 */ /* 0x0101e2000c101128 */
[----:B------:R-:W-:Y:S02]  /*43440*/  LOP3.LUT P4, RZ, R5, 0x1000, RZ, 0xc0, !PT ;  /* 0x0000100005ff7812 */ /* 0x000fe4000788c0ff */
[----:B------:R-:W-:Y:S02]  /*43450*/  LOP3.LUT P6, RZ, R17, 0x8000, RZ, 0xc0, !PT ;  /* 0x0000800011ff7812 */ /* 0x000fe400078cc0ff */
[----:B0-----:R-:W-:-:S09]  /*43460*/  PRMT R0, R4, 0x7773, RZ ;  /* 0x0000777304007816 */ /* 0x001fd200000000ff */
[----:B------:R2:W-:Y:S01]  /*43470*/  @P4 STG.E.U8 desc[UR40][R18.64], R0 ;  /* 0x0000000012004986 */ /* 0x0005e2000c101128 */
        /* <DEDUP_REMOVED lines=15> */
[----:B------:R-:W2:Y:S04]  /*43570*/  LDL.LU R16, [R1+0x1330] ;  /* 0x0013300001107983 */ /* 0x000ea80000300800 */
[----:B------:R0:W-:Y:S04]  /*43580*/  @P3 STG.E.U8 desc[UR40][R6.64], R0 ;  /* 0x0000000006003986 */ /* 0x0001e8000c101128 */
[----:B0-----:R-:W3:Y:S01]  /*43590*/  LDL.LU.64 R6, [R1+0xf48] ;  /* 0x000f480001067983 */ /* 0x001ee20000300a00 */
[----:B------:R-:W-:-:S02]  /*435a0*/  LOP3.LUT P6, RZ, R17, 0x400, RZ, 0xc0, !PT ;  /* 0x0000040011ff7812 */ /* 0x000fc400078cc0ff */
[----:B------:R-:W-:Y:S01]  /*435b0*/  PRMT R0, R8, 0x7772, RZ ;  /* 0x0000777208007816 */ /* 0x000fe200000000ff */
[----:B------:R-:W4:Y:S04]  /*435c0*/  LDL.LU.64 R20, [R1+0xf50] ;  /* 0x000f500001147983 */ /* 0x000f280000300a00 */
[----:B------:R-:W2:Y:S04]  /*435d0*/  LDL.LU.64 R26, [R1+0xf58] ;  /* 0x000f5800011a7983 */ /* 0x000ea80000300a00 */
[----:B------:R-:W2:Y:S04]  /*435e0*/  LDL.LU.64 R2, [R1+0xf60] ;  /* 0x000f600001027983 */ /* 0x000ea80000300a00 */
[----:B------:R-:W2:Y:S04]  /*435f0*/  LDL.LU.64 R24, [R1+0xf70] ;  /* 0x000f700001187983 */ /* 0x000ea80000300a00 */
[----:B------:R-:W4:Y:S04]  /*43600*/  LDL.LU.64 R22, [R1+0xf78] ;  /* 0x000f780001167983 */ /* 0x000f280000300a00 */
[----:B------:R-:W4:Y:S04]  /*43610*/  LDL.LU.64 R28, [R1+0xf80] ;  /* 0x000f8000011c7983 */ /* 0x000f280000300a00 */
[----:B---3--:R0:W-:Y:S04]  /*43620*/  @P6 STG.E.U8 desc[UR40][R6.64], R0 ;  /* 0x0000000006006986 */ /* 0x0081e8000c101128 */
[----:B0-----:R-:W3:Y:S04]  /*43630*/  LDL.LU.64 R6, [R1+0xf68] ;  /* 0x000f680001067983 */ /* 0x001ee80000300a00 */
[----:B------:R-:W3:Y:S01]  /*43640*/  LDL.LU.64 R14, [R1+0xf28] ;  /* 0x000f2800010e7983 */ /* 0x000ee20000300a00 */
[----:B--2---:R-:W-:-:S02]  /*43650*/  LOP3.LUT P4, RZ, R16, 0x40000000, RZ, 0xc0, !PT ;  /* 0x4000000010ff7812 */ /* 0x004fc4000788c0ff */
        /* <DEDUP_REMOVED lines=15> */
[----:B---3--:R0:W-:Y:S04]  /*43750*/  STL.64 [R1+0x1328], R14 ;  /* 0x0013280e01007387 */ /* 0x0081e80000100a00 */
[----:B0-----:R-:W2:Y:S01]  /*43760*/  LDL.LU.64 R14, [R1+0xf40] ;  /* 0x000f4000010e7983 */ /* 0x001ea20000300a00 */
[----:B------:R-:W-:-:S07]  /*43770*/  LOP3.LUT R5, R5, 0xfffffbff, RZ, 0xc0, !PT ;  /* 0xfffffbff05057812 */ /* 0x000fce00078ec0ff */
[----:B------:R-:W-:Y:S02]  /*43780*/  @P4 LOP3.LUT R5, R5, 0x400, RZ, 0xfc, !PT ;  /* 0x0000040005054812 */ /* 0x000fe400078efcff */
[C---:B------:R-:W-:Y:S02]  /*43790*/  LOP3.LUT P4, RZ, R17.reuse, 0x10, RZ, 0xc0, !PT ;  /* 0x0000001011ff7812 */ /* 0x040fe4000788c0ff */
[C---:B------:R-:W-:Y:S02]  /*437a0*/  LOP3.LUT P0, RZ, R17.reuse, 0x200, RZ, 0xc0, !PT ;  /* 0x0000020011ff7812 */ /* 0x040fe4000780c0ff */
[----:B------:R-:W-:Y:S02]  /*437b0*/  LOP3.LUT P1, RZ, R17, 0x100, RZ, 0xc0, !PT ;  /* 0x0000010011ff7812 */ /* 0x000fe4000782c0ff */
[----:B------:R-:W-:Y:S02]  /*437c0*/  LOP3.LUT R5, R5, 0xfffff7ff, RZ, 0xc0, !PT ;  /* 0xfffff7ff05057812 */ /* 0x000fe400078ec0ff */
[----:B------:R-:W-:-:S02]  /*437d0*/  LOP3.LUT P2, RZ, R17, 0x80, RZ, 0xc0, !PT ;  /* 0x0000008011ff7812 */ /* 0x000fc4000784c0ff */
[----:B------:R-:W-:Y:S02]  /*437e0*/  LOP3.LUT P3, RZ, R17, 0x40, RZ, 0xc0, !PT ;  /* 0x0000004011ff7812 */ /* 0x000fe4000786c0ff */
[----:B------:R-:W-:Y:S02]  /*437f0*/  PRMT R8, R8, 0x7773, RZ ;  /* 0x0000777308087816 */ /* 0x000fe400000000ff */
[----:B------:R-:W-:Y:S02]  /*43800*/  @P4 LOP3.LUT R5, R5, 0x800, RZ, 0xfc, !PT ;  /* 0x0000080005054812 */ /* 0x000fe400078efcff */
[----:B------:R-:W-:Y:S02]  /*43810*/  LOP3.LUT P4, RZ, R17, 0x20, RZ, 0xc0, !PT ;  /* 0x0000002011ff7812 */ /* 0x000fe4000788c0ff */
[C---:B------:R-:W-:Y:S01]  /*43820*/  PRMT R0, R9.reuse, 0x7772, RZ ;  /* 0x0000777209007816 */ /* 0x040fe200000000ff */
[----:B----4-:R-:W-:Y:S01]  /*43830*/  @P0 STG.E.U8 desc[UR40][R20.64], R8 ;  /* 0x0000000814000986 */ /* 0x010fe2000c101128 */
[----:B------:R-:W-:-:S03]  /*43840*/  PRMT R9, R9, 0x7773, RZ ;  /* 0x0000777309097816 */ /* 0x000fc600000000ff */
[----:B------:R0:W-:Y:S04]  /*43850*/  @P1 STG.E.U8 desc[UR40][R26.64], R0 ;  /* 0x000000001a001986 */ /* 0x0001e8000c101128 */
[----:B------:R1:W-:Y:S01]  /*43860*/  @P2 STG.E.U8 desc[UR40][R2.64], R9 ;  /* 0x0000000902002986 */ /* 0x0003e2000c101128 */
[----:B0-----:R-:W-:-:S03]  /*43870*/  PRMT R0, R10, 0x7772, RZ ;  /* 0x000077720a007816 */ /* 0x001fc600000000ff */
[----:B------:R-:W3:Y:S01]  /*43880*/  LDL.LU.64 R26, [R1+0xf00] ;  /* 0x000f0000011a7983 */ /* 0x000ee20000300a00 */
[----:B------:R-:W-:-:S03]  /*43890*/  PRMT R10, R10, 0x7773, RZ ;  /* 0x000077730a0a7816 */ /* 0x000fc600000000ff */
[----:B------:R0:W-:Y:S04]  /*438a0*/  @P3 STG.E.U8 desc[UR40][R24.64], R0 ;  /* 0x0000000018003986 */ /* 0x0001e8000c101128 */
[----:B------:R-:W-:Y:S01]  /*438b0*/  @P4 STG.E.U8 desc[UR40][R22.64], R10 ;  /* 0x0000000a16004986 */ /* 0x000fe2000c101128 */
[----:B------:R-:W-:-:S03]  /*438c0*/  LOP3.LUT P4, RZ, R5, 0x800, RZ, 0xc0, !PT ;  /* 0x0000080005ff7812 */ /* 0x000fc6000788c0ff */
[----:B-1----:R-:W4:Y:S01]  /*438d0*/  LDL.LU.64 R8, [R1+0xeb0] ;  /* 0x000eb00001087983 */ /* 0x002f220000300a00 */
[----:B0-----:R-:W-:-:S03]  /*438e0*/  PRMT R0, R11, 0x7772, RZ ;  /* 0x000077720b007816 */ /* 0x001fc600000000ff */
[----:B------:R-:W3:Y:S01]  /*438f0*/  LDL.LU.64 R18, [R1+0xdf0] ;  /* 0x000df00001127983 */ /* 0x000ee20000300a00 */
[----:B------:R-:W-:-:S03]  /*43900*/  PRMT R11, R11, 0x7773, RZ ;  /* 0x000077730b0b7816 */ /* 0x000fc600000000ff */
[----:B------:R-:W3:Y:S04]  /*43910*/  LDL.LU.64 R20, [R1+0xd80] ;  /* 0x000d800001147983 */ /* 0x000ee80000300a00 */
[----:B------:R0:W-:Y:S01]  /*43920*/  @P4 STG.E.U8 desc[UR40][R28.64], R0 ;  /* 0x000000001c004986 */ /* 0x0001e2000c101128 */
[----:B------:R-:W-:-:S03]  /*43930*/  LOP3.LUT P4, RZ, R5, 0x400, RZ, 0xc0, !PT ;  /* 0x0000040005ff7812 */ /* 0x000fc6000788c0ff */
[----:B------:R-:W3:Y:S04]  /*43940*/  LDL.LU.64 R2, [R1+0xd58] ;  /* 0x000d580001027983 */ /* 0x000ee80000300a00 */
[----:B------:R-:W3:Y:S01]  /*43950*/  LDL.LU R25, [R1+0x468] ;  /* 0x0004680001197983 */ /* 0x000ee20000300800 */
[----:B0-----:R-:W-:-:S03]  /*43960*/  PRMT R0, R12, 0x7772, RZ ;  /* 0x000077720c007816 */ /* 0x001fc600000000ff */
[----:B------:R-:W3:Y:S04]  /*43970*/  LDL.LU.64 R22, [R1+0xfc0] ;  /* 0x000fc00001167983 */ /* 0x000ee80000300a00 */
[----:B------:R0:W-:Y:S01]  /*43980*/  @P4 STG.E.U8 desc[UR40][R6.64], R11 ;  /* 0x0000000b06004986 */ /* 0x0001e2000c101128 */
[----:B------:R-:W-:-:S03]  /*43990*/  LOP3.LUT P4, RZ, R5, 0x200, RZ, 0xc0, !PT ;  /* 0x0000020005ff7812 */ /* 0x000fc6000788c0ff */
[----:B------:R-:W3:Y:S04]  /*439a0*/  LDL.LU.64 R28, [R1+0xfb8] ;  /* 0x000fb800011c7983 */ /* 0x000ee80000300a00 */
[----:B0-----:R-:W3:Y:S04]  /*439b0*/  LDL.LU.64 R10, [R1+0xed8] ;  /* 0x000ed800010a7983 */ /* 0x001ee80000300a00 */
[----:B------:R-:W3:Y:S04]  /*439c0*/  LDL.LU.64 R6, [R1+0xfb0] ;  /* 0x000fb00001067983 */ /* 0x000ee80000300a00 */
[----:B--2---:R0:W-:Y:S04]  /*439d0*/  @P4 STG.E.U8 desc[UR40][R14.64], R0 ;  /* 0x000000000e004986 */ /* 0x0041e8000c101128 */
[----:B0-----:R-:W2:Y:S01]  /*439e0*/  LDL.LU.64 R14, [R1+0x1328] ;  /* 0x00132800010e7983 */ /* 0x001ea20000300a00 */
[----:B------:R-:W-:-:S02]  /*439f0*/  LOP3.LUT P4, RZ, R5, 0x100, RZ, 0xc0, !PT ;  /* 0x0000010005ff7812 */ /* 0x000fc4000788c0ff */
[----:B------:R-:W-:Y:S02]  /*43a00*/  PRMT R12, R12, 0x7773, RZ ;  /* 0x000077730c0c7816 */ /* 0x000fe400000000ff */
[C---:B------:R-:W-:Y:S02]  /*43a10*/  PRMT R0, R13.reuse, 0x7772, RZ ;  /* 0x000077720d007816 */ /* 0x040fe400000000ff */
[----:B------:R-:W-:-:S07]  /*43a20*/  PRMT R13, R13, 0x7773, RZ ;  /* 0x000077730d0d7816 */ /* 0x000fce00000000ff */
[----:B--2---:R0:W-:Y:S04]  /*43a30*/  @P4 STG.E.U8 desc[UR40][R14.64], R12 ;  /* 0x0000000c0e004986 */ /* 0x0041e8000c101128 */
[----:B0-----:R-:W2:Y:S01]  /*43a40*/  LDL.LU.64 R14, [R1+0x1320] ;  /* 0x00132000010e7983 */ /* 0x001ea20000300a00 */
[----:B------:R-:W-:-:S13]  /*43a50*/  LOP3.LUT P4, RZ, R5, 0x80, RZ, 0xc0, !PT ;  /* 0x0000008005ff7812 */ /* 0x000fda000788c0ff */
[----:B---3--:R0:W-:Y:S01]  /*43a60*/  @P4 STG.E.U8 desc[UR40][R26.64], R0 ;  /* 0x000000001a004986 */ /* 0x0081e2000c101128 */
[C---:B------:R-:W-:Y:S02]  /*43a70*/  LOP3.LUT P4, RZ, R5.reuse, 0x40, RZ, 0xc0, !PT ;  /* 0x0000004005ff7812 */ /* 0x040fe4000788c0ff */
[C---:B------:R-:W-:Y:S02]  /*43a80*/  LOP3.LUT P5, RZ, R16.reuse, 0x20000000, RZ, 0xc0, !PT ;  /* 0x2000000010ff7812 */ /* 0x040fe400078ac0ff */
[C---:B------:R-:W-:Y:S02]  /*43a90*/  LOP3.LUT P6, RZ, R16.reuse, 0x10000000, RZ, 0xc0, !PT ;  /* 0x1000000010ff7812 */ /* 0x040fe400078cc0ff */
[C---:B------:R-:W-:Y:S02]  /*43aa0*/  LOP3.LUT P0, RZ, R16.reuse, 0x8000000, RZ, 0xc0, !PT ;  /* 0x0800000010ff7812 */ /* 0x040fe4000780c0ff */
[----:B------:R-:W-:Y:S01]  /*43ab0*/  LOP3.LUT P1, RZ, R16, 0x4000000, RZ, 0xc0, !PT ;  /* 0x0400000010ff7812 */ /* 0x000fe2000782c0ff */
[----:B0-----:R-:W3:Y:S04]  /*43ac0*/  LDL.LU R27, [R1+0x131c] ;  /* 0x00131c00011b7983 */ /* 0x001ee80000300800 */
[----:B------:R0:W-:Y:S01]  /*43ad0*/  @P4 STG.E.U8 desc[UR40][R10.64], R13 ;  /* 0x0000000d0a004986 */ /* 0x0001e2000c101128 */
[----:B------:R-:W-:-:S02]  /*43ae0*/  LOP3.LUT P4, RZ, R5, 0x20, RZ, 0xc0, !PT ;  /* 0x0000002005ff7812 */ /* 0x000fc4000788c0ff */
[C---:B------:R-:W-:Y:S01]  /*43af0*/  LOP3.LUT P2, RZ, R16.reuse, 0x2000000, RZ, 0xc0, !PT ;  /* 0x0200000010ff7812 */ /* 0x040fe2000784c0ff */
[----:B0-----:R-:W3:Y:S01]  /*43b00*/  LDL.LU.64 R10, [R1+0xfa8] ;  /* 0x000fa800010a7983 */ /* 0x001ee20000300a00 */
[----:B------:R-:W-:Y:S02]  /*43b10*/  LOP3.LUT P3, RZ, R16, 0x1000000, RZ, 0xc0, !PT ;  /* 0x0100000010ff7812 */ /* 0x000fe4000786c0ff */
[C---:B--2---:R-:W-:Y:S02]  /*43b20*/  PRMT R0, R14.reuse, 0x7772, RZ ;  /* 0x000077720e007816 */ /* 0x044fe400000000ff */
[----:B------:R-:W-:-:S05]  /*43b30*/  PRMT R14, R14, 0x7773, RZ ;  /* 0x000077730e0e7816 */ /* 0x000fca00000000ff */
[----:B----4-:R0:W-:Y:S04]  /*43b40*/  @P4 STG.E.U8 desc[UR40][R8.64], R0 ;  /* 0x0000000008004986 */ /* 0x0101e8000c101128 */
[----:B------:R1:W-:Y:S01]  /*43b50*/  @P5 STG.E.U8 desc[UR40][R18.64], R14 ;  /* 0x0000000e12005986 */ /* 0x0003e2000c101128 */
[C---:B0-----:R-:W-:Y:S02]  /*43b60*/  PRMT R0, R15.reuse, 0x7772, RZ ;  /* 0x000077720f007816 */ /* 0x041fe400000000ff */
[----:B------:R-:W-:Y:S01]  /*43b70*/  PRMT R15, R15, 0x7773, RZ ;  /* 0x000077730f0f7816 */ /* 0x000fe200000000ff */
[----:B-1----:R-:W2:Y:S04]  /*43b80*/  LDL.LU.64 R18, [R1+0xfa0] ;  /* 0x000fa00001127983 */ /* 0x002ea80000300a00 */
[----:B------:R-:W-:Y:S04]  /*43b90*/  @P6 STG.E.U8 desc[UR40][R20.64], R0 ;  /* 0x0000000014006986 */ /* 0x000fe8000c101128 */
[----:B------:R-:W-:Y:S04]  /*43ba0*/  @P0 STG.E.U8 desc[UR40][R2.64], R15 ;  /* 0x0000000f02000986 */ /* 0x000fe8000c101128 */
[----:B------:R-:W0:Y:S02]  /*43bb0*/  LDS.128 R12, [R25] ;  /* 0x00000000190c7984 */ /* 0x000e240000000c00 */
[----:B0-----:R-:W-:-:S05]  /*43bc0*/  PRMT R0, R12, 0x7770, RZ ;  /* 0x000077700c007816 */ /* 0x001fca00000000ff */
[----:B------:R0:W-:Y:S02]  /*43bd0*/  @P1 STG.E.U8 desc[UR40][R22.64], R0 ;  /* 0x0000000016001986 */ /* 0x0001e4000c101128 */
[----:B0-----:R-:W-:-:S05]  /*43be0*/  PRMT R0, R12, 0x7771, RZ ;  /* 0x000077710c007816 */ /* 0x001fca00000000ff */
[----:B------:R0:W-:Y:S04]  /*43bf0*/  @P2 STG.E.U8 desc[UR40][R28.64], R0 ;  /* 0x000000001c002986 */ /* 0x0001e8000c101128 */
[----:B0-----:R-:W4:Y:S04]  /*43c00*/  LDL.LU.64 R28, [R1+0xf98] ;  /* 0x000f9800011c7983 */ /* 0x001f280000300a00 */
[----:B------:R-:W4:Y:S01]  /*43c10*/  LDL.LU.64 R8, [R1+0xf90] ;  /* 0x000f900001087983 */ /* 0x000f220000300a00 */
[----:B------:R-:W-:-:S05]  /*43c20*/  PRMT R0, R13, 0x7770, RZ ;  /* 0x000077700d007816 */ /* 0x000fca00000000ff */
[----:B------:R0:W-:Y:S04]  /*43c30*/  @P3 STG.E.U8 desc[UR40][R6.64], R0 ;  /* 0x0000000006003986 */ /* 0x0001e8000c101128 */
[----:B0-----:R-:W4:Y:S04]  /*43c40*/  LDL.LU.64 R6, [R1+0xf88] ;  /* 0x000f880001067983 */ /* 0x001f280000300a00 */
[----:B------:R-:W4:Y:S04]  /*43c50*/  LDL.LU.64 R20, [R1+0x1000] ;  /* 0x0010000001147983 */ /* 0x000f280000300a00 */
[----:B------:R-:W4:Y:S04]  /*43c60*/  LDL.LU.64 R2, [R1+0xff8] ;  /* 0x000ff80001027983 */ /* 0x000f280000300a00 */
[----:B------:R-:W4:Y:S01]  /*43c70*/  LDL.LU.64 R22, [R1+0xff0] ;  /* 0x000ff00001167983 */ /* 0x000f220000300a00 */
[----:B------:R-:W-:-:S02]  /*43c80*/  LOP3.LUT P5, RZ, R16, 0x800000, RZ, 0xc0, !PT ;  /* 0x0080000010ff7812 */ /* 0x000fc400078ac0ff */
[C---:B------:R-:W-:Y:S02]  /*43c90*/  LOP3.LUT P0, RZ, R16.reuse, 0x400000, RZ, 0xc0, !PT ;  /* 0x0040000010ff7812 */ /* 0x040fe4000780c0ff */
[----:B------:R-:W-:Y:S01]  /*43ca0*/  PRMT R0, R13, 0x7771, RZ ;  /* 0x000077710d007816 */ /* 0x000fe200000000ff */
[----:B------:R-:W-:Y:S01]  /*43cb0*/  STL.64 [R1+0x1300], R12 ;  /* 0x0013000c01007387 */ /* 0x000fe20000100a00 */
[----:B------:R-:W-:-:S07]  /*43cc0*/  LOP3.LUT P1, RZ, R16, 0x200000, RZ, 0xc0, !PT ;  /* 0x0020000010ff7812 */ /* 0x000fce000782c0ff */
[----:B---3--:R0:W-:Y:S02]  /*43cd0*/  @P5 STG.E.U8 desc[UR40][R10.64], R0 ;  /* 0x000000000a005986 */ /* 0x0081e4000c101128 */
[----:B0-----:R-:W-:Y:S02]  /*43ce0*/  PRMT R0, R14, 0x7770, RZ ;  /* 0x000077700e007816 */ /* 0x001fe400000000ff */
[C---:B------:R-:W-:Y:S02]  /*43cf0*/  LOP3.LUT P2, RZ, R16.reuse, 0x20000, RZ, 0xc0, !PT ;  /* 0x0002000010ff7812 */ /* 0x040fe4000784c0ff */
[----:B------:R-:W-:Y:S02]  /*43d00*/  LOP3.LUT P4, RZ, R16, 0x1000, RZ, 0xc0, !PT ;  /* 0x0000100010ff7812 */ /* 0x000fe4000788c0ff */
[----:B------:R-:W-:Y:S02]  /*43d10*/  LOP3.LUT R5, R5, 0xfffffff7, RZ, 0xc0, !PT ;  /* 0xfffffff705057812 */ /* 0x000fe400078ec0ff */
[----:B------:R-:W-:-:S07]  /*43d20*/  LOP3.LUT R27, R27, 0x7fffffff, RZ, 0xc0, !PT ;  /* 0x7fffffff1b1b7812 */ /* 0x000fce00078ec0ff */
[----:B------:R-:W-:Y:S02]  /*43d30*/  @P2 LOP3.LUT R5, R5, 0x8, RZ, 0xfc, !PT ;  /* 0x0000000805052812 */ /* 0x000fe400078efcff */
[C---:B------:R-:W-:Y:S02]  /*43d40*/  LOP3.LUT P2, RZ, R16.reuse, 0x40000, RZ, 0xc0, !PT ;  /* 0x0004000010ff7812 */ /* 0x040fe4000784c0ff */
[C---:B------:R-:W-:Y:S02]  /*43d50*/  LOP3.LUT P3, RZ, R16.reuse, 0x100000, RZ, 0xc0, !PT ;  /* 0x0010000010ff7812 */ /* 0x040fe4000786c0ff */
[----:B------:R-:W-:Y:S02]  /*43d60*/  @P4 LOP3.LUT R27, R27, 0x80000000, RZ, 0xfc, !PT ;  /* 0x800000001b1b4812 */ /* 0x000fe400078efcff */
[----:B------:R-:W-:Y:S02]  /*43d70*/  LOP3.LUT P4, RZ, R16, 0x2000, RZ, 0xc0, !PT ;  /* 0x0000200010ff7812 */ /* 0x000fe4000788c0ff */
[----:B------:R-:W-:-:S05]  /*43d80*/  LOP3.LUT R5, R5, 0xffffffef, RZ, 0xc0, !PT ;  /* 0xffffffef05057812 */ /* 0x000fca00078ec0ff */
[----:B------:R-:W-:-:S04]  /*43d90*/  @P2 LOP3.LUT R5, R5, 0x10, RZ, 0xfc, !PT ;  /* 0x0000001005052812 */ /* 0x000fc800078efcff */
[----:B------:R-:W-:-:S04]  /*43da0*/  LOP3.LUT R5, R5, 0xfffffffe, RZ, 0xc0, !PT ;  /* 0xfffffffe05057812 */ /* 0x000fc800078ec0ff */
[----:B------:R-:W-:Y:S02]  /*43db0*/  @P4 LOP3.LUT R5, R5, 0x1, RZ, 0xfc, !PT ;  /* 0x0000000105054812 */ /* 0x000fe400078efcff */
[----:B------:R-:W-:Y:S02]  /*43dc0*/  LOP3.LUT P4, RZ, R16, 0x4000, RZ, 0xc0, !PT ;  /* 0x0000400010ff7812 */ /* 0x000fe4000788c0ff */
[----:B------:R-:W-:Y:S01]  /*43dd0*/  LOP3.LUT R5, R5, 0xfffffffd, RZ, 0xc0, !PT ;  /* 0xfffffffd05057812 */ /* 0x000fe200078ec0ff */
[----:B--2---:R0:W-:Y:S04]  /*43de0*/  @P0 STG.E.U8 desc[UR40][R18.64], R0 ;  /* 0x0000000012000986 */ /* 0x0041e8000c101128 */
[----:B0-----:R-:W2:Y:S01]  /*43df0*/  LDL.LU.64 R18, [R1+0xfe8] ;  /* 0x000fe80001127983 */ /* 0x001ea20000300a00 */
[----:B------:R-:W-:-:S05]  /*43e00*/  PRMT R0, R14, 0x7771, RZ ;  /* 0x000077710e007816 */ /* 0x000fca00000000ff */
[----:B----4-:R0:W-:Y:S04]  /*43e10*/  @P1 STG.E.U8 desc[UR40][R28.64], R0 ;  /* 0x000000001c001986 */ /* 0x0101e8000c101128 */
[----:B0-----:R-:W3:Y:S01]  /*43e20*/  LDL.LU.64 R28, [R1+0xfe0] ;  /* 0x000fe000011c7983 */ /* 0x001ee20000300a00 */
[----:B------:R-:W-:-:S05]  /*43e30*/  PRMT R0, R15, 0x7770, RZ ;  /* 0x000077700f007816 */ /* 0x000fca00000000ff */
[----:B------:R0:W-:Y:S04]  /*43e40*/  @P3 STG.E.U8 desc[UR40][R8.64], R0 ;  /* 0x0000000008003986 */ /* 0x0001e8000c101128 */
[----:B------:R-:W1:Y:S01]  /*43e50*/  LDS.128 R8, [R25+0x2000] ;  /* 0x0020000019087984 */ /* 0x000e620000000c00 */
[----:B------:R-:W-:Y:S02]  /*43e60*/  @P4 LOP3.LUT R5, R5, 0x2, RZ, 0xfc, !PT ;  /* 0x0000000205054812 */ /* 0x000fe400078efcff */
[C---:B------:R-:W-:Y:S02]  /*43e70*/  LOP3.LUT P4, RZ, R16.reuse, 0x8000, RZ, 0xc0, !PT ;  /* 0x0000800010ff7812 */ /* 0x040fe4000788c0ff */
[----:B------:R-:W-:Y:S02]  /*43e80*/  LOP3.LUT P2, RZ, R16, 0x80000, RZ, 0xc0, !PT ;  /* 0x0008000010ff7812 */ /* 0x000fe4000784c0ff */
[----:B------:R-:W-:-:S02]  /*43e90*/  LOP3.LUT R5, R5, 0xfffffffb, RZ, 0xc0, !PT ;  /* 0xfffffffb05057812 */ /* 0x000fc400078ec0ff */
[----:B0-----:R-:W-:-:S07]  /*43ea0*/  PRMT R0, R15, 0x7771, RZ ;  /* 0x000077710f007816 */ /* 0x001fce00000000ff */
[----:B------:R-:W-:Y:S02]  /*43eb0*/  @P4 LOP3.LUT R5, R5, 0x4, RZ, 0xfc, !PT ;  /* 0x0000000405054812 */ /* 0x000fe400078efcff */
[----:B------:R1:W-:Y:S02]  /*43ec0*/  @P2 STG.E.U8 desc[UR40][R6.64], R0 ;  /* 0x0000000006002986 */ /* 0x0003e4000c101128 */
[----:B------:R-:W-:Y:S02]  /*43ed0*/  LOP3.LUT P2, RZ, R5, 0x10, RZ, 0xc0, !PT ;  /* 0x0000001005ff7812 */ /* 0x000fe4000784c0ff */
[----:B------:R-:W-:Y:S02]  /*43ee0*/  LOP3.LUT P4, RZ, R16, 0x10000, RZ, 0xc0, !PT ;  /* 0x0001000010ff7812 */ /* 0x000fe4000788c0ff */
[----:B-1----:R-:W-:-:S09]  /*43ef0*/  PRMT R0, R8, 0x7770, RZ ;  /* 0x0000777008007816 */ /* 0x002fd200000000ff */
[----:B------:R0:W-:Y:S01]  /*43f00*/  @P2 STG.E.U8 desc[UR40][R20.64], R0 ;  /* 0x0000000014002986 */ /* 0x0001e2000c101128 */
[----:B------:R-:W-:-:S03]  /*43f10*/  LOP3.LUT P2, RZ, R5, 0x8, RZ, 0xc0, !PT ;  /* 0x0000000805ff7812 */ /* 0x000fc6000784c0ff */
[----:B------:R1:W-:Y:S01]  /*43f20*/  STL.64 [R1+0x1308], R14 ;  /* 0x0013080e01007387 */ /* 0x0003e20000100a00 */
[----:B0-----:R-:W-:-:S03]  /*43f30*/  PRMT R0, R8, 0x7771, RZ ;  /* 0x0000777108007816 */ /* 0x001fc600000000ff */
[----:B-1----:R-:W4:Y:S06]  /*43f40*/  LDL.LU.64 R14, [R1+0xfd0] ;  /* 0x000fd000010e7983 */ /* 0x002f2c0000300a00 */
[----:B------:R0:W-:Y:S04]  /*43f50*/  @P2 STG.E.U8 desc[UR40][R2.64], R0 ;  /* 0x0000000002002986 */ /* 0x0001e8000c101128 */
[----:B------:R-:W4:Y:S04]  /*43f60*/  LDL.LU.64 R6, [R1+0xfc8] ;  /* 0x000fc80001067983 */ /* 0x000f280000300a00 */
[----:B------:R-:W4:Y:S01]  /*43f70*/  LDL.LU.64 R12, [R1+0x1030] ;  /* 0x00103000010c7983 */ /* 0x000f220000300a00 */
[----:B0-----:R-:W-:-:S03]  /*43f80*/  PRMT R0, R9, 0x7770, RZ ;  /* 0x0000777009007816 */ /* 0x001fc600000000ff */
[----:B------:R-:W4:Y:S04]  /*43f90*/  LDL.LU.64 R20, [R1+0x1028] ;  /* 0x0010280001147983 */ /* 0x000f280000300a00 */
[----:B------:R-:W4:Y:S04]  /*43fa0*/  LDL.LU.64 R2, [R1+0x1020] ;  /* 0x0010200001027983 */ /* 0x000f280000300a00 */
[----:B------:R0:W-:Y:S04]  /*43fb0*/  @P4 STG.E.U8 desc[UR40][R22.64], R0 ;  /* 0x0000000016004986 */ /* 0x0001e8000c101128 */
[----:B0-----:R-:W4:Y:S01]  /*43fc0*/  LDL.LU.64 R22, [R1+0x1018] ;  /* 0x0010180001167983 */ /* 0x001f220000300a00 */
[----:B------:R-:W-:-:S03]  /*43fd0*/  PRMT R0, R9, 0x7771, RZ ;  /* 0x0000777109007816 */ /* 0x000fc600000000ff */
[----:B------:R0:W-:Y:S04]  /*43fe0*/  STL.64 [R1+0x12f8], R8 ;  /* 0x0012f80801007387 */ /* 0x0001e80000100a00 */
[----:B0-----:R-:W4:Y:S01]  /*43ff0*/  LDL.LU.64 R8, [R1+0xfd8] ;  /* 0x000fd80001087983 */ /* 0x001f220000300a00 */
[----:B------:R-:W-:-:S13]  /*44000*/  LOP3.LUT P4, RZ, R5, 0x4, RZ, 0xc0, !PT ;  /* 0x0000000405ff7812 */ /* 0x000fda000788c0ff */
[----:B--2---:R0:W-:Y:S01]  /*44010*/  @P4 STG.E.U8 desc[UR40][R18.64], R0 ;  /* 0x0000000012004986 */ /* 0x0041e2000c101128 */
[C---:B------:R-:W-:Y:S02]  /*44020*/  LOP3.LUT P4, RZ, R5.reuse, 0x2, RZ, 0xc0, !PT ;  /* 0x0000000205ff7812 */ /* 0x040fe4000788c0ff */
[----:B0-----:R-:W-:Y:S01]  /*44030*/  PRMT R0, R10, 0x7770, RZ ;  /* 0x000077700a007816 */ /* 0x001fe200000000ff */
[----:B------:R-:W2:Y:S10]  /*44040*/  LDL.LU R18, [R1+0x1318] ;  /* 0x0013180001127983 */ /* 0x000eb40000300800 */
[----:B---3--:R0:W-:Y:S04]  /*44050*/  @P4 STG.E.U8 desc[UR40][R28.64], R0 ;  /* 0x000000001c004986 */ /* 0x0081e8000c101128 */
[----:B0-----:R-:W3:Y:S01]  /*44060*/  LDL.LU.64 R28, [R1+0x1010] ;  /* 0x00101000011c7983 */ /* 0x001ee20000300a00 */
[----:B------:R-:W-:-:S02]  /*44070*/  LOP3.LUT P4, RZ, R5, 0x1, RZ, 0xc0, !PT ;  /* 0x0000000105ff7812 */ /* 0x000fc4000788c0ff */
[----:B------:R-:W-:Y:S02]  /*44080*/  PRMT R0, R10, 0x7771, RZ ;  /* 0x000077710a007816 */ /* 0x000fe400000000ff */
[C---:B------:R-:W-:Y:S02]  /*44090*/  LOP3.LUT P6, RZ, R16.reuse, 0x800, RZ, 0xc0, !PT ;  /* 0x0000080010ff7812 */ /* 0x040fe400078cc0ff */
[C---:B------:R-:W-:Y:S02]  /*440a0*/  LOP3.LUT P0, RZ, R16.reuse, 0x400, RZ, 0xc0, !PT ;  /* 0x0000040010ff7812 */ /* 0x040fe4000780c0ff */
[C---:B------:R-:W-:Y:S02]  /*440b0*/  LOP3.LUT P1, RZ, R16.reuse, 0x200, RZ, 0xc0, !PT ;  /* 0x0000020010ff7812 */ /* 0x040fe4000782c0ff */
[C---:B------:R-:W-:Y:S01]  /*440c0*/  LOP3.LUT P5, RZ, R16.reuse, 0x100, RZ, 0xc0, !PT ;  /* 0x0000010010ff7812 */ /* 0x040fe200078ac0ff */
[----:B------:R-:W-:Y:S01]  /*440d0*/  STL [R1+0x12d8], R27 ;  /* 0x0012d81b01007387 */ /* 0x000fe20000100800 */
[----:B------:R-:W-:-:S03]  /*440e0*/  LOP3.LUT P3, RZ, R16, 0x80, RZ, 0xc0, !PT ;  /* 0x0000008010ff7812 */ /* 0x000fc6000786c0ff */
[----:B------:R-:W-:Y:S04]  /*440f0*/  STL.64 [R1+0x12e8], R10 ;  /* 0x0012e80a01007387 */ /* 0x000fe80000100a00 */
[----:B----4-:R0:W-:Y:S01]  /*44100*/  @P4 STG.E.U8 desc[UR40][R8.64], R0 ;  /* 0x0000000008004986 */ /* 0x0101e2000c101128 */
[----:B------:R-:W-:Y:S02]  /*44110*/  LOP3.LUT P4, RZ, R27, 0x80000000, RZ, 0xc0, !PT ;  /* 0x800000001bff7812 */ /* 0x000fe4000788c0ff */
[----:B0-----:R-:W-:-:S11]  /*44120*/  PRMT R0, R11, 0x7770, RZ ;  /* 0x000077700b007816 */ /* 0x001fd600000000ff */
[----:B------:R0:W-:Y:S02]  /*44130*/  @P4 STG.E.U8 desc[UR40][R14.64], R0 ;  /* 0x000000000e004986 */ /* 0x0001e4000c101128 */
[----:B0-----:R-:W-:Y:S02]  /*44140*/  PRMT R0, R11, 0x7771, RZ ;  /* 0x000077710b007816 */ /* 0x001fe400000000ff */
[----:B------:R-:W4:Y:S04]  /*44150*/  LDL.LU.64 R14, [R1+0x1040] ;  /* 0x00104000010e7983 */ /* 0x000f280000300a00 */
[----:B------:R-:W-:Y:S04]  /*44160*/  @P6 STG.E.U8 desc[UR40][R6.64], R0 ;  /* 0x0000000006006986 */ /* 0x000fe8000c101128 */
[----:B------:R-:W0:Y:S02]  /*44170*/  LDS.128 R4, [R25+0x4000] ;  /* 0x0040000019047984 */ /* 0x000e240000000c00 */
[----:B0-----:R-:W-:-:S05]  /*44180*/  PRMT R0, R4, 0x7770, RZ ;  /* 0x0000777004007816 */ /* 0x001fca00000000ff */
[----:B------:R0:W-:Y:S02]  /*44190*/  @P0 STG.E.U8 desc[UR40][R12.64], R0 ;  /* 0x000000000c000986 */ /* 0x0001e4000c101128 */
[----:B0-----:R-:W-:Y:S02]  /*441a0*/  PRMT R0, R4, 0x7771, RZ ;  /* 0x0000777104007816 */ /* 0x001fe400000000ff */
[----:B------:R-:W4:Y:S04]  /*441b0*/  LDL.LU.64 R12, [R1+0x1038] ;  /* 0x00103800010c7983 */ /* 0x000f280000300a00 */
[----:B------:R0:W-:Y:S02]  /*441c0*/  @P1 STG.E.U8 desc[UR40][R20.64], R0 ;  /* 0x0000000014001986 */ /* 0x0001e4000c101128 */
[----:B0-----:R-:W-:-:S05]  /*441d0*/  PRMT R0, R5, 0x7770, RZ ;  /* 0x0000777005007816 */ /* 0x001fca00000000ff */
[----:B------:R0:W-:Y:S04]  /*441e0*/  @P5 STG.E.U8 desc[UR40][R2.64], R0 ;  /* 0x0000000002005986 */ /* 0x0001e8000c101128 */
[----:B------:R-:W-:Y:S01]  /*441f0*/  STL.64 [R1+0x12e0], R4 ;  /* 0x0012e00401007387 */ /* 0x000fe20000100a00 */
[----:B0-----:R-:W-:-:S05]  /*44200*/  PRMT R0, R5, 0x7771, RZ ;  /* 0x0000777105007816 */ /* 0x001fca00000000ff */
[----:B------:R0:W-:Y:S04]  /*44210*/  @P3 STG.E.U8 desc[UR40][R22.64], R0 ;  /* 0x0000000016003986 */ /* 0x0001e8000c101128 */
[----:B0-----:R-:W4:Y:S04]  /*44220*/  LDL.LU.64 R22, [R1+0x1008] ;  /* 0x0010080001167983 */ /* 0x001f280000300a00 */
[----:B------:R-:W4:Y:S01]  /*44230*/  LDL.LU.64 R10, [R1+0x1058] ;  /* 0x00105800010a7983 */ /* 0x000f220000300a00 */
[C---:B------:R-:W-:Y:S02]  /*44240*/  LOP3.LUT P2, RZ, R16.reuse, 0x40, RZ, 0xc0, !PT ;  /* 0x0000004010ff7812 */ /* 0x040fe4000784c0ff */
[----:B------:R-:W-:Y:S01]  /*44250*/  LOP3.LUT P3, RZ, R16, 0x1, RZ, 0xc0, !PT ;  /* 0x0000000110ff7812 */ /* 0x000fe2000786c0ff */
[----:B------:R-:W4:Y:S01]  /*44260*/  LDL.LU.64 R8, [R1+0x1060] ;  /* 0x0010600001087983 */ /* 0x000f220000300a00 */
[----:B------:R-:W-:-:S02]  /*44270*/  PRMT R3, R6, 0x7770, RZ ;  /* 0x0000777006037816 */ /* 0x000fc400000000ff */
[----:B--2---:R-:W-:Y:S02]  /*44280*/  LOP3.LUT P4, RZ, R18, 0x4000000, RZ, 0xc0, !PT ;  /* 0x0400000012ff7812 */ /* 0x004fe4000788c0ff */
[----:B------:R-:W-:Y:S02]  /*44290*/  P2R R0, PR, RZ, 0x8 ;  /* 0x00000008ff007803 */ /* 0x000fe40000000000 */
[C---:B------:R-:W-:Y:S02]  /*442a0*/  LOP3.LUT P3, RZ, R16.reuse, 0x2, RZ, 0xc0, !PT ;  /* 0x0000000210ff7812 */ /* 0x040fe4000786c0ff */
[C---:B------:R-:W-:Y:S02]  /*442b0*/  LOP3.LUT P6, RZ, R16.reuse, 0x20, RZ, 0xc0, !PT ;  /* 0x0000002010ff7812 */ /* 0x040fe400078cc0ff */
[----:B------:R-:W-:Y:S02]  /*442c0*/  P2R R2, PR, RZ, 0x8 ;  /* 0x00000008ff027803 */ /* 0x000fe40000000000 */
[----:B------:R-:W-:-:S02]  /*442d0*/  LOP3.LUT P0, RZ, R16, 0x10, RZ, 0xc0, !PT ;  /* 0x0000001010ff7812 */ /* 0x000fc4000780c0ff */
[C---:B------:R-:W-:Y:S02]  /*442e0*/  LOP3.LUT P1, RZ, R16.reuse, 0x8, RZ, 0xc0, !PT ;  /* 0x0000000810ff7812 */ /* 0x040fe4000782c0ff */
[----:B------:R-:W-:Y:S01]  /*442f0*/  LOP3.LUT P3, RZ, R16, 0x4, RZ, 0xc0, !PT ;  /* 0x0000000410ff7812 */ /* 0x000fe2000786c0ff */
[----:B---3--:R0:W-:Y:S02]  /*44300*/  @P2 STG.E.U8 desc[UR40][R28.64], R3 ;  /* 0x000000031c002986 */ /* 0x0081e4000c101128 */
[----:B0-----:R-:W-:Y:S02]  /*44310*/  P2R R3, PR, RZ, 0x10 ;  /* 0x00000010ff037803 */ /* 0x001fe40000000000 */
[----:B------:R-:W2:Y:S01]  /*44320*/  LDL.LU.64 R28, [R1+0x1068] ;  /* 0x00106800011c7983 */ /* 0x000ea20000300a00 */
[----:B------:R-:W-:-:S04]  /*44330*/  LOP3.LUT P4, RZ, R18, 0x8000000, RZ, 0xc0, !PT ;  /* 0x0800000012ff7812 */ /* 0x000fc8000788c0ff */
[----:B------:R-:W-:Y:S02]  /*44340*/  P2R R16, PR, RZ, 0x10 ;  /* 0x00000010ff107803 */ /* 0x000fe40000000000 */
[----:B------:R-:W-:-:S04]  /*44350*/  LOP3.LUT P4, RZ, R18, 0x10000000, RZ, 0xc0, !PT ;  /* 0x1000000012ff7812 */ /* 0x000fc8000788c0ff */
[----:B------:R-:W-:-:S05]  /*44360*/  P2R R17, PR, RZ, 0x10 ;  /* 0x00000010ff117803 */ /* 0x000fca0000000000 */
[----:B------:R0:W-:Y:S04]  /*44370*/  STL.64 [R1+0x1310], R16 ;  /* 0x0013101001007387 */ /* 0x0001e80000100a00 */
[----:B0-----:R-:W3:Y:S01]  /*44380*/  LDL.LU.64 R16, [R1+0x1078] ;  /* 0x0010780001107983 */ /* 0x001ee20000300a00 */
[----:B------:R-:W-:Y:S02]  /*44390*/  PRMT R20, R6, 0x7771, RZ ;  /* 0x0000777106147816 */ /* 0x000fe400000000ff */
[----:B------:R-:W-:-:S04]  /*443a0*/  LOP3.LUT P4, RZ, R18, 0x20000000, RZ, 0xc0, !PT ;  /* 0x2000000012ff7812 */ /* 0x000fc8000788c0ff */
[----:B------:R-:W-:Y:S02]  /*443b0*/  P2R R19, PR, RZ, 0x10 ;  /* 0x00000010ff137803 */ /* 0x000fe40000000000 */
[----:B------:R-:W-:-:S04]  /*443c0*/  LOP3.LUT P4, RZ, R18, 0x40000000, RZ, 0xc0, !PT ;  /* 0x4000000012ff7812 */ /* 0x000fc8000788c0ff */
[----:B------:R-:W-:Y:S02]  /*443d0*/  P2R R24, PR, RZ, 0x10 ;  /* 0x00000010ff187803 */ /* 0x000fe40000000000 */
[----:B------:R-:W-:Y:S01]  /*443e0*/  LOP3.LUT P4, RZ, R18, 0x80000000, RZ, 0xc0, !PT ;  /* 0x8000000012ff7812 */ /* 0x000fe2000788c0ff */
[----:B----4-:R0:W-:Y:S02]  /*443f0*/  @P6 STG.E.U8 desc[UR40][R14.64], R20 ;  /* 0x000000140e006986 */ /* 0x0101e4000c101128 */
[C---:B0-----:R-:W-:Y:S02]  /*44400*/  PRMT R20, R7.reuse, 0x7770, RZ ;  /* 0x0000777007147816 */ /* 0x041fe400000000ff */
[----:B------:R-:W4:Y:S04]  /*44410*/  LDL.LU.64 R14, [R1+0x1080] ;  /* 0x00108000010e7983 */ /* 0x000f280000300a00 */
[----:B------:R-:W4:Y:S04]  /*44420*/  LDL.LU.64 R26, [R1+0x1090] ;  /* 0x00109000011a7983 */ /* 0x000f280000300a00 */
[----:B------:R0:W-:Y:S02]  /*44430*/  @P0 STG.E.U8 desc[UR40][R12.64], R20 ;  /* 0x000000140c000986 */ /* 0x0001e4000c101128 */
[----:B0-----:R-:W-:-:S05]  /*44440*/  PRMT R20, R7, 0x7771, RZ ;  /* 0x0000777107147816 */ /* 0x001fca00000000ff */
[----:B------:R-:W-:Y:S04]  /*44450*/  @P1 STG.E.U8 desc[UR40][R22.64], R20 ;  /* 0x0000001416001986 */ /* 0x000fe8000c101128 */
[----:B------:R-:W0:Y:S04]  /*44460*/  LDS.128 R20, [R25+0x6000] ;  /* 0x0060000019147984 */ /* 0x000e280000000c00 */
[----:B------:R1:W-:Y:S04]  /*44470*/  STL.64 [R1+0x12f0], R6 ;  /* 0x0012f00601007387 */ /* 0x0003e80000100a00 */
[----:B------:R-:W4:Y:S04]  /*44480*/  LDL.LU.64 R12, [R1+0x1098] ;  /* 0x00109800010c7983 */ /* 0x000f280000300a00 */
[----:B-1----:R-:W4:Y:S04]  /*44490*/  LDL.LU.64 R6, [R1+0x10b8] ;  /* 0x0010b80001067983 */ /* 0x002f280000300a00 */
[----:B------:R-:W4:Y:S01]  /*444a0*/  LDL.LU.64 R4, [R1+0x10c8] ;  /* 0x0010c80001047983 */ /* 0x000f220000300a00 */
[----:B0-----:R-:W-:-:S05]  /*444b0*/  PRMT R25, R20, 0x7770, RZ ;  /* 0x0000777014197816 */ /* 0x001fca00000000ff */
[----:B------:R0:W-:Y:S01]  /*444c0*/  @P3 STG.E.U8 desc[UR40][R10.64], R25 ;  /* 0x000000190a003986 */ /* 0x0001e2000c101128 */
[----:B------:R-:W-:Y:S02]  /*444d0*/  ISETP.NE.AND P3, PT, R2, RZ, PT ;  /* 0x000000ff0200720c */ /* 0x000fe40003f65270 */
[----:B------:R-:W-:Y:S01]  /*444e0*/  PRMT R2, R20, 0x7771, RZ ;  /* 0x0000777114027816 */ /* 0x000fe200000000ff */
[----:B0-----:R-:W4:Y:S10]  /*444f0*/  LDL.LU.64 R10, [R1+0x10d0] ;  /* 0x0010d000010a7983 */ /* 0x001f340000300a00 */
[----:B------:R0:W-:Y:S01]  /*44500*/  @P3 STG.E.U8 desc[UR40][R8.64], R2 ;  /* 0x0000000208003986 */ /* 0x0001e2000c101128 */
[----:B------:R-:W-:-:S02]  /*44510*/  ISETP.NE.AND P3, PT, R0, RZ, PT ;  /* 0x000000ff0000720c */ /* 0x000fc40003f65270 */
[C---:B------:R-:W-:Y:S01]  /*44520*/  PRMT R0, R21.reuse, 0x7770, RZ ;  /* 0x0000777015007816 */ /* 0x040fe200000000ff */
[----:B0-----:R-:W4:Y:S10]  /*44530*/  LDL.LU.64 R8, [R1+0x10c0] ;  /* 0x0010c00001087983 */ /* 0x001f340000300a00 */
[----:B--2---:R0:W-:Y:S02]  /*44540*/  @P3 STG.E.U8 desc[UR40][R28.64], R0 ;  /* 0x000000001c003986 */ /* 0x0041e4000c101128 */
[----:B0-----:R-:W-:-:S02]  /*44550*/  PRMT R0, R21, 0x7771, RZ ;  /* 0x0000777115007816 */ /* 0x001fc400000000ff */
[----:B------:R-:W2:Y:S04]  /*44560*/  LDL.LU.64 R28, [R1+0x10a0] ;  /* 0x0010a000011c7983 */ /* 0x000ea80000300a00 */
[----:B------:R0:W-:Y:S04]  /*44570*/  STL.64 [R1+0x12d0], R20 ;  /* 0x0012d01401007387 */ /* 0x0001e80000100a00 */
[----:B---3--:R1:W-:Y:S04]  /*44580*/  @P4 STG.E.U8 desc[UR40][R16.64], R0 ;  /* 0x0000000010004986 */ /* 0x0083e8000c101128 */
[----:B0-----:R-:W3:Y:S04]  /*44590*/  LDL.LU.64 R20, [R1+0x10b0] ;  /* 0x0010b00001147983 */ /* 0x001ee80000300a00 */
[----:B-1----:R-:W2:Y:S01]  /*445a0*/  LDL.LU.64 R16, [R1+0x1310] ;  /* 0x0013100001107983 */ /* 0x002ea20000300a00 */
[----:B------:R-:W-:-:S02]  /*445b0*/  ISETP.NE.AND P4, PT, R24, RZ, PT ;  /* 0x000000ff1800720c */ /* 0x000fc40003f85270 */
[----:B------:R-:W-:Y:S01]  /*445c0*/  PRMT R0, R22, 0x7770, RZ ;  /* 0x0000777016007816 */ /* 0x000fe200000000ff */
[----:B------:R-:W3:Y:S10]  /*445d0*/  LDL.LU.64 R24, [R1+0x10a8] ;  /* 0x0010a80001187983 */ /* 0x000ef40000300a00 */
[----:B----4-:R0:W-:Y:S01]  /*445e0*/  @P4 STG.E.U8 desc[UR40][R14.64], R0 ;  /* 0x000000000e004986 */ /* 0x0101e2000c101128 */
[----:B------:R-:W-:-:S02]  /*445f0*/  ISETP.NE.AND P4, PT, R19, RZ, PT ;  /* 0x000000ff1300720c */ /* 0x000fc40003f85270 */
[----:B0-----:R-:W-:Y:S01]  /*44600*/  PRMT R0, R22, 0x7771, RZ ;  /* 0x0000777116007816 */ /* 0x001fe200000000ff */
[----:B------:R-:W4:Y:S10]  /*44610*/  LDL.LU.64 R14, [R1+0x1308] ;  /* 0x00130800010e7983 */ /* 0x000f340000300a00 */
[----:B------:R0:W-:Y:S02]  /*44620*/  @P4 STG.E.U8 desc[UR40][R26.64], R0 ;  /* 0x000000001a004986 */ /* 0x0001e4000c101128 */
[----:B0-----:R-:W-:-:S02]  /*44630*/  PRMT R0, R23, 0x7770, RZ ;  /* 0x0000777017007816 */ /* 0x001fc400000000ff */
[----:B------:R-:W4:Y:S01]  /*44640*/  LDL.LU.64 R26, [R1+0x1088] ;  /* 0x00108800011a7983 */ /* 0x000f220000300a00 */
[----:B--2---:R-:W-:-:S13]  /*44650*/  ISETP.NE.AND P4, PT, R17, RZ, PT ;  /* 0x000000ff1100720c */ /* 0x004fda0003f85270 */
[----:B------:R0:W-:Y:S04]  /*44660*/  @P4 STG.E.U8 desc[UR40][R12.64], R0 ;  /* 0x000000000c004986 */ /* 0x0001e8000c101128 */
[----:B0-----:R-:W2:Y:S01]  /*44670*/  LDL.LU.64 R12, [R1+0x1300] ;  /* 0x00130000010c7983 */ /* 0x001ea20000300a00 */
[----:B------:R-:W-:Y:S02]  /*44680*/  ISETP.NE.AND P4, PT, R16, RZ, PT ;  /* 0x000000ff1000720c */ /* 0x000fe40003f85270 */
[----:B------:R-:W-:Y:S02]  /*44690*/  PRMT R0, R23, 0x7771, RZ ;  /* 0x0000777117007816 */ /* 0x000fe400000000ff */
[C---:B------:R-:W-:Y:S02]  /*446a0*/  LOP3.LUT P2, RZ, R18.reuse, 0x2000000, RZ, 0xc0, !PT ;  /* 0x0200000012ff7812 */ /* 0x040fe4000784c0ff */
[----:B------:R-:W-:-:S07]  /*446b0*/  LOP3.LUT P5, RZ, R18, 0x1000000, RZ, 0xc0, !PT ;  /* 0x0100000012ff7812 */ /* 0x000fce00078ac0ff */
[----:B---3--:R2:W-:Y:S01]  /*446c0*/  @P4 STG.E.U8 desc[UR40][R24.64], R0 ;  /* 0x0000000018004986 */ /* 0x0085e2000c101128 */
[----:B------:R-:W-:Y:S02]  /*446d0*/  ISETP.NE.AND P4, PT, R3, RZ, PT ;  /* 0x000000ff0300720c */ /* 0x000fe40003f85270 */
[C---:B------:R-:W-:Y:S02]  /*446e0*/  LOP3.LUT P0, RZ, R18.reuse, 0x800000, RZ, 0xc0, !PT ;  /* 0x0080000012ff7812 */ /* 0x040fe4000780c0ff */
[----:B------:R-:W-:Y:S02]  /*446f0*/  LOP3.LUT P6, RZ, R18, 0x400000, RZ, 0xc0, !PT ;  /* 0x0040000012ff7812 */ /* 0x000fe400078cc0ff */
[C---:B--2---:R-:W-:Y:S02]  /*44700*/  PRMT R0, R12.reuse, 0x7772, RZ ;  /* 0x000077720c007816 */ /* 0x044fe400000000ff */
[----:B------:R-:W-:-:S05]  /*44710*/  PRMT R12, R12, 0x7773, RZ ;  /* 0x000077730c0c7816 */ /* 0x000fca00000000ff */
[----:B------:R0:W-:Y:S04]  /*44720*/  @P4 STG.E.U8 desc[UR40][R20.64], R0 ;  /* 0x0000000014004986 */ /* 0x0001e8000c101128 */
[----:B------:R-:W-:Y:S01]  /*44730*/  @P2 STG.E.U8 desc[UR40][R6.64], R12 ;  /* 0x0000000c06002986 */ /* 0x000fe2000c101128 */
[C---:B0-----:R-:W-:Y:S02]  /*44740*/  PRMT R0, R13.reuse, 0x7772, RZ ;  /* 0x000077720d007816 */ /* 0x041fe400000000ff */
[----:B------:R-:W-:-:S03]  /*44750*/  PRMT R13, R13, 0x7773, RZ ;  /* 0x000077730d0d7816 */ /* 0x000fc600000000ff */
[----:B------:R4:W-:Y:S04]  /*44760*/  @P5 STG.E.U8 desc[UR40][R4.64], R0 ;  /* 0x0000000004005986 */ /* 0x0009e8000c101128 */
[----:B------:R-:W-:Y:S01]  /*44770*/  @P0 STG.E.U8 desc[UR40][R10.64], R13 ;  /* 0x0000000d0a000986 */ /* 0x000fe2000c101128 */
[----:B----4-:R-:W-:-:S05]  /*44780*/  PRMT R0, R14, 0x7772, RZ ;  /* 0x000077720e007816 */ /* 0x010fca00000000ff */
[----:B------:R0:W-:Y:S04]  /*44790*/  @P6 STG.E.U8 desc[UR40][R8.64], R0 ;  /* 0x0000000008006986 */ /* 0x0001e8000c101128 */
[----:B0-----:R-:W2:Y:S01]  /*447a0*/  LDL.LU.64 R8, [R1+0x10d8] ;  /* 0x0010d80001087983 */ /* 0x001ea20000300a00 */
[C---:B------:R-:W-:Y:S02]  /*447b0*/  LOP3.LUT P1, RZ, R18.reuse, 0x200000, RZ, 0xc0, !PT ;  /* 0x0020000012ff7812 */ /* 0x040fe4000782c0ff */
[C---:B------:R-:W-:Y:S01]  /*447c0*/  LOP3.LUT P3, RZ, R18.reuse, 0x100000, RZ, 0xc0, !PT ;  /* 0x0010000012ff7812 */ /* 0x040fe2000786c0ff */
[----:B------:R-:W3:Y:S01]  /*447d0*/  LDL.LU.64 R24, [R1+0x10e0] ;  /* 0x0010e00001187983 */ /* 0x000ee20000300a00 */
[----:B------:R-:W-:Y:S02]  /*447e0*/  LOP3.LUT P2, RZ, R18, 0x80000, RZ, 0xc0, !PT ;  /* 0x0008000012ff7812 */ /* 0x000fe4000784c0ff */
[----:B------:R-:W-:-:S02]  /*447f0*/  PRMT R14, R14, 0x7773, RZ ;  /* 0x000077730e0e7816 */ /* 0x000fc400000000ff */
[C---:B------:R-:W-:Y:S02]  /*44800*/  PRMT R3, R15.reuse, 0x7772, RZ ;  /* 0x000077720f037816 */ /* 0x040fe400000000ff */
[----:B------:R-:W-:-:S03]  /*44810*/  PRMT R15, R15, 0x7773, RZ ;  /* 0x000077730f0f7816 */ /* 0x000fc600000000ff */
[----:B------:R0:W-:Y:S04]  /*44820*/  @P1 STG.E.U8 desc[UR40][R28.64], R14 ;  /* 0x0000000e1c001986 */ /* 0x0001e8000c101128 */
[----:B------:R1:W-:Y:S04]  /*44830*/  @P3 STG.E.U8 desc[UR40][R26.64], R3 ;  /* 0x000000031a003986 */ /* 0x0003e8000c101128 */
[----:B0-----:R-:W4:Y:S04]  /*44840*/  LDL.LU.64 R28, [R1+0x10e8] ;  /* 0x0010e800011c7983 */ /* 0x001f280000300a00 */
[----:B------:R-:W3:Y:S04]  /*44850*/  LDL.LU.64 R6, [R1+0x10f8] ;  /* 0x0010f80001067983 */ /* 0x000ee80000300a00 */
[----:B------:R-:W3:Y:S04]  /*44860*/  LDL.LU.64 R10, [R1+0x1108] ;  /* 0x00110800010a7983 */ /* 0x000ee80000300a00 */
[----:B-1----:R-:W3:Y:S04]  /*44870*/  LDL.LU.64 R26, [R1+0x1118] ;  /* 0x00111800011a7983 */ /* 0x002ee80000300a00 */
[----:B------:R-:W3:Y:S04]  /*44880*/  LDL.LU.64 R20, [R1+0x1120] ;  /* 0x0011200001147983 */ /* 0x000ee80000300a00 */
[----:B------:R-:W3:Y:S04]  /*44890*/  LDL.LU.64 R4, [R1+0x1130] ;  /* 0x0011300001047983 */ /* 0x000ee80000300a00 */
[----:B--2---:R0:W-:Y:S04]  /*448a0*/  @P2 STG.E.U8 desc[UR40][R8.64], R15 ;  /* 0x0000000f08002986 */ /* 0x0041e8000c101128 */
[----:B0-----:R-:W2:Y:S01]  /*448b0*/  LDL.LU.64 R8, [R1+0x12f8] ;  /* 0x0012f80001087983 */ /* 0x001ea20000300a00 */
[----:B------:R-:W-:-:S02]  /*448c0*/  LOP3.LUT P4, RZ, R18, 0x4000, RZ, 0xc0, !PT ;  /* 0x0000400012ff7812 */ /* 0x000fc4000788c0ff */
[C---:B------:R-:W-:Y:S02]  /*448d0*/  LOP3.LUT P0, RZ, R18.reuse, 0x40000, RZ, 0xc0, !PT ;  /* 0x0004000012ff7812 */ /* 0x040fe4000780c0ff */
[C---:B------:R-:W-:Y:S02]  /*448e0*/  LOP3.LUT P5, RZ, R18.reuse, 0x20000, RZ, 0xc0, !PT ;  /* 0x0002000012ff7812 */ /* 0x040fe400078ac0ff */
[----:B------:R-:W-:Y:S02]  /*448f0*/  P2R R0, PR, RZ, 0x10 ;  /* 0x00000010ff007803 */ /* 0x000fe40000000000 */
[----:B------:R-:W-:-:S04]  /*44900*/  LOP3.LUT P4, RZ, R18, 0x8000, RZ, 0xc0, !PT ;  /* 0x0000800012ff7812 */ /* 0x000fc8000788c0ff */
[----:B------:R-:W-:Y:S02]  /*44910*/  P2R R2, PR, RZ, 0x10 ;  /* 0x00000010ff027803 */ /* 0x000fe40000000000 */
[----:B------:R-:W-:Y:S02]  /*44920*/  LOP3.LUT P4, RZ, R18, 0x10000, RZ, 0xc0, !PT ;  /* 0x0001000012ff7812 */ /* 0x000fe4000788c0ff */
[C---:B--2---:R-:W-:Y:S02]  /*44930*/  PRMT R15, R8.reuse, 0x7772, RZ ;  /* 0x00007772080f7816 */ /* 0x044fe400000000ff */
[----:B------:R-:W-:-:S03]  /*44940*/  PRMT R8, R8, 0x7773, RZ ;  /* 0x0000777308087816 */ /* 0x000fc600000000ff */
[----:B---3--:R0:W-:Y:S04]  /*44950*/  @P0 STG.E.U8 desc[UR40][R24.64], R15 ;  /* 0x0000000f18000986 */ /* 0x0081e8000c101128 */
[----:B----4-:R1:W-:Y:S04]  /*44960*/  @P5 STG.E.U8 desc[UR40][R28.64], R8 ;  /* 0x000000081c005986 */ /* 0x0103e8000c101128 */
[----:B0-----:R-:W2:Y:S01]  /*44970*/  LDL.LU.64 R24, [R1+0x1158] ;  /* 0x0011580001187983 */ /* 0x001ea20000300a00 */
[----:B-1----:R-:W-:-:S03]  /*44980*/  PRMT R8, R9, 0x7772, RZ ;  /* 0x0000777209087816 */ /* 0x002fc600000000ff */
[----:B------:R-:W3:Y:S04]  /*44990*/  LDL.LU.64 R28, [R1+0x1168] ;  /* 0x00116800011c7983 */ /* 0x000ee80000300a00 */
[----:B------:R0:W-:Y:S01]  /*449a0*/  @P4 STG.E.U8 desc[UR40][R6.64], R8 ;  /* 0x0000000806004986 */ /* 0x0001e2000c101128 */
[----:B------:R-:W-:Y:S02]  /*449b0*/  ISETP.NE.AND P4, PT, R2, RZ, PT ;  /* 0x000000ff0200720c */ /* 0x000fe40003f85270 */
[----:B------:R-:W-:Y:S01]  /*449c0*/  PRMT R9, R9, 0x7773, RZ ;  /* 0x0000777309097816 */ /* 0x000fe200000000ff */
[----:B0-----:R-:W4:Y:S10]  /*449d0*/  LDL.LU.64 R6, [R1+0x12f0] ;  /* 0x0012f00001067983 */ /* 0x001f340000300a00 */
[----:B------:R0:W-:Y:S04]  /*449e0*/  @P4 STG.E.U8 desc[UR40][R10.64], R9 ;  /* 0x000000090a004986 */ /* 0x0001e8000c101128 */
[----:B0-----:R-:W2:Y:S01]  /*449f0*/  LDL.LU.64 R10, [R1+0x12e8] ;  /* 0x0012e800010a7983 */ /* 0x001ea20000300a00 */
[----:B------:R-:W-:-:S02]  /*44a00*/  LOP3.LUT P3, RZ, R18, 0x80, RZ, 0xc0, !PT ;  /* 0x0000008012ff7812 */ /* 0x000fc4000786c0ff */
[----:B------:R-:W-:Y:S01]  /*44a10*/  ISETP.NE.AND P4, PT, R0, RZ, PT ;  /* 0x000000ff0000720c */ /* 0x000fe20003f85270 */
[----:B------:R-:W3:Y:S01]  /*44a20*/  LDL.LU.64 R8, [R1+0x1150] ;  /* 0x0011500001087983 */ /* 0x000ee20000300a00 */
[----:B------:R-:W-:Y:S02]  /*44a30*/  P2R R3, PR, RZ, 0x8 ;  /* 0x00000008ff037803 */ /* 0x000fe40000000000 */
[----:B------:R-:W-:-:S04]  /*44a40*/  LOP3.LUT P3, RZ, R18, 0x100, RZ, 0xc0, !PT ;  /* 0x0000010012ff7812 */ /* 0x000fc8000786c0ff */
        /* <DEDUP_REMOVED lines=9> */
[C---:B------:R-:W-:Y:S02]  /*44ae0*/  LOP3.LUT P3, RZ, R18.reuse, 0x2000, RZ, 0xc0, !PT ;  /* 0x0000200012ff7812 */ /* 0x040fe4000786c0ff */
[C---:B------:R-:W-:Y:S02]  /*44af0*/  LOP3.LUT P2, RZ, R18.reuse, 0x40, RZ, 0xc0, !PT ;  /* 0x0000004012ff7812 */ /* 0x040fe4000784c0ff */
[C---:B------:R-:W-:Y:S02]  /*44b00*/  LOP3.LUT P1, RZ, R18.reuse, 0x20, RZ, 0xc0, !PT ;  /* 0x0000002012ff7812 */ /* 0x040fe4000782c0ff */
[C---:B------:R-:W-:Y:S02]  /*44b10*/  LOP3.LUT P0, RZ, R18.reuse, 0x10, RZ, 0xc0, !PT ;  /* 0x0000001012ff7812 */ /* 0x040fe4000780c0ff */
[----:B------:R-:W-:-:S02]  /*44b20*/  LOP3.LUT P6, RZ, R18, 0x8, RZ, 0xc0, !PT ;  /* 0x0000000812ff7812 */ /* 0x000fc400078cc0ff */
[----:B------:R-:W-:Y:S02]  /*44b30*/  LOP3.LUT P5, RZ, R18, 0x4, RZ, 0xc0, !PT ;  /* 0x0000000412ff7812 */ /* 0x000fe400078ac0ff */
[C---:B--2---:R-:W-:Y:S02]  /*44b40*/  PRMT R0, R10.reuse, 0x7772, RZ ;  /* 0x000077720a007816 */ /* 0x044fe400000000ff */
[----:B------:R-:W-:-:S03]  /*44b50*/  PRMT R10, R10, 0x7773, RZ ;  /* 0x000077730a0a7816 */ /* 0x000fc600000000ff */
[----:B------:R0:W-:Y:S04]  /*44b60*/  @P4 STG.E.U8 desc[UR40][R26.64], R0 ;  /* 0x000000001a004986 */ /* 0x0001e8000c101128 */
[----:B------:R1:W-:Y:S01]  /*44b70*/  @P3 STG.E.U8 desc[UR40][R20.64], R10 ;  /* 0x0000000a14003986 */ /* 0x0003e2000c101128 */
[----:B------:R-:W-:Y:S02]  /*44b80*/  ISETP.NE.AND P3, PT, R17, RZ, PT ;  /* 0x000000ff1100720c */ /* 0x000fe40003f65270 */
[----:B------:R-:W-:Y:S01]  /*44b90*/  LOP3.LUT P4, RZ, R18, 0x2, RZ, 0xc0, !PT ;  /* 0x0000000212ff7812 */ /* 0x000fe2000788c0ff */
[----:B0-----:R-:W2:Y:S01]  /*44ba0*/  LDL.LU.64 R26, [R1+0x1170] ;  /* 0x00117000011a7983 */ /* 0x001ea20000300a00 */
[----:B------:R-:W-:-:S03]  /*44bb0*/  PRMT R0, R11, 0x7772, RZ ;  /* 0x000077720b007816 */ /* 0x000fc600000000ff */
[----:B------:R-:W2:Y:S04]  /*44bc0*/  LDL.LU.64 R18, [R1+0x1140] ;  /* 0x0011400001127983 */ /* 0x000ea80000300a00 */
[----:B-1----:R-:W3:Y:S04]  /*44bd0*/  LDL.LU.64 R20, [R1+0x1180] ;  /* 0x0011800001147983 */ /* 0x002ee80000300a00 */
[----:B------:R0:W-:Y:S04]  /*44be0*/  @P3 STG.E.U8 desc[UR40][R4.64], R0 ;  /* 0x0000000004003986 */ /* 0x0001e8000c101128 */
[----:B0-----:R-:W3:Y:S01]  /*44bf0*/  LDL.LU.64 R4, [R1+0x12e0] ;  /* 0x0012e00001047983 */ /* 0x001ee20000300a00 */
[----:B------:R-:W-:-:S02]  /*44c00*/  ISETP.NE.AND P3, PT, R16, RZ, PT ;  /* 0x000000ff1000720c */ /* 0x000fc40003f65270 */
[----:B------:R-:W-:-:S11]  /*44c10*/  PRMT R11, R11, 0x7773, RZ ;  /* 0x000077730b0b7816 */ /* 0x000fd600000000ff */
[----:B--2---:R-:W-:Y:S01]  /*44c20*/  @P3 STG.E.U8 desc[UR40][R18.64], R11 ;  /* 0x0000000b12003986 */ /* 0x004fe2000c101128 */
[----:B------:R-:W-:-:S03]  /*44c30*/  ISETP.NE.AND P3, PT, R14, RZ, PT ;  /* 0x000000ff0e00720c */ /* 0x000fc60003f65270 */
[----:B------:R-:W2:Y:S01]  /*44c40*/  LDL.LU.64 R14, [R1+0x1138] ;  /* 0x00113800010e7983 */ /* 0x000ea20000300a00 */
[----:B---3--:R-:W-:-:S09]  /*44c50*/  PRMT R0, R4, 0x7772, RZ ;  /* 0x0000777204007816 */ /* 0x008fd200000000ff */
[----:B------:R0:W-:Y:S01]  /*44c60*/  @P3 STG.E.U8 desc[UR40][R8.64], R0 ;  /* 0x0000000008003986 */ /* 0x0001e2000c101128 */
[----:B------:R-:W-:Y:S02]  /*44c70*/  ISETP.NE.AND P3, PT, R13, RZ, PT ;  /* 0x000000ff0d00720c */ /* 0x000fe40003f65270 */
[----:B------:R-:W-:-:S11]  /*44c80*/  PRMT R4, R4, 0x7773, RZ ;  /* 0x0000777304047816 */ /* 0x000fd600000000ff */
[----:B------:R-:W-:Y:S01]  /*44c90*/  @P3 STG.E.U8 desc[UR40][R24.64], R4 ;  /* 0x0000000418003986 */ /* 0x000fe2000c101128 */
[----:B------:R-:W-:Y:S02]  /*44ca0*/  ISETP.NE.AND P3, PT, R12, RZ, PT ;  /* 0x000000ff0c00720c */ /* 0x000fe40003f65270 */
[C---:B0-----:R-:W-:Y:S01]  /*44cb0*/  PRMT R0, R5.reuse, 0x7772, RZ ;  /* 0x0000777205007816 */ /* 0x041fe200000000ff */
[----:B------:R-:W3:Y:S01]  /*44cc0*/  LDL.LU.64 R12, [R1+0x1148] ;  /* 0x00114800010c7983 */ /* 0x000ee20000300a00 */
[----:B------:R-:W-:-:S03]  /*44cd0*/  PRMT R5, R5, 0x7773, RZ ;  /* 0x0000777305057816 */ /* 0x000fc600000000ff */
[----:B------:R-:W2:Y:S04]  /*44ce0*/  LDL.LU.64 R10, [R1+0x1128] ;  /* 0x00112800010a7983 */ /* 0x000ea80000300a00 */
[----:B------:R-:W2:Y:S04]  /*44cf0*/  LDL.LU.64 R16, [R1+0x1110] ;  /* 0x0011100001107983 */ /* 0x000ea80000300a00 */
[----:B------:R4:W-:Y:S01]  /*44d00*/  @P3 STG.E.U8 desc[UR40][R28.64], R0 ;  /* 0x000000001c003986 */ /* 0x0009e2000c101128 */
[----:B------:R-:W-:-:S03]  /*44d10*/  ISETP.NE.AND P3, PT, R3, RZ, PT ;  /* 0x000000ff0300720c */ /* 0x000fc60003f65270 */
[----:B------:R-:W2:Y:S04]  /*44d20*/  LDL.LU.64 R18, [R1+0x1100] ;  /* 0x0011000001127983 */ /* 0x000ea80000300a00 */
[----:B------:R-:W2:Y:S01]  /*44d30*/  LDL.LU.64 R8, [R1+0x10f0] ;  /* 0x0010f00001087983 */ /* 0x000ea20000300a00 */
[----:B----4-:R-:W-:-:S03]  /*44d40*/  PRMT R0, R6, 0x7772, RZ ;  /* 0x0000777206007816 */ /* 0x010fc600000000ff */
[----:B------:R-:W4:Y:S04]  /*44d50*/  LDL.LU.64 R24, [R1+0x1070] ;  /* 0x0010700001187983 */ /* 0x000f280000300a00 */
[----:B------:R-:W2:Y:S04]  /*44d60*/  LDL.LU.64 R28, [R1+0x1050] ;  /* 0x00105000011c7983 */ /* 0x000ea80000300a00 */
[----:B------:R-:W2:Y:S04]  /*44d70*/  LDL.LU.64 R2, [R1+0x1178] ;  /* 0x0011780001027983 */ /* 0x000ea80000300a00 */
[----:B------:R0:W-:Y:S04]  /*44d80*/  @P3 STG.E.U8 desc[UR40][R26.64], R5 ;  /* 0x000000051a003986 */ /* 0x0001e8000c101128 */
[----:B------:R1:W-:Y:S04]  /*44d90*/  @P2 STG.E.U8 desc[UR40][R20.64], R0 ;  /* 0x0000000014002986 */ /* 0x0003e8000c101128 */
[----:B0-----:R-:W3:Y:S04]  /*44da0*/  LDL.LU R27, [R1+0x12d8] ;  /* 0x0012d800011b7983 */ /* 0x001ee80000300800 */
[----:B------:R-:W4:Y:S04]  /*44db0*/  LDL.LU.64 R4, [R1+0x1160] ;  /* 0x0011600001047983 */ /* 0x000f280000300a00 */
[----:B-1----:R-:W4:Y:S01]  /*44dc0*/  LDL.LU.64 R20, [R1+0x12d0] ;  /* 0x0012d00001147983 */ /* 0x002f220000300a00 */
[----:B------:R-:W-:-:S02]  /*44dd0*/  PRMT R6, R6, 0x7773, RZ ;  /* 0x0000777306067816 */ /* 0x000fc400000000ff */
[C---:B------:R-:W-:Y:S02]  /*44de0*/  PRMT R0, R22.reuse, 0x7772, RZ ;  /* 0x0000777216007816 */ /* 0x040fe400000000ff */
[----:B------:R-:W-:Y:S01]  /*44df0*/  PRMT R22, R22, 0x7773, RZ ;  /* 0x0000777316167816 */ /* 0x000fe200000000ff */
[----:B--2---:R0:W-:Y:S02]  /*44e00*/  @P1 STG.E.U8 desc[UR40][R2.64], R6 ;  /* 0x0000000602001986 */ /* 0x0041e4000c101128 */
[C---:B0-----:R-:W-:Y:S02]  /*44e10*/  PRMT R2, R7.reuse, 0x7772, RZ ;  /* 0x0000777207027816 */ /* 0x041fe400000000ff */
[----:B------:R-:W-:Y:S02]  /*44e20*/  PRMT R7, R7, 0x7773, RZ ;  /* 0x0000777307077816 */ /* 0x000fe400000000ff */
[C---:B---3--:R-:W-:Y:S02]  /*44e30*/  LOP3.LUT P3, RZ, R27.reuse, 0x40000000, RZ, 0xc0, !PT ;  /* 0x400000001bff7812 */ /* 0x048fe4000786c0ff */
[----:B------:R-:W-:-:S02]  /*44e40*/  LOP3.LUT P2, RZ, R27, 0x20000000, RZ, 0xc0, !PT ;  /* 0x200000001bff7812 */ /* 0x000fc4000784c0ff */
[----:B------:R-:W-:Y:S01]  /*44e50*/  LOP3.LUT P1, RZ, R27, 0x10000000, RZ, 0xc0, !PT ;  /* 0x100000001bff7812 */ /* 0x000fe2000782c0ff */
[----:B----4-:R0:W-:Y:S01]  /*44e60*/  @P0 STG.E.U8 desc[UR40][R4.64], R2 ;  /* 0x0000000204000986 */ /* 0x0101e2000c101128 */
[----:B------:R-:W-:-:S03]  /*44e70*/  PRMT R3, R20, 0x7772, RZ ;  /* 0x0000777214037816 */ /* 0x000fc600000000ff */
[----:B------:R1:W-:Y:S01]  /*44e80*/  @P6 STG.E.U8 desc[UR40][R12.64], R7 ;  /* 0x000000070c006986 */ /* 0x0003e2000c101128 */
[C---:B------:R-:W-:Y:S02]  /*44e90*/  LOP3.LUT P0, RZ, R27.reuse, 0x8000000, RZ, 0xc0, !PT ;  /* 0x080000001bff7812 */ /* 0x040fe4000780c0ff */
[C---:B------:R-:W-:Y:S01]  /*44ea0*/  LOP3.LUT P6, RZ, R27.reuse, 0x4000000, RZ, 0xc0, !PT ;  /* 0x040000001bff7812 */ /* 0x040fe200078cc0ff */
[----:B------:R1:W-:Y:S01]  /*44eb0*/  @P5 STG.E.U8 desc[UR40][R14.64], R3 ;  /* 0x000000030e005986 */ /* 0x0003e2000c101128 */
[----:B------:R-:W-:Y:S02]  /*44ec0*/  LOP3.LUT P5, RZ, R27, 0x2000000, RZ, 0xc0, !PT ;  /* 0x020000001bff7812 */ /* 0x000fe400078ac0ff */
[----:B------:R-:W-:Y:S02]  /*44ed0*/  PRMT R20, R20, 0x7773, RZ ;  /* 0x0000777314147816 */ /* 0x000fe400000000ff */
[C---:B0-----:R-:W-:Y:S02]  /*44ee0*/  PRMT R4, R21.reuse, 0x7772, RZ ;  /* 0x0000777215047816 */ /* 0x041fe400000000ff */
[----:B------:R-:W-:Y:S01]  /*44ef0*/  PRMT R21, R21, 0x7773, RZ ;  /* 0x0000777315157816 */ /* 0x000fe200000000ff */
[----:B------:R1:W-:Y:S01]  /*44f00*/  @P4 STG.E.U8 desc[UR40][R10.64], R20 ;  /* 0x000000140a004986 */ /* 0x0003e2000c101128 */
[----:B------:R-:W-:-:S03]  /*44f10*/  PRMT R5, R23, 0x7772, RZ ;  /* 0x0000777217057816 */ /* 0x000fc600000000ff */
[----:B------:R1:W-:Y:S04]  /*44f20*/  @P3 STG.E.U8 desc[UR40][R16.64], R4 ;  /* 0x0000000410003986 */ /* 0x0003e8000c101128 */
[----:B------:R1:W-:Y:S04]  /*44f30*/  @P2 STG.E.U8 desc[UR40][R18.64], R21 ;  /* 0x0000001512002986 */ /* 0x0003e8000c101128 */
[----:B------:R1:W-:Y:S04]  /*44f40*/  @P1 STG.E.U8 desc[UR40][R8.64], R0 ;  /* 0x0000000008001986 */ /* 0x0003e8000c101128 */
[----:B------:R1:W-:Y:S01]  /*44f50*/  @P0 STG.E.U8 desc[UR40][R24.64], R22 ;  /* 0x0000001618000986 */ /* 0x0003e2000c101128 */
[----:B------:R-:W-:-:S03]  /*44f60*/  PRMT R23, R23, 0x7773, RZ ;  /* 0x0000777317177816 */ /* 0x000fc600000000ff */
[----:B------:R1:W-:Y:S01]  /*44f70*/  @P6 STG.E.U8 desc[UR40][R28.64], R5 ;  /* 0x000000051c006986 */ /* 0x0003e2000c101128 */
[----:B------:R-:W-:Y:S05]  /*44f80*/  @!P5 EXIT ;  /* 0x000000000000d94d */ /* 0x000fea0003800000 */
[----:B-1----:R-:W2:Y:S04]  /*44f90*/  LDL.LU.64 R28, [R1+0x1048] ;  /* 0x00104800011c7983 */ /* 0x002ea80000300a00 */
[----:B--2---:R-:W-:Y:S01]  /*44fa0*/  STG.E.U8 desc[UR40][R28.64], R23 ;  /* 0x000000171c007986 */ /* 0x004fe2000c101128 */
[----:B------:R-:W-:Y:S05]  /*44fb0*/  EXIT ;  /* 0x000000000000794d */ /* 0x000fea0003800000 */
.L_x_3:
[----:B------:R-:W-:-:S00]  /*44fc0*/  BRA `(.L_x_3) ;  /* 0xfffffffc00fc7947 */ /* 0x000fc0000383ffff */
[----:B------:R-:W-:-:S00]  /*44fd0*/  NOP ;  /* 0x0000000000007918 */ /* 0x000fc00000000000 */
        /* <DEDUP_REMOVED lines=10> */
.L_x_4:


//--------------------- .nv.shared.matmul_kernel  --------------------------
	.section	.nv.shared.matmul_kernel,"aw",@nobits
	.sectionflags	@""
	.align	16
	.zero		1024


//--------------------- .nv.shared.reserved.0     --------------------------
	.section	.nv.shared.reserved.0,"aw",@nobits
	.weak		__nv_reservedSMEM_offset_0_alias
	.size		__nv_reservedSMEM_offset_0_alias, 0, 64
	.other		__nv_reservedSMEM_offset_0_alias,@"STO_CUDA_RESERVED_SHARED STV_DEFAULT"
__nv_reservedSMEM_offset_0_alias:
	.zero		0
	.zero		64


//--------------------- .nv.constant0.matmul_kernel --------------------------
	.section	.nv.constant0.matmul_kernel,"a",@progbits
	.sectionflags	@""
	.align	4
.nv.constant0.matmul_kernel:
	.zero		976


//--------------------- SYMBOLS --------------------------

	.type		.nv.reservedSmem.offset0,@object
	.size		.nv.reservedSmem.offset0,0x4
	.type		.nv.reservedSmem.cap,@object
	.size		.nv.reservedSmem.cap,0x4
